//
// Generated by NVIDIA NVVM Compiler
//
// Compiler Build ID: CL-36424714
// Cuda compilation tools, release 13.0, V13.0.88
// Based on NVVM 20.0.0
//

.version 9.0
.target sm_100
.address_size 64

	// .globl	_Z17normalizeAndRoundPffi
// _ZZN3cub18CUB_300001_SM_10006detail6reduce28DeviceReduceSingleTileKernelINS2_10policy_hubIfjN4cuda3__47maximumIfEEE10Policy1000EN6thrust24THRUST_300001_SM_1000_NS10device_ptrIfEEPfjS8_ff8AbsValueEEvT0_T1_T2_T3_T4_T6_E12temp_storage has been demoted
// _ZZN3cub18CUB_300001_SM_10006detail6reduce18DeviceReduceKernelINS2_10policy_hubIfjN4cuda3__47maximumIfEEE10Policy1000EN6thrust24THRUST_300001_SM_1000_NS10device_ptrIfEEjS8_f8AbsValueEEvT0_PT3_T1_NS0_13GridEvenShareISJ_EET2_T4_E12temp_storage has been demoted
// _ZZN3cub18CUB_300001_SM_10006detail6reduce28DeviceReduceSingleTileKernelINS2_10policy_hubIfjN4cuda3__47maximumIfEEE10Policy1000EPfSB_iS8_ffNS5_3std3__410__identityEEEvT0_T1_T2_T3_T4_T6_E12temp_storage has been demoted
// _ZZN3cub18CUB_300001_SM_10006detail6reduce28DeviceReduceSingleTileKernelINS2_10policy_hubIfyN4cuda3__47maximumIfEEE10Policy1000EN6thrust24THRUST_300001_SM_1000_NS10device_ptrIfEEPfyS8_ff8AbsValueEEvT0_T1_T2_T3_T4_T6_E12temp_storage has been demoted
// _ZZN3cub18CUB_300001_SM_10006detail6reduce18DeviceReduceKernelINS2_10policy_hubIfyN4cuda3__47maximumIfEEE10Policy1000EN6thrust24THRUST_300001_SM_1000_NS10device_ptrIfEEyS8_f8AbsValueEEvT0_PT3_T1_NS0_13GridEvenShareISJ_EET2_T4_E12temp_storage has been demoted
// _ZZN3cub18CUB_300001_SM_10006detail6reduce28DeviceReduceSingleTileKernelINS2_10policy_hubIfyN4cuda3__47maximumIfEEE10Policy1000EPfSB_iS8_ffNS5_3std3__410__identityEEEvT0_T1_T2_T3_T4_T6_E12temp_storage has been demoted
.global .align 1 .b8 _ZN34_INTERNAL_0bb55df7_4_k_cu_944b4f1f4cuda3std3__45__cpo5beginE[1];
.global .align 1 .b8 _ZN34_INTERNAL_0bb55df7_4_k_cu_944b4f1f4cuda3std3__45__cpo3endE[1];
.global .align 1 .b8 _ZN34_INTERNAL_0bb55df7_4_k_cu_944b4f1f4cuda3std3__45__cpo6cbeginE[1];
.global .align 1 .b8 _ZN34_INTERNAL_0bb55df7_4_k_cu_944b4f1f4cuda3std3__45__cpo4cendE[1];
.global .align 1 .b8 _ZN34_INTERNAL_0bb55df7_4_k_cu_944b4f1f4cuda3std3__45__cpo6rbeginE[1];
.global .align 1 .b8 _ZN34_INTERNAL_0bb55df7_4_k_cu_944b4f1f4cuda3std3__45__cpo4rendE[1];
.global .align 1 .b8 _ZN34_INTERNAL_0bb55df7_4_k_cu_944b4f1f4cuda3std3__45__cpo7crbeginE[1];
.global .align 1 .b8 _ZN34_INTERNAL_0bb55df7_4_k_cu_944b4f1f4cuda3std3__45__cpo5crendE[1];
.global .align 1 .b8 _ZN34_INTERNAL_0bb55df7_4_k_cu_944b4f1f4cuda3std3__436_GLOBAL__N__0bb55df7_4_k_cu_944b4f1f6ignoreE[1];
.global .align 1 .b8 _ZN34_INTERNAL_0bb55df7_4_k_cu_944b4f1f4cuda3std3__419piecewise_constructE[1];
.global .align 1 .b8 _ZN34_INTERNAL_0bb55df7_4_k_cu_944b4f1f4cuda3std3__48in_placeE[1];
.global .align 1 .b8 _ZN34_INTERNAL_0bb55df7_4_k_cu_944b4f1f4cuda3std3__420unreachable_sentinelE[1];
.global .align 1 .b8 _ZN34_INTERNAL_0bb55df7_4_k_cu_944b4f1f4cuda3std3__47nulloptE[1];
.global .align 1 .b8 _ZN34_INTERNAL_0bb55df7_4_k_cu_944b4f1f4cuda3std3__48unexpectE[1];
.global .align 1 .b8 _ZN34_INTERNAL_0bb55df7_4_k_cu_944b4f1f4cuda3std6ranges3__45__cpo4swapE[1];
.global .align 1 .b8 _ZN34_INTERNAL_0bb55df7_4_k_cu_944b4f1f4cuda3std6ranges3__45__cpo9iter_moveE[1];
.global .align 1 .b8 _ZN34_INTERNAL_0bb55df7_4_k_cu_944b4f1f4cuda3std6ranges3__45__cpo5beginE[1];
.global .align 1 .b8 _ZN34_INTERNAL_0bb55df7_4_k_cu_944b4f1f4cuda3std6ranges3__45__cpo3endE[1];
.global .align 1 .b8 _ZN34_INTERNAL_0bb55df7_4_k_cu_944b4f1f4cuda3std6ranges3__45__cpo6cbeginE[1];
.global .align 1 .b8 _ZN34_INTERNAL_0bb55df7_4_k_cu_944b4f1f4cuda3std6ranges3__45__cpo4cendE[1];
.global .align 1 .b8 _ZN34_INTERNAL_0bb55df7_4_k_cu_944b4f1f4cuda3std6ranges3__45__cpo7advanceE[1];
.global .align 1 .b8 _ZN34_INTERNAL_0bb55df7_4_k_cu_944b4f1f4cuda3std6ranges3__45__cpo9iter_swapE[1];
.global .align 1 .b8 _ZN34_INTERNAL_0bb55df7_4_k_cu_944b4f1f4cuda3std6ranges3__45__cpo4nextE[1];
.global .align 1 .b8 _ZN34_INTERNAL_0bb55df7_4_k_cu_944b4f1f4cuda3std6ranges3__45__cpo4prevE[1];
.global .align 1 .b8 _ZN34_INTERNAL_0bb55df7_4_k_cu_944b4f1f4cuda3std6ranges3__45__cpo4dataE[1];
.global .align 1 .b8 _ZN34_INTERNAL_0bb55df7_4_k_cu_944b4f1f4cuda3std6ranges3__45__cpo5cdataE[1];
.global .align 1 .b8 _ZN34_INTERNAL_0bb55df7_4_k_cu_944b4f1f4cuda3std6ranges3__45__cpo4sizeE[1];
.global .align 1 .b8 _ZN34_INTERNAL_0bb55df7_4_k_cu_944b4f1f4cuda3std6ranges3__45__cpo5ssizeE[1];
.global .align 1 .b8 _ZN34_INTERNAL_0bb55df7_4_k_cu_944b4f1f4cuda3std6ranges3__45__cpo8distanceE[1];
.global .align 1 .b8 _ZN34_INTERNAL_0bb55df7_4_k_cu_944b4f1f6thrust24THRUST_300001_SM_1000_NS8cuda_cub3parE[1];
.global .align 1 .b8 _ZN34_INTERNAL_0bb55df7_4_k_cu_944b4f1f6thrust24THRUST_300001_SM_1000_NS8cuda_cub10par_nosyncE[1];
.global .align 1 .b8 _ZN34_INTERNAL_0bb55df7_4_k_cu_944b4f1f6thrust24THRUST_300001_SM_1000_NS6system6detail10sequential3seqE[1];
.global .align 1 .b8 _ZN34_INTERNAL_0bb55df7_4_k_cu_944b4f1f6thrust24THRUST_300001_SM_1000_NS12placeholders2_1E[1];
.global .align 1 .b8 _ZN34_INTERNAL_0bb55df7_4_k_cu_944b4f1f6thrust24THRUST_300001_SM_1000_NS12placeholders2_2E[1];
.global .align 1 .b8 _ZN34_INTERNAL_0bb55df7_4_k_cu_944b4f1f6thrust24THRUST_300001_SM_1000_NS12placeholders2_3E[1];
.global .align 1 .b8 _ZN34_INTERNAL_0bb55df7_4_k_cu_944b4f1f6thrust24THRUST_300001_SM_1000_NS12placeholders2_4E[1];
.global .align 1 .b8 _ZN34_INTERNAL_0bb55df7_4_k_cu_944b4f1f6thrust24THRUST_300001_SM_1000_NS12placeholders2_5E[1];
.global .align 1 .b8 _ZN34_INTERNAL_0bb55df7_4_k_cu_944b4f1f6thrust24THRUST_300001_SM_1000_NS12placeholders2_6E[1];
.global .align 1 .b8 _ZN34_INTERNAL_0bb55df7_4_k_cu_944b4f1f6thrust24THRUST_300001_SM_1000_NS12placeholders2_7E[1];
.global .align 1 .b8 _ZN34_INTERNAL_0bb55df7_4_k_cu_944b4f1f6thrust24THRUST_300001_SM_1000_NS12placeholders2_8E[1];
.global .align 1 .b8 _ZN34_INTERNAL_0bb55df7_4_k_cu_944b4f1f6thrust24THRUST_300001_SM_1000_NS12placeholders2_9E[1];
.global .align 1 .b8 _ZN34_INTERNAL_0bb55df7_4_k_cu_944b4f1f6thrust24THRUST_300001_SM_1000_NS12placeholders3_10E[1];
.global .align 1 .b8 _ZN34_INTERNAL_0bb55df7_4_k_cu_944b4f1f6thrust24THRUST_300001_SM_1000_NS3seqE[1];

.visible .entry _Z17normalizeAndRoundPffi(
	.param .u64 .ptr .align 1 _Z17normalizeAndRoundPffi_param_0,
	.param .f32 _Z17normalizeAndRoundPffi_param_1,
	.param .u32 _Z17normalizeAndRoundPffi_param_2
)
{
	.reg .pred 	%p<2>;
	.reg .b32 	%r<6>;
	.reg .b32 	%f<8>;
	.reg .b64 	%rd<5>;

	ld.param.u64 	%rd1, [_Z17normalizeAndRoundPffi_param_0];
	ld.param.f32 	%f1, [_Z17normalizeAndRoundPffi_param_1];
	ld.param.u32 	%r2, [_Z17normalizeAndRoundPffi_param_2];
	mov.u32 	%r3, %ctaid.x;
	mov.u32 	%r4, %ntid.x;
	mov.u32 	%r5, %tid.x;
	mad.lo.s32 	%r1, %r3, %r4, %r5;
	setp.ge.s32 	%p1, %r1, %r2;
	@%p1 bra 	$L__BB0_2;
	cvta.to.global.u64 	%rd2, %rd1;
	mul.wide.s32 	%rd3, %r1, 4;
	add.s64 	%rd4, %rd2, %rd3;
	ld.global.f32 	%f2, [%rd4];
	div.rn.f32 	%f3, %f2, %f1;
	mov.f32 	%f4, 0f3F000000;
	copysign.f32 	%f5, %f3, %f4;
	add.rz.f32 	%f6, %f3, %f5;
	cvt.rzi.f32.f32 	%f7, %f6;
	st.global.f32 	[%rd4], %f7;
$L__BB0_2:
	ret;

}
	// .globl	_ZN3cub18CUB_300001_SM_10006detail11EmptyKernelIvEEvv
.visible .entry _ZN3cub18CUB_300001_SM_10006detail11EmptyKernelIvEEvv()
{


	ret;

}
	// .globl	_ZN3cub18CUB_300001_SM_10006detail6reduce28DeviceReduceSingleTileKernelINS2_10policy_hubIfjN4cuda3__47maximumIfEEE10Policy1000EN6thrust24THRUST_300001_SM_1000_NS10device_ptrIfEEPfjS8_ff8AbsValueEEvT0_T1_T2_T3_T4_T6_
.visible .entry _ZN3cub18CUB_300001_SM_10006detail6reduce28DeviceReduceSingleTileKernelINS2_10policy_hubIfjN4cuda3__47maximumIfEEE10Policy1000EN6thrust24THRUST_300001_SM_1000_NS10device_ptrIfEEPfjS8_ff8AbsValueEEvT0_T1_T2_T3_T4_T6_(
	.param .align 8 .b8 _ZN3cub18CUB_300001_SM_10006detail6reduce28DeviceReduceSingleTileKernelINS2_10policy_hubIfjN4cuda3__47maximumIfEEE10Policy1000EN6thrust24THRUST_300001_SM_1000_NS10device_ptrIfEEPfjS8_ff8AbsValueEEvT0_T1_T2_T3_T4_T6__param_0[8],
	.param .u64 .ptr .align 1 _ZN3cub18CUB_300001_SM_10006detail6reduce28DeviceReduceSingleTileKernelINS2_10policy_hubIfjN4cuda3__47maximumIfEEE10Policy1000EN6thrust24THRUST_300001_SM_1000_NS10device_ptrIfEEPfjS8_ff8AbsValueEEvT0_T1_T2_T3_T4_T6__param_1,
	.param .u32 _ZN3cub18CUB_300001_SM_10006detail6reduce28DeviceReduceSingleTileKernelINS2_10policy_hubIfjN4cuda3__47maximumIfEEE10Policy1000EN6thrust24THRUST_300001_SM_1000_NS10device_ptrIfEEPfjS8_ff8AbsValueEEvT0_T1_T2_T3_T4_T6__param_2,
	.param .align 1 .b8 _ZN3cub18CUB_300001_SM_10006detail6reduce28DeviceReduceSingleTileKernelINS2_10policy_hubIfjN4cuda3__47maximumIfEEE10Policy1000EN6thrust24THRUST_300001_SM_1000_NS10device_ptrIfEEPfjS8_ff8AbsValueEEvT0_T1_T2_T3_T4_T6__param_3[1],
	.param .f32 _ZN3cub18CUB_300001_SM_10006detail6reduce28DeviceReduceSingleTileKernelINS2_10policy_hubIfjN4cuda3__47maximumIfEEE10Policy1000EN6thrust24THRUST_300001_SM_1000_NS10device_ptrIfEEPfjS8_ff8AbsValueEEvT0_T1_T2_T3_T4_T6__param_4,
	.param .align 1 .b8 _ZN3cub18CUB_300001_SM_10006detail6reduce28DeviceReduceSingleTileKernelINS2_10policy_hubIfjN4cuda3__47maximumIfEEE10Policy1000EN6thrust24THRUST_300001_SM_1000_NS10device_ptrIfEEPfjS8_ff8AbsValueEEvT0_T1_T2_T3_T4_T6__param_5[1]
)
.maxntid 256
.minnctapersm 1
{
	.reg .pred 	%p<185>;
	.reg .b32 	%r<211>;
	.reg .b32 	%f<432>;
	.reg .b64 	%rd<84>;
	// demoted variable
	.shared .align 4 .b8 _ZZN3cub18CUB_300001_SM_10006detail6reduce28DeviceReduceSingleTileKernelINS2_10policy_hubIfjN4cuda3__47maximumIfEEE10Policy1000EN6thrust24THRUST_300001_SM_1000_NS10device_ptrIfEEPfjS8_ff8AbsValueEEvT0_T1_T2_T3_T4_T6_E12temp_storage[44];
	ld.param.u64 	%rd9, [_ZN3cub18CUB_300001_SM_10006detail6reduce28DeviceReduceSingleTileKernelINS2_10policy_hubIfjN4cuda3__47maximumIfEEE10Policy1000EN6thrust24THRUST_300001_SM_1000_NS10device_ptrIfEEPfjS8_ff8AbsValueEEvT0_T1_T2_T3_T4_T6__param_0];
	ld.param.u64 	%rd10, [_ZN3cub18CUB_300001_SM_10006detail6reduce28DeviceReduceSingleTileKernelINS2_10policy_hubIfjN4cuda3__47maximumIfEEE10Policy1000EN6thrust24THRUST_300001_SM_1000_NS10device_ptrIfEEPfjS8_ff8AbsValueEEvT0_T1_T2_T3_T4_T6__param_1];
	ld.param.u32 	%r51, [_ZN3cub18CUB_300001_SM_10006detail6reduce28DeviceReduceSingleTileKernelINS2_10policy_hubIfjN4cuda3__47maximumIfEEE10Policy1000EN6thrust24THRUST_300001_SM_1000_NS10device_ptrIfEEPfjS8_ff8AbsValueEEvT0_T1_T2_T3_T4_T6__param_2];
	ld.param.f32 	%f42, [_ZN3cub18CUB_300001_SM_10006detail6reduce28DeviceReduceSingleTileKernelINS2_10policy_hubIfjN4cuda3__47maximumIfEEE10Policy1000EN6thrust24THRUST_300001_SM_1000_NS10device_ptrIfEEPfjS8_ff8AbsValueEEvT0_T1_T2_T3_T4_T6__param_4];
	cvta.to.global.u64 	%rd1, %rd10;
	setp.ne.s32 	%p1, %r51, 0;
	@%p1 bra 	$L__BB2_3;
	mov.u32 	%r193, %tid.x;
	setp.ne.s32 	%p184, %r193, 0;
	@%p184 bra 	$L__BB2_52;
	st.global.f32 	[%rd1], %f42;
	bra.uni 	$L__BB2_52;
$L__BB2_3:
	cvta.to.global.u64 	%rd2, %rd9;
	setp.gt.u32 	%p2, %r51, 4095;
	@%p2 bra 	$L__BB2_28;
	mov.u32 	%r1, %tid.x;
	setp.ge.u32 	%p96, %r1, %r51;
	mov.f32 	%f419, 0f00000000;
	mov.u32 	%r197, %r1;
	@%p96 bra 	$L__BB2_6;
	mul.wide.u32 	%rd73, %r1, 4;
	add.s64 	%rd74, %rd2, %rd73;
	ld.global.f32 	%f249, [%rd74];
	abs.f32 	%f419, %f249;
	add.s32 	%r197, %r1, 256;
$L__BB2_6:
	setp.ge.u32 	%p97, %r197, %r51;
	@%p97 bra 	$L__BB2_19;
	not.b32 	%r120, %r197;
	add.s32 	%r121, %r51, %r120;
	shr.u32 	%r122, %r121, 8;
	add.s32 	%r4, %r122, 1;
	and.b32  	%r5, %r4, 15;
	setp.lt.u32 	%p98, %r121, 3840;
	@%p98 bra 	$L__BB2_10;
	and.b32  	%r123, %r4, 33554416;
	neg.s32 	%r195, %r123;
	mul.wide.u32 	%rd75, %r197, 4;
	add.s64 	%rd76, %rd75, %rd2;
	add.s64 	%rd82, %rd76, 8192;
$L__BB2_9:
	.pragma "nounroll";
	ld.global.f32 	%f251, [%rd82+-8192];
	abs.f32 	%f252, %f251;
	setp.lt.f32 	%p99, %f419, %f252;
	selp.f32 	%f253, %f252, %f419, %p99;
	ld.global.f32 	%f254, [%rd82+-7168];
	abs.f32 	%f255, %f254;
	setp.lt.f32 	%p100, %f253, %f255;
	selp.f32 	%f256, %f255, %f253, %p100;
	ld.global.f32 	%f257, [%rd82+-6144];
	abs.f32 	%f258, %f257;
	setp.lt.f32 	%p101, %f256, %f258;
	selp.f32 	%f259, %f258, %f256, %p101;
	ld.global.f32 	%f260, [%rd82+-5120];
	abs.f32 	%f261, %f260;
	setp.lt.f32 	%p102, %f259, %f261;
	selp.f32 	%f262, %f261, %f259, %p102;
	ld.global.f32 	%f263, [%rd82+-4096];
	abs.f32 	%f264, %f263;
	setp.lt.f32 	%p103, %f262, %f264;
	selp.f32 	%f265, %f264, %f262, %p103;
	ld.global.f32 	%f266, [%rd82+-3072];
	abs.f32 	%f267, %f266;
	setp.lt.f32 	%p104, %f265, %f267;
	selp.f32 	%f268, %f267, %f265, %p104;
	ld.global.f32 	%f269, [%rd82+-2048];
	abs.f32 	%f270, %f269;
	setp.lt.f32 	%p105, %f268, %f270;
	selp.f32 	%f271, %f270, %f268, %p105;
	ld.global.f32 	%f272, [%rd82+-1024];
	abs.f32 	%f273, %f272;
	setp.lt.f32 	%p106, %f271, %f273;
	selp.f32 	%f274, %f273, %f271, %p106;
	ld.global.f32 	%f275, [%rd82];
	abs.f32 	%f276, %f275;
	setp.lt.f32 	%p107, %f274, %f276;
	selp.f32 	%f277, %f276, %f274, %p107;
	ld.global.f32 	%f278, [%rd82+1024];
	abs.f32 	%f279, %f278;
	setp.lt.f32 	%p108, %f277, %f279;
	selp.f32 	%f280, %f279, %f277, %p108;
	ld.global.f32 	%f281, [%rd82+2048];
	abs.f32 	%f282, %f281;
	setp.lt.f32 	%p109, %f280, %f282;
	selp.f32 	%f283, %f282, %f280, %p109;
	ld.global.f32 	%f284, [%rd82+3072];
	abs.f32 	%f285, %f284;
	setp.lt.f32 	%p110, %f283, %f285;
	selp.f32 	%f286, %f285, %f283, %p110;
	ld.global.f32 	%f287, [%rd82+4096];
	abs.f32 	%f288, %f287;
	setp.lt.f32 	%p111, %f286, %f288;
	selp.f32 	%f289, %f288, %f286, %p111;
	ld.global.f32 	%f290, [%rd82+5120];
	abs.f32 	%f291, %f290;
	setp.lt.f32 	%p112, %f289, %f291;
	selp.f32 	%f292, %f291, %f289, %p112;
	ld.global.f32 	%f293, [%rd82+6144];
	abs.f32 	%f294, %f293;
	setp.lt.f32 	%p113, %f292, %f294;
	selp.f32 	%f295, %f294, %f292, %p113;
	ld.global.f32 	%f296, [%rd82+7168];
	abs.f32 	%f297, %f296;
	setp.lt.f32 	%p114, %f295, %f297;
	selp.f32 	%f419, %f297, %f295, %p114;
	add.s32 	%r197, %r197, 4096;
	add.s32 	%r195, %r195, 16;
	add.s64 	%rd82, %rd82, 16384;
	setp.ne.s32 	%p115, %r195, 0;
	@%p115 bra 	$L__BB2_9;
$L__BB2_10:
	setp.eq.s32 	%p116, %r5, 0;
	@%p116 bra 	$L__BB2_19;
	and.b32  	%r12, %r4, 7;
	setp.lt.u32 	%p117, %r5, 8;
	@%p117 bra 	$L__BB2_13;
	mul.wide.u32 	%rd77, %r197, 4;
	add.s64 	%rd78, %rd2, %rd77;
	ld.global.f32 	%f299, [%rd78];
	abs.f32 	%f300, %f299;
	setp.lt.f32 	%p118, %f419, %f300;
	selp.f32 	%f301, %f300, %f419, %p118;
	ld.global.f32 	%f302, [%rd78+1024];
	abs.f32 	%f303, %f302;
	setp.lt.f32 	%p119, %f301, %f303;
	selp.f32 	%f304, %f303, %f301, %p119;
	ld.global.f32 	%f305, [%rd78+2048];
	abs.f32 	%f306, %f305;
	setp.lt.f32 	%p120, %f304, %f306;
	selp.f32 	%f307, %f306, %f304, %p120;
	ld.global.f32 	%f308, [%rd78+3072];
	abs.f32 	%f309, %f308;
	setp.lt.f32 	%p121, %f307, %f309;
	selp.f32 	%f310, %f309, %f307, %p121;
	ld.global.f32 	%f311, [%rd78+4096];
	abs.f32 	%f312, %f311;
	setp.lt.f32 	%p122, %f310, %f312;
	selp.f32 	%f313, %f312, %f310, %p122;
	ld.global.f32 	%f314, [%rd78+5120];
	abs.f32 	%f315, %f314;
	setp.lt.f32 	%p123, %f313, %f315;
	selp.f32 	%f316, %f315, %f313, %p123;
	ld.global.f32 	%f317, [%rd78+6144];
	abs.f32 	%f318, %f317;
	setp.lt.f32 	%p124, %f316, %f318;
	selp.f32 	%f319, %f318, %f316, %p124;
	ld.global.f32 	%f320, [%rd78+7168];
	abs.f32 	%f321, %f320;
	setp.lt.f32 	%p125, %f319, %f321;
	selp.f32 	%f419, %f321, %f319, %p125;
	add.s32 	%r197, %r197, 2048;
$L__BB2_13:
	setp.eq.s32 	%p126, %r12, 0;
	@%p126 bra 	$L__BB2_19;
	and.b32  	%r15, %r4, 3;
	setp.lt.u32 	%p127, %r12, 4;
	@%p127 bra 	$L__BB2_16;
	mul.wide.u32 	%rd79, %r197, 4;
	add.s64 	%rd80, %rd2, %rd79;
	ld.global.f32 	%f323, [%rd80];
	abs.f32 	%f324, %f323;
	setp.lt.f32 	%p128, %f419, %f324;
	selp.f32 	%f325, %f324, %f419, %p128;
	ld.global.f32 	%f326, [%rd80+1024];
	abs.f32 	%f327, %f326;
	setp.lt.f32 	%p129, %f325, %f327;
	selp.f32 	%f328, %f327, %f325, %p129;
	ld.global.f32 	%f329, [%rd80+2048];
	abs.f32 	%f330, %f329;
	setp.lt.f32 	%p130, %f328, %f330;
	selp.f32 	%f331, %f330, %f328, %p130;
	ld.global.f32 	%f332, [%rd80+3072];
	abs.f32 	%f333, %f332;
	setp.lt.f32 	%p131, %f331, %f333;
	selp.f32 	%f419, %f333, %f331, %p131;
	add.s32 	%r197, %r197, 1024;
$L__BB2_16:
	setp.eq.s32 	%p132, %r15, 0;
	@%p132 bra 	$L__BB2_19;
	mul.wide.u32 	%rd81, %r197, 4;
	add.s64 	%rd83, %rd2, %rd81;
	neg.s32 	%r200, %r15;
$L__BB2_18:
	.pragma "nounroll";
	ld.global.f32 	%f334, [%rd83];
	abs.f32 	%f335, %f334;
	setp.lt.f32 	%p133, %f419, %f335;
	selp.f32 	%f419, %f335, %f419, %p133;
	add.s64 	%rd83, %rd83, 1024;
	add.s32 	%r200, %r200, 1;
	setp.ne.s32 	%p134, %r200, 0;
	@%p134 bra 	$L__BB2_18;
$L__BB2_19:
	setp.lt.u32 	%p135, %r51, 256;
	@%p135 bra 	$L__BB2_24;
	// begin inline asm
	mov.u32 %r162, %laneid;
	// end inline asm
	mov.b32 	%r164, %f419;
	mov.b32 	%r165, 1;
	mov.b32 	%r186, 31;
	mov.b32 	%r187, -1;
	// begin inline asm
	shfl.sync.down.b32 %r163, %r164, %r165, %r186, %r187;
	// end inline asm
	mov.b32 	%f383, %r163;
	setp.gt.s32 	%p163, %r162, 30;
	setp.lt.f32 	%p164, %f419, %f383;
	selp.f32 	%f384, %f383, %f419, %p164;
	selp.f32 	%f385, %f419, %f384, %p163;
	mov.b32 	%r169, %f385;
	mov.b32 	%r170, 2;
	// begin inline asm
	shfl.sync.down.b32 %r168, %r169, %r170, %r186, %r187;
	// end inline asm
	mov.b32 	%f386, %r168;
	setp.gt.s32 	%p165, %r162, 29;
	setp.lt.f32 	%p166, %f385, %f386;
	selp.f32 	%f387, %f386, %f385, %p166;
	selp.f32 	%f388, %f385, %f387, %p165;
	mov.b32 	%r174, %f388;
	mov.b32 	%r175, 4;
	// begin inline asm
	shfl.sync.down.b32 %r173, %r174, %r175, %r186, %r187;
	// end inline asm
	mov.b32 	%f389, %r173;
	setp.gt.s32 	%p167, %r162, 27;
	setp.lt.f32 	%p168, %f388, %f389;
	selp.f32 	%f390, %f389, %f388, %p168;
	selp.f32 	%f391, %f388, %f390, %p167;
	mov.b32 	%r179, %f391;
	mov.b32 	%r180, 8;
	// begin inline asm
	shfl.sync.down.b32 %r178, %r179, %r180, %r186, %r187;
	// end inline asm
	mov.b32 	%f392, %r178;
	setp.gt.s32 	%p169, %r162, 23;
	setp.lt.f32 	%p170, %f391, %f392;
	selp.f32 	%f393, %f392, %f391, %p170;
	selp.f32 	%f394, %f391, %f393, %p169;
	mov.b32 	%r184, %f394;
	mov.b32 	%r185, 16;
	// begin inline asm
	shfl.sync.down.b32 %r183, %r184, %r185, %r186, %r187;
	// end inline asm
	mov.b32 	%f395, %r183;
	setp.gt.s32 	%p171, %r162, 15;
	setp.lt.f32 	%p172, %f394, %f395;
	selp.f32 	%f16, %f395, %f394, %p172;
	selp.f32 	%f431, %f394, %f16, %p171;
	setp.ne.s32 	%p173, %r162, 0;
	@%p173 bra 	$L__BB2_22;
	shr.u32 	%r188, %r1, 3;
	and.b32  	%r189, %r188, 124;
	mov.u32 	%r190, _ZZN3cub18CUB_300001_SM_10006detail6reduce28DeviceReduceSingleTileKernelINS2_10policy_hubIfjN4cuda3__47maximumIfEEE10Policy1000EN6thrust24THRUST_300001_SM_1000_NS10device_ptrIfEEPfjS8_ff8AbsValueEEvT0_T1_T2_T3_T4_T6_E12temp_storage;
	add.s32 	%r191, %r190, %r189;
	st.shared.f32 	[%r191+8], %f16;
$L__BB2_22:
	bar.sync 	0;
	setp.ne.s32 	%p174, %r1, 0;
	@%p174 bra 	$L__BB2_50;
	ld.shared.f32 	%f396, [_ZZN3cub18CUB_300001_SM_10006detail6reduce28DeviceReduceSingleTileKernelINS2_10policy_hubIfjN4cuda3__47maximumIfEEE10Policy1000EN6thrust24THRUST_300001_SM_1000_NS10device_ptrIfEEPfjS8_ff8AbsValueEEvT0_T1_T2_T3_T4_T6_E12temp_storage+12];
	setp.lt.f32 	%p175, %f431, %f396;
	selp.f32 	%f397, %f396, %f431, %p175;
	ld.shared.f32 	%f398, [_ZZN3cub18CUB_300001_SM_10006detail6reduce28DeviceReduceSingleTileKernelINS2_10policy_hubIfjN4cuda3__47maximumIfEEE10Policy1000EN6thrust24THRUST_300001_SM_1000_NS10device_ptrIfEEPfjS8_ff8AbsValueEEvT0_T1_T2_T3_T4_T6_E12temp_storage+16];
	setp.lt.f32 	%p176, %f397, %f398;
	selp.f32 	%f399, %f398, %f397, %p176;
	ld.shared.f32 	%f400, [_ZZN3cub18CUB_300001_SM_10006detail6reduce28DeviceReduceSingleTileKernelINS2_10policy_hubIfjN4cuda3__47maximumIfEEE10Policy1000EN6thrust24THRUST_300001_SM_1000_NS10device_ptrIfEEPfjS8_ff8AbsValueEEvT0_T1_T2_T3_T4_T6_E12temp_storage+20];
	setp.lt.f32 	%p177, %f399, %f400;
	selp.f32 	%f401, %f400, %f399, %p177;
	ld.shared.f32 	%f402, [_ZZN3cub18CUB_300001_SM_10006detail6reduce28DeviceReduceSingleTileKernelINS2_10policy_hubIfjN4cuda3__47maximumIfEEE10Policy1000EN6thrust24THRUST_300001_SM_1000_NS10device_ptrIfEEPfjS8_ff8AbsValueEEvT0_T1_T2_T3_T4_T6_E12temp_storage+24];
	setp.lt.f32 	%p178, %f401, %f402;
	selp.f32 	%f403, %f402, %f401, %p178;
	ld.shared.f32 	%f404, [_ZZN3cub18CUB_300001_SM_10006detail6reduce28DeviceReduceSingleTileKernelINS2_10policy_hubIfjN4cuda3__47maximumIfEEE10Policy1000EN6thrust24THRUST_300001_SM_1000_NS10device_ptrIfEEPfjS8_ff8AbsValueEEvT0_T1_T2_T3_T4_T6_E12temp_storage+28];
	setp.lt.f32 	%p179, %f403, %f404;
	selp.f32 	%f405, %f404, %f403, %p179;
	ld.shared.f32 	%f406, [_ZZN3cub18CUB_300001_SM_10006detail6reduce28DeviceReduceSingleTileKernelINS2_10policy_hubIfjN4cuda3__47maximumIfEEE10Policy1000EN6thrust24THRUST_300001_SM_1000_NS10device_ptrIfEEPfjS8_ff8AbsValueEEvT0_T1_T2_T3_T4_T6_E12temp_storage+32];
	setp.lt.f32 	%p180, %f405, %f406;
	selp.f32 	%f407, %f406, %f405, %p180;
	ld.shared.f32 	%f408, [_ZZN3cub18CUB_300001_SM_10006detail6reduce28DeviceReduceSingleTileKernelINS2_10policy_hubIfjN4cuda3__47maximumIfEEE10Policy1000EN6thrust24THRUST_300001_SM_1000_NS10device_ptrIfEEPfjS8_ff8AbsValueEEvT0_T1_T2_T3_T4_T6_E12temp_storage+36];
	setp.lt.f32 	%p181, %f407, %f408;
	selp.f32 	%f431, %f408, %f407, %p181;
	bra.uni 	$L__BB2_50;
$L__BB2_24:
	// begin inline asm
	mov.u32 %r124, %laneid;
	// end inline asm
	and.b32  	%r150, %r1, 992;
	add.s32 	%r151, %r150, 32;
	setp.gt.u32 	%p136, %r151, %r51;
	not.b32 	%r152, %r150;
	add.s32 	%r153, %r51, %r152;
	selp.b32 	%r148, %r153, 31, %p136;
	mov.b32 	%r126, %f419;
	mov.b32 	%r127, 1;
	mov.b32 	%r149, -1;
	// begin inline asm
	shfl.sync.down.b32 %r125, %r126, %r127, %r148, %r149;
	// end inline asm
	mov.b32 	%f336, %r125;
	setp.lt.s32 	%p137, %r124, %r148;
	setp.lt.f32 	%p138, %f419, %f336;
	selp.f32 	%f337, %f336, %f419, %p138;
	selp.f32 	%f338, %f337, %f419, %p137;
	mov.b32 	%r131, %f338;
	mov.b32 	%r132, 2;
	// begin inline asm
	shfl.sync.down.b32 %r130, %r131, %r132, %r148, %r149;
	// end inline asm
	mov.b32 	%f339, %r130;
	add.s32 	%r154, %r124, 2;
	setp.gt.s32 	%p139, %r154, %r148;
	setp.lt.f32 	%p140, %f338, %f339;
	selp.f32 	%f340, %f339, %f338, %p140;
	selp.f32 	%f341, %f338, %f340, %p139;
	mov.b32 	%r136, %f341;
	mov.b32 	%r137, 4;
	// begin inline asm
	shfl.sync.down.b32 %r135, %r136, %r137, %r148, %r149;
	// end inline asm
	mov.b32 	%f342, %r135;
	add.s32 	%r155, %r124, 4;
	setp.gt.s32 	%p141, %r155, %r148;
	setp.lt.f32 	%p142, %f341, %f342;
	selp.f32 	%f343, %f342, %f341, %p142;
	selp.f32 	%f344, %f341, %f343, %p141;
	mov.b32 	%r141, %f344;
	mov.b32 	%r142, 8;
	// begin inline asm
	shfl.sync.down.b32 %r140, %r141, %r142, %r148, %r149;
	// end inline asm
	mov.b32 	%f345, %r140;
	add.s32 	%r156, %r124, 8;
	setp.gt.s32 	%p143, %r156, %r148;
	setp.lt.f32 	%p144, %f344, %f345;
	selp.f32 	%f346, %f345, %f344, %p144;
	selp.f32 	%f347, %f344, %f346, %p143;
	mov.b32 	%r146, %f347;
	mov.b32 	%r147, 16;
	// begin inline asm
	shfl.sync.down.b32 %r145, %r146, %r147, %r148, %r149;
	// end inline asm
	mov.b32 	%f348, %r145;
	add.s32 	%r157, %r124, 16;
	setp.gt.s32 	%p145, %r157, %r148;
	setp.lt.f32 	%p146, %f347, %f348;
	selp.f32 	%f349, %f348, %f347, %p146;
	selp.f32 	%f431, %f347, %f349, %p145;
	setp.ne.s32 	%p147, %r124, 0;
	@%p147 bra 	$L__BB2_26;
	shr.u32 	%r158, %r1, 3;
	and.b32  	%r159, %r158, 124;
	mov.u32 	%r160, _ZZN3cub18CUB_300001_SM_10006detail6reduce28DeviceReduceSingleTileKernelINS2_10policy_hubIfjN4cuda3__47maximumIfEEE10Policy1000EN6thrust24THRUST_300001_SM_1000_NS10device_ptrIfEEPfjS8_ff8AbsValueEEvT0_T1_T2_T3_T4_T6_E12temp_storage;
	add.s32 	%r161, %r160, %r159;
	st.shared.f32 	[%r161+8], %f431;
$L__BB2_26:
	bar.sync 	0;
	setp.ne.s32 	%p148, %r1, 0;
	@%p148 bra 	$L__BB2_50;
	setp.gt.u32 	%p149, %r51, 32;
	ld.shared.f32 	%f350, [_ZZN3cub18CUB_300001_SM_10006detail6reduce28DeviceReduceSingleTileKernelINS2_10policy_hubIfjN4cuda3__47maximumIfEEE10Policy1000EN6thrust24THRUST_300001_SM_1000_NS10device_ptrIfEEPfjS8_ff8AbsValueEEvT0_T1_T2_T3_T4_T6_E12temp_storage+12];
	setp.lt.f32 	%p150, %f431, %f350;
	selp.f32 	%f352, %f350, %f431, %p150;
	selp.f32 	%f353, %f352, %f431, %p149;
	setp.gt.u32 	%p151, %r51, 64;
	ld.shared.f32 	%f355, [_ZZN3cub18CUB_300001_SM_10006detail6reduce28DeviceReduceSingleTileKernelINS2_10policy_hubIfjN4cuda3__47maximumIfEEE10Policy1000EN6thrust24THRUST_300001_SM_1000_NS10device_ptrIfEEPfjS8_ff8AbsValueEEvT0_T1_T2_T3_T4_T6_E12temp_storage+16];
	setp.lt.f32 	%p152, %f353, %f355;
	selp.f32 	%f357, %f355, %f353, %p152;
	selp.f32 	%f358, %f357, %f353, %p151;
	setp.gt.u32 	%p153, %r51, 96;
	ld.shared.f32 	%f360, [_ZZN3cub18CUB_300001_SM_10006detail6reduce28DeviceReduceSingleTileKernelINS2_10policy_hubIfjN4cuda3__47maximumIfEEE10Policy1000EN6thrust24THRUST_300001_SM_1000_NS10device_ptrIfEEPfjS8_ff8AbsValueEEvT0_T1_T2_T3_T4_T6_E12temp_storage+20];
	setp.lt.f32 	%p154, %f358, %f360;
	selp.f32 	%f362, %f360, %f358, %p154;
	selp.f32 	%f363, %f362, %f358, %p153;
	setp.gt.u32 	%p155, %r51, 128;
	ld.shared.f32 	%f365, [_ZZN3cub18CUB_300001_SM_10006detail6reduce28DeviceReduceSingleTileKernelINS2_10policy_hubIfjN4cuda3__47maximumIfEEE10Policy1000EN6thrust24THRUST_300001_SM_1000_NS10device_ptrIfEEPfjS8_ff8AbsValueEEvT0_T1_T2_T3_T4_T6_E12temp_storage+24];
	setp.lt.f32 	%p156, %f363, %f365;
	selp.f32 	%f367, %f365, %f363, %p156;
	selp.f32 	%f368, %f367, %f363, %p155;
	setp.gt.u32 	%p157, %r51, 160;
	ld.shared.f32 	%f370, [_ZZN3cub18CUB_300001_SM_10006detail6reduce28DeviceReduceSingleTileKernelINS2_10policy_hubIfjN4cuda3__47maximumIfEEE10Policy1000EN6thrust24THRUST_300001_SM_1000_NS10device_ptrIfEEPfjS8_ff8AbsValueEEvT0_T1_T2_T3_T4_T6_E12temp_storage+28];
	setp.lt.f32 	%p158, %f368, %f370;
	selp.f32 	%f372, %f370, %f368, %p158;
	selp.f32 	%f373, %f372, %f368, %p157;
	setp.gt.u32 	%p159, %r51, 192;
	ld.shared.f32 	%f375, [_ZZN3cub18CUB_300001_SM_10006detail6reduce28DeviceReduceSingleTileKernelINS2_10policy_hubIfjN4cuda3__47maximumIfEEE10Policy1000EN6thrust24THRUST_300001_SM_1000_NS10device_ptrIfEEPfjS8_ff8AbsValueEEvT0_T1_T2_T3_T4_T6_E12temp_storage+32];
	setp.lt.f32 	%p160, %f373, %f375;
	selp.f32 	%f377, %f375, %f373, %p160;
	selp.f32 	%f378, %f377, %f373, %p159;
	setp.gt.u32 	%p161, %r51, 224;
	ld.shared.f32 	%f380, [_ZZN3cub18CUB_300001_SM_10006detail6reduce28DeviceReduceSingleTileKernelINS2_10policy_hubIfjN4cuda3__47maximumIfEEE10Policy1000EN6thrust24THRUST_300001_SM_1000_NS10device_ptrIfEEPfjS8_ff8AbsValueEEvT0_T1_T2_T3_T4_T6_E12temp_storage+36];
	setp.lt.f32 	%p162, %f378, %f380;
	selp.f32 	%f382, %f380, %f378, %p162;
	selp.f32 	%f431, %f382, %f378, %p161;
	bra.uni 	$L__BB2_50;
$L__BB2_28:
	mov.u32 	%r21, %tid.x;
	mul.wide.u32 	%rd11, %r21, 4;
	add.s64 	%rd12, %rd2, %rd11;
	ld.global.f32 	%f43, [%rd12];
	abs.f32 	%f44, %f43;
	ld.global.f32 	%f45, [%rd12+1024];
	abs.f32 	%f46, %f45;
	ld.global.f32 	%f47, [%rd12+2048];
	abs.f32 	%f48, %f47;
	ld.global.f32 	%f49, [%rd12+3072];
	abs.f32 	%f50, %f49;
	ld.global.f32 	%f51, [%rd12+4096];
	abs.f32 	%f52, %f51;
	ld.global.f32 	%f53, [%rd12+5120];
	abs.f32 	%f54, %f53;
	ld.global.f32 	%f55, [%rd12+6144];
	abs.f32 	%f56, %f55;
	ld.global.f32 	%f57, [%rd12+7168];
	abs.f32 	%f58, %f57;
	ld.global.f32 	%f59, [%rd12+8192];
	abs.f32 	%f60, %f59;
	ld.global.f32 	%f61, [%rd12+9216];
	abs.f32 	%f62, %f61;
	ld.global.f32 	%f63, [%rd12+10240];
	abs.f32 	%f64, %f63;
	ld.global.f32 	%f65, [%rd12+11264];
	abs.f32 	%f66, %f65;
	ld.global.f32 	%f67, [%rd12+12288];
	abs.f32 	%f68, %f67;
	ld.global.f32 	%f69, [%rd12+13312];
	abs.f32 	%f70, %f69;
	ld.global.f32 	%f71, [%rd12+14336];
	abs.f32 	%f72, %f71;
	ld.global.f32 	%f73, [%rd12+15360];
	abs.f32 	%f74, %f73;
	setp.lt.f32 	%p3, %f44, %f46;
	selp.f32 	%f75, %f46, %f44, %p3;
	setp.lt.f32 	%p4, %f48, %f50;
	selp.f32 	%f76, %f50, %f48, %p4;
	setp.lt.f32 	%p5, %f52, %f54;
	selp.f32 	%f77, %f54, %f52, %p5;
	setp.lt.f32 	%p6, %f56, %f58;
	selp.f32 	%f78, %f58, %f56, %p6;
	setp.lt.f32 	%p7, %f60, %f62;
	selp.f32 	%f79, %f62, %f60, %p7;
	setp.lt.f32 	%p8, %f64, %f66;
	selp.f32 	%f80, %f66, %f64, %p8;
	setp.lt.f32 	%p9, %f68, %f70;
	selp.f32 	%f81, %f70, %f68, %p9;
	setp.lt.f32 	%p10, %f72, %f74;
	selp.f32 	%f82, %f74, %f72, %p10;
	setp.lt.f32 	%p11, %f75, %f76;
	selp.f32 	%f83, %f76, %f75, %p11;
	setp.lt.f32 	%p12, %f77, %f78;
	selp.f32 	%f84, %f78, %f77, %p12;
	setp.lt.f32 	%p13, %f79, %f80;
	selp.f32 	%f85, %f80, %f79, %p13;
	setp.lt.f32 	%p14, %f81, %f82;
	selp.f32 	%f86, %f82, %f81, %p14;
	setp.lt.f32 	%p15, %f83, %f84;
	selp.f32 	%f87, %f84, %f83, %p15;
	setp.lt.f32 	%p16, %f85, %f86;
	selp.f32 	%f88, %f86, %f85, %p16;
	setp.lt.f32 	%p17, %f87, %f88;
	selp.f32 	%f430, %f88, %f87, %p17;
	add.s32 	%r22, %r51, -4096;
	setp.lt.u32 	%p18, %r22, 4096;
	mov.b32 	%r202, 4096;
	@%p18 bra 	$L__BB2_32;
	mov.b32 	%r202, 4096;
$L__BB2_30:
	add.s32 	%r54, %r21, %r202;
	mul.wide.u32 	%rd13, %r54, 4;
	add.s64 	%rd14, %rd2, %rd13;
	ld.global.f32 	%f89, [%rd14];
	abs.f32 	%f90, %f89;
	ld.global.f32 	%f91, [%rd14+1024];
	abs.f32 	%f92, %f91;
	ld.global.f32 	%f93, [%rd14+2048];
	abs.f32 	%f94, %f93;
	ld.global.f32 	%f95, [%rd14+3072];
	abs.f32 	%f96, %f95;
	ld.global.f32 	%f97, [%rd14+4096];
	abs.f32 	%f98, %f97;
	ld.global.f32 	%f99, [%rd14+5120];
	abs.f32 	%f100, %f99;
	ld.global.f32 	%f101, [%rd14+6144];
	abs.f32 	%f102, %f101;
	ld.global.f32 	%f103, [%rd14+7168];
	abs.f32 	%f104, %f103;
	ld.global.f32 	%f105, [%rd14+8192];
	abs.f32 	%f106, %f105;
	ld.global.f32 	%f107, [%rd14+9216];
	abs.f32 	%f108, %f107;
	ld.global.f32 	%f109, [%rd14+10240];
	abs.f32 	%f110, %f109;
	ld.global.f32 	%f111, [%rd14+11264];
	abs.f32 	%f112, %f111;
	ld.global.f32 	%f113, [%rd14+12288];
	abs.f32 	%f114, %f113;
	ld.global.f32 	%f115, [%rd14+13312];
	abs.f32 	%f116, %f115;
	ld.global.f32 	%f117, [%rd14+14336];
	abs.f32 	%f118, %f117;
	ld.global.f32 	%f119, [%rd14+15360];
	abs.f32 	%f120, %f119;
	setp.lt.f32 	%p19, %f430, %f90;
	selp.f32 	%f121, %f90, %f430, %p19;
	setp.lt.f32 	%p20, %f92, %f94;
	selp.f32 	%f122, %f94, %f92, %p20;
	setp.lt.f32 	%p21, %f96, %f98;
	selp.f32 	%f123, %f98, %f96, %p21;
	setp.lt.f32 	%p22, %f100, %f102;
	selp.f32 	%f124, %f102, %f100, %p22;
	setp.lt.f32 	%p23, %f104, %f106;
	selp.f32 	%f125, %f106, %f104, %p23;
	setp.lt.f32 	%p24, %f108, %f110;
	selp.f32 	%f126, %f110, %f108, %p24;
	setp.lt.f32 	%p25, %f112, %f114;
	selp.f32 	%f127, %f114, %f112, %p25;
	setp.lt.f32 	%p26, %f116, %f118;
	selp.f32 	%f128, %f118, %f116, %p26;
	setp.lt.f32 	%p27, %f121, %f122;
	selp.f32 	%f129, %f122, %f121, %p27;
	setp.lt.f32 	%p28, %f123, %f124;
	selp.f32 	%f130, %f124, %f123, %p28;
	setp.lt.f32 	%p29, %f125, %f126;
	selp.f32 	%f131, %f126, %f125, %p29;
	setp.lt.f32 	%p30, %f127, %f128;
	selp.f32 	%f132, %f128, %f127, %p30;
	setp.lt.f32 	%p31, %f129, %f130;
	selp.f32 	%f133, %f130, %f129, %p31;
	setp.lt.f32 	%p32, %f131, %f132;
	selp.f32 	%f134, %f132, %f131, %p32;
	setp.lt.f32 	%p33, %f133, %f134;
	selp.f32 	%f135, %f134, %f133, %p33;
	setp.lt.f32 	%p34, %f135, %f120;
	selp.f32 	%f430, %f120, %f135, %p34;
	sub.s32 	%r55, %r51, %r202;
	setp.lt.u32 	%p35, %r55, 4096;
	@%p35 bra 	$L__BB2_46;
	add.s32 	%r202, %r202, 4096;
	setp.le.u32 	%p36, %r202, %r22;
	@%p36 bra 	$L__BB2_30;
$L__BB2_32:
	setp.le.u32 	%p37, %r51, %r202;
	sub.s32 	%r56, %r51, %r202;
	setp.ge.s32 	%p38, %r21, %r56;
	or.pred  	%p39, %p37, %p38;
	@%p39 bra 	$L__BB2_46;
	not.b32 	%r58, %r21;
	add.s32 	%r59, %r51, %r58;
	sub.s32 	%r60, %r59, %r202;
	shr.u32 	%r61, %r60, 8;
	add.s32 	%r26, %r61, 1;
	and.b32  	%r27, %r26, 15;
	setp.lt.u32 	%p40, %r60, 3840;
	mov.u32 	%r207, %r21;
	@%p40 bra 	$L__BB2_37;
	or.b32  	%r205, %r21, 2048;
	add.s32 	%r204, %r21, %r202;
	and.b32  	%r62, %r26, 33554416;
	neg.s32 	%r203, %r62;
$L__BB2_35:
	.pragma "nounroll";
	mul.wide.u32 	%rd15, %r204, 4;
	add.s64 	%rd16, %rd2, %rd15;
	ld.global.f32 	%f137, [%rd16];
	abs.f32 	%f138, %f137;
	setp.lt.f32 	%p41, %f430, %f138;
	selp.f32 	%f139, %f138, %f430, %p41;
	add.s32 	%r63, %r204, 256;
	mul.wide.u32 	%rd17, %r63, 4;
	add.s64 	%rd18, %rd2, %rd17;
	ld.global.f32 	%f140, [%rd18];
	abs.f32 	%f141, %f140;
	setp.lt.f32 	%p42, %f139, %f141;
	selp.f32 	%f142, %f141, %f139, %p42;
	add.s32 	%r64, %r204, 512;
	mul.wide.u32 	%rd19, %r64, 4;
	add.s64 	%rd20, %rd2, %rd19;
	ld.global.f32 	%f143, [%rd20];
	abs.f32 	%f144, %f143;
	setp.lt.f32 	%p43, %f142, %f144;
	selp.f32 	%f145, %f144, %f142, %p43;
	add.s32 	%r65, %r204, 768;
	mul.wide.u32 	%rd21, %r65, 4;
	add.s64 	%rd22, %rd2, %rd21;
	ld.global.f32 	%f146, [%rd22];
	abs.f32 	%f147, %f146;
	setp.lt.f32 	%p44, %f145, %f147;
	selp.f32 	%f148, %f147, %f145, %p44;
	add.s32 	%r66, %r204, 1024;
	mul.wide.u32 	%rd23, %r66, 4;
	add.s64 	%rd24, %rd2, %rd23;
	ld.global.f32 	%f149, [%rd24];
	abs.f32 	%f150, %f149;
	setp.lt.f32 	%p45, %f148, %f150;
	selp.f32 	%f151, %f150, %f148, %p45;
	add.s32 	%r67, %r204, 1280;
	mul.wide.u32 	%rd25, %r67, 4;
	add.s64 	%rd26, %rd2, %rd25;
	ld.global.f32 	%f152, [%rd26];
	abs.f32 	%f153, %f152;
	setp.lt.f32 	%p46, %f151, %f153;
	selp.f32 	%f154, %f153, %f151, %p46;
	add.s32 	%r68, %r204, 1536;
	mul.wide.u32 	%rd27, %r68, 4;
	add.s64 	%rd28, %rd2, %rd27;
	ld.global.f32 	%f155, [%rd28];
	abs.f32 	%f156, %f155;
	setp.lt.f32 	%p47, %f154, %f156;
	selp.f32 	%f157, %f156, %f154, %p47;
	add.s32 	%r69, %r204, 1792;
	mul.wide.u32 	%rd29, %r69, 4;
	add.s64 	%rd30, %rd2, %rd29;
	ld.global.f32 	%f158, [%rd30];
	abs.f32 	%f159, %f158;
	setp.lt.f32 	%p48, %f157, %f159;
	selp.f32 	%f160, %f159, %f157, %p48;
	add.s32 	%r70, %r204, 2048;
	mul.wide.u32 	%rd31, %r70, 4;
	add.s64 	%rd32, %rd2, %rd31;
	ld.global.f32 	%f161, [%rd32];
	abs.f32 	%f162, %f161;
	setp.lt.f32 	%p49, %f160, %f162;
	selp.f32 	%f163, %f162, %f160, %p49;
	add.s32 	%r71, %r204, 2304;
	mul.wide.u32 	%rd33, %r71, 4;
	add.s64 	%rd34, %rd2, %rd33;
	ld.global.f32 	%f164, [%rd34];
	abs.f32 	%f165, %f164;
	setp.lt.f32 	%p50, %f163, %f165;
	selp.f32 	%f166, %f165, %f163, %p50;
	add.s32 	%r72, %r204, 2560;
	mul.wide.u32 	%rd35, %r72, 4;
	add.s64 	%rd36, %rd2, %rd35;
	ld.global.f32 	%f167, [%rd36];
	abs.f32 	%f168, %f167;
	setp.lt.f32 	%p51, %f166, %f168;
	selp.f32 	%f169, %f168, %f166, %p51;
	add.s32 	%r73, %r204, 2816;
	mul.wide.u32 	%rd37, %r73, 4;
	add.s64 	%rd38, %rd2, %rd37;
	ld.global.f32 	%f170, [%rd38];
	abs.f32 	%f171, %f170;
	setp.lt.f32 	%p52, %f169, %f171;
	selp.f32 	%f172, %f171, %f169, %p52;
	add.s32 	%r74, %r204, 3072;
	mul.wide.u32 	%rd39, %r74, 4;
	add.s64 	%rd40, %rd2, %rd39;
	ld.global.f32 	%f173, [%rd40];
	abs.f32 	%f174, %f173;
	setp.lt.f32 	%p53, %f172, %f174;
	selp.f32 	%f175, %f174, %f172, %p53;
	add.s32 	%r75, %r204, 3328;
	mul.wide.u32 	%rd41, %r75, 4;
	add.s64 	%rd42, %rd2, %rd41;
	ld.global.f32 	%f176, [%rd42];
	abs.f32 	%f177, %f176;
	setp.lt.f32 	%p54, %f175, %f177;
	selp.f32 	%f178, %f177, %f175, %p54;
	add.s32 	%r76, %r204, 3584;
	mul.wide.u32 	%rd43, %r76, 4;
	add.s64 	%rd44, %rd2, %rd43;
	ld.global.f32 	%f179, [%rd44];
	abs.f32 	%f180, %f179;
	setp.lt.f32 	%p55, %f178, %f180;
	selp.f32 	%f181, %f180, %f178, %p55;
	add.s32 	%r77, %r204, 3840;
	mul.wide.u32 	%rd45, %r77, 4;
	add.s64 	%rd46, %rd2, %rd45;
	ld.global.f32 	%f182, [%rd46];
	abs.f32 	%f183, %f182;
	setp.lt.f32 	%p56, %f181, %f183;
	selp.f32 	%f430, %f183, %f181, %p56;
	add.s32 	%r205, %r205, 4096;
	add.s32 	%r204, %r204, 4096;
	add.s32 	%r203, %r203, 16;
	setp.ne.s32 	%p57, %r203, 0;
	@%p57 bra 	$L__BB2_35;
	add.s32 	%r207, %r205, -2048;
$L__BB2_37:
	setp.eq.s32 	%p58, %r27, 0;
	@%p58 bra 	$L__BB2_46;
	and.b32  	%r39, %r26, 7;
	setp.lt.u32 	%p59, %r27, 8;
	@%p59 bra 	$L__BB2_40;
	add.s32 	%r78, %r207, %r202;
	mul.wide.u32 	%rd47, %r78, 4;
	add.s64 	%rd48, %rd2, %rd47;
	ld.global.f32 	%f185, [%rd48];
	abs.f32 	%f186, %f185;
	setp.lt.f32 	%p60, %f430, %f186;
	selp.f32 	%f187, %f186, %f430, %p60;
	add.s32 	%r79, %r78, 256;
	mul.wide.u32 	%rd49, %r79, 4;
	add.s64 	%rd50, %rd2, %rd49;
	ld.global.f32 	%f188, [%rd50];
	abs.f32 	%f189, %f188;
	setp.lt.f32 	%p61, %f187, %f189;
	selp.f32 	%f190, %f189, %f187, %p61;
	add.s32 	%r80, %r78, 512;
	mul.wide.u32 	%rd51, %r80, 4;
	add.s64 	%rd52, %rd2, %rd51;
	ld.global.f32 	%f191, [%rd52];
	abs.f32 	%f192, %f191;
	setp.lt.f32 	%p62, %f190, %f192;
	selp.f32 	%f193, %f192, %f190, %p62;
	add.s32 	%r81, %r78, 768;
	mul.wide.u32 	%rd53, %r81, 4;
	add.s64 	%rd54, %rd2, %rd53;
	ld.global.f32 	%f194, [%rd54];
	abs.f32 	%f195, %f194;
	setp.lt.f32 	%p63, %f193, %f195;
	selp.f32 	%f196, %f195, %f193, %p63;
	add.s32 	%r82, %r78, 1024;
	mul.wide.u32 	%rd55, %r82, 4;
	add.s64 	%rd56, %rd2, %rd55;
	ld.global.f32 	%f197, [%rd56];
	abs.f32 	%f198, %f197;
	setp.lt.f32 	%p64, %f196, %f198;
	selp.f32 	%f199, %f198, %f196, %p64;
	add.s32 	%r83, %r78, 1280;
	mul.wide.u32 	%rd57, %r83, 4;
	add.s64 	%rd58, %rd2, %rd57;
	ld.global.f32 	%f200, [%rd58];
	abs.f32 	%f201, %f200;
	setp.lt.f32 	%p65, %f199, %f201;
	selp.f32 	%f202, %f201, %f199, %p65;
	add.s32 	%r84, %r78, 1536;
	mul.wide.u32 	%rd59, %r84, 4;
	add.s64 	%rd60, %rd2, %rd59;
	ld.global.f32 	%f203, [%rd60];
	abs.f32 	%f204, %f203;
	setp.lt.f32 	%p66, %f202, %f204;
	selp.f32 	%f205, %f204, %f202, %p66;
	add.s32 	%r85, %r78, 1792;
	mul.wide.u32 	%rd61, %r85, 4;
	add.s64 	%rd62, %rd2, %rd61;
	ld.global.f32 	%f206, [%rd62];
	abs.f32 	%f207, %f206;
	setp.lt.f32 	%p67, %f205, %f207;
	selp.f32 	%f430, %f207, %f205, %p67;
	add.s32 	%r207, %r207, 2048;
$L__BB2_40:
	setp.eq.s32 	%p68, %r39, 0;
	@%p68 bra 	$L__BB2_46;
	and.b32  	%r42, %r26, 3;
	setp.lt.u32 	%p69, %r39, 4;
	@%p69 bra 	$L__BB2_43;
	add.s32 	%r86, %r207, %r202;
	mul.wide.u32 	%rd63, %r86, 4;
	add.s64 	%rd64, %rd2, %rd63;
	ld.global.f32 	%f209, [%rd64];
	abs.f32 	%f210, %f209;
	setp.lt.f32 	%p70, %f430, %f210;
	selp.f32 	%f211, %f210, %f430, %p70;
	add.s32 	%r87, %r86, 256;
	mul.wide.u32 	%rd65, %r87, 4;
	add.s64 	%rd66, %rd2, %rd65;
	ld.global.f32 	%f212, [%rd66];
	abs.f32 	%f213, %f212;
	setp.lt.f32 	%p71, %f211, %f213;
	selp.f32 	%f214, %f213, %f211, %p71;
	add.s32 	%r88, %r86, 512;
	mul.wide.u32 	%rd67, %r88, 4;
	add.s64 	%rd68, %rd2, %rd67;
	ld.global.f32 	%f215, [%rd68];
	abs.f32 	%f216, %f215;
	setp.lt.f32 	%p72, %f214, %f216;
	selp.f32 	%f217, %f216, %f214, %p72;
	add.s32 	%r89, %r86, 768;
	mul.wide.u32 	%rd69, %r89, 4;
	add.s64 	%rd70, %rd2, %rd69;
	ld.global.f32 	%f218, [%rd70];
	abs.f32 	%f219, %f218;
	setp.lt.f32 	%p73, %f217, %f219;
	selp.f32 	%f430, %f219, %f217, %p73;
	add.s32 	%r207, %r207, 1024;
$L__BB2_43:
	setp.eq.s32 	%p74, %r42, 0;
	@%p74 bra 	$L__BB2_46;
	add.s32 	%r210, %r207, %r202;
	neg.s32 	%r209, %r42;
$L__BB2_45:
	.pragma "nounroll";
	mul.wide.u32 	%rd71, %r210, 4;
	add.s64 	%rd72, %rd2, %rd71;
	ld.global.f32 	%f220, [%rd72];
	abs.f32 	%f221, %f220;
	setp.lt.f32 	%p75, %f430, %f221;
	selp.f32 	%f430, %f221, %f430, %p75;
	add.s32 	%r210, %r210, 256;
	add.s32 	%r209, %r209, 1;
	setp.ne.s32 	%p76, %r209, 0;
	@%p76 bra 	$L__BB2_45;
$L__BB2_46:
	// begin inline asm
	mov.u32 %r90, %laneid;
	// end inline asm
	mov.b32 	%r92, %f430;
	mov.b32 	%r93, 1;
	mov.b32 	%r114, 31;
	mov.b32 	%r115, -1;
	// begin inline asm
	shfl.sync.down.b32 %r91, %r92, %r93, %r114, %r115;
	// end inline asm
	mov.b32 	%f222, %r91;
	setp.gt.s32 	%p77, %r90, 30;
	setp.lt.f32 	%p78, %f430, %f222;
	selp.f32 	%f223, %f222, %f430, %p78;
	selp.f32 	%f224, %f430, %f223, %p77;
	mov.b32 	%r97, %f224;
	mov.b32 	%r98, 2;
	// begin inline asm
	shfl.sync.down.b32 %r96, %r97, %r98, %r114, %r115;
	// end inline asm
	mov.b32 	%f225, %r96;
	setp.gt.s32 	%p79, %r90, 29;
	setp.lt.f32 	%p80, %f224, %f225;
	selp.f32 	%f226, %f225, %f224, %p80;
	selp.f32 	%f227, %f224, %f226, %p79;
	mov.b32 	%r102, %f227;
	mov.b32 	%r103, 4;
	// begin inline asm
	shfl.sync.down.b32 %r101, %r102, %r103, %r114, %r115;
	// end inline asm
	mov.b32 	%f228, %r101;
	setp.gt.s32 	%p81, %r90, 27;
	setp.lt.f32 	%p82, %f227, %f228;
	selp.f32 	%f229, %f228, %f227, %p82;
	selp.f32 	%f230, %f227, %f229, %p81;
	mov.b32 	%r107, %f230;
	mov.b32 	%r108, 8;
	// begin inline asm
	shfl.sync.down.b32 %r106, %r107, %r108, %r114, %r115;
	// end inline asm
	mov.b32 	%f231, %r106;
	setp.gt.s32 	%p83, %r90, 23;
	setp.lt.f32 	%p84, %f230, %f231;
	selp.f32 	%f232, %f231, %f230, %p84;
	selp.f32 	%f233, %f230, %f232, %p83;
	mov.b32 	%r112, %f233;
	mov.b32 	%r113, 16;
	// begin inline asm
	shfl.sync.down.b32 %r111, %r112, %r113, %r114, %r115;
	// end inline asm
	mov.b32 	%f234, %r111;
	setp.gt.s32 	%p85, %r90, 15;
	setp.lt.f32 	%p86, %f233, %f234;
	selp.f32 	%f38, %f234, %f233, %p86;
	selp.f32 	%f431, %f233, %f38, %p85;
	setp.ne.s32 	%p87, %r90, 0;
	@%p87 bra 	$L__BB2_48;
	shr.u32 	%r116, %r21, 3;
	and.b32  	%r117, %r116, 124;
	mov.u32 	%r118, _ZZN3cub18CUB_300001_SM_10006detail6reduce28DeviceReduceSingleTileKernelINS2_10policy_hubIfjN4cuda3__47maximumIfEEE10Policy1000EN6thrust24THRUST_300001_SM_1000_NS10device_ptrIfEEPfjS8_ff8AbsValueEEvT0_T1_T2_T3_T4_T6_E12temp_storage;
	add.s32 	%r119, %r118, %r117;
	st.shared.f32 	[%r119+8], %f38;
$L__BB2_48:
	bar.sync 	0;
	setp.ne.s32 	%p88, %r21, 0;
	@%p88 bra 	$L__BB2_50;
	ld.shared.f32 	%f235, [_ZZN3cub18CUB_300001_SM_10006detail6reduce28DeviceReduceSingleTileKernelINS2_10policy_hubIfjN4cuda3__47maximumIfEEE10Policy1000EN6thrust24THRUST_300001_SM_1000_NS10device_ptrIfEEPfjS8_ff8AbsValueEEvT0_T1_T2_T3_T4_T6_E12temp_storage+12];
	setp.lt.f32 	%p89, %f431, %f235;
	selp.f32 	%f236, %f235, %f431, %p89;
	ld.shared.f32 	%f237, [_ZZN3cub18CUB_300001_SM_10006detail6reduce28DeviceReduceSingleTileKernelINS2_10policy_hubIfjN4cuda3__47maximumIfEEE10Policy1000EN6thrust24THRUST_300001_SM_1000_NS10device_ptrIfEEPfjS8_ff8AbsValueEEvT0_T1_T2_T3_T4_T6_E12temp_storage+16];
	setp.lt.f32 	%p90, %f236, %f237;
	selp.f32 	%f238, %f237, %f236, %p90;
	ld.shared.f32 	%f239, [_ZZN3cub18CUB_300001_SM_10006detail6reduce28DeviceReduceSingleTileKernelINS2_10policy_hubIfjN4cuda3__47maximumIfEEE10Policy1000EN6thrust24THRUST_300001_SM_1000_NS10device_ptrIfEEPfjS8_ff8AbsValueEEvT0_T1_T2_T3_T4_T6_E12temp_storage+20];
	setp.lt.f32 	%p91, %f238, %f239;
	selp.f32 	%f240, %f239, %f238, %p91;
	ld.shared.f32 	%f241, [_ZZN3cub18CUB_300001_SM_10006detail6reduce28DeviceReduceSingleTileKernelINS2_10policy_hubIfjN4cuda3__47maximumIfEEE10Policy1000EN6thrust24THRUST_300001_SM_1000_NS10device_ptrIfEEPfjS8_ff8AbsValueEEvT0_T1_T2_T3_T4_T6_E12temp_storage+24];
	setp.lt.f32 	%p92, %f240, %f241;
	selp.f32 	%f242, %f241, %f240, %p92;
	ld.shared.f32 	%f243, [_ZZN3cub18CUB_300001_SM_10006detail6reduce28DeviceReduceSingleTileKernelINS2_10policy_hubIfjN4cuda3__47maximumIfEEE10Policy1000EN6thrust24THRUST_300001_SM_1000_NS10device_ptrIfEEPfjS8_ff8AbsValueEEvT0_T1_T2_T3_T4_T6_E12temp_storage+28];
	setp.lt.f32 	%p93, %f242, %f243;
	selp.f32 	%f244, %f243, %f242, %p93;
	ld.shared.f32 	%f245, [_ZZN3cub18CUB_300001_SM_10006detail6reduce28DeviceReduceSingleTileKernelINS2_10policy_hubIfjN4cuda3__47maximumIfEEE10Policy1000EN6thrust24THRUST_300001_SM_1000_NS10device_ptrIfEEPfjS8_ff8AbsValueEEvT0_T1_T2_T3_T4_T6_E12temp_storage+32];
	setp.lt.f32 	%p94, %f244, %f245;
	selp.f32 	%f246, %f245, %f244, %p94;
	ld.shared.f32 	%f247, [_ZZN3cub18CUB_300001_SM_10006detail6reduce28DeviceReduceSingleTileKernelINS2_10policy_hubIfjN4cuda3__47maximumIfEEE10Policy1000EN6thrust24THRUST_300001_SM_1000_NS10device_ptrIfEEPfjS8_ff8AbsValueEEvT0_T1_T2_T3_T4_T6_E12temp_storage+36];
	setp.lt.f32 	%p95, %f246, %f247;
	selp.f32 	%f431, %f247, %f246, %p95;
$L__BB2_50:
	mov.u32 	%r192, %tid.x;
	setp.ne.s32 	%p182, %r192, 0;
	@%p182 bra 	$L__BB2_52;
	setp.lt.f32 	%p183, %f42, %f431;
	selp.f32 	%f409, %f431, %f42, %p183;
	st.global.f32 	[%rd1], %f409;
$L__BB2_52:
	ret;

}
	// .globl	_ZN3cub18CUB_300001_SM_10006detail6reduce18DeviceReduceKernelINS2_10policy_hubIfjN4cuda3__47maximumIfEEE10Policy1000EN6thrust24THRUST_300001_SM_1000_NS10device_ptrIfEEjS8_f8AbsValueEEvT0_PT3_T1_NS0_13GridEvenShareISJ_EET2_T4_
.visible .entry _ZN3cub18CUB_300001_SM_10006detail6reduce18DeviceReduceKernelINS2_10policy_hubIfjN4cuda3__47maximumIfEEE10Policy1000EN6thrust24THRUST_300001_SM_1000_NS10device_ptrIfEEjS8_f8AbsValueEEvT0_PT3_T1_NS0_13GridEvenShareISJ_EET2_T4_(
	.param .align 8 .b8 _ZN3cub18CUB_300001_SM_10006detail6reduce18DeviceReduceKernelINS2_10policy_hubIfjN4cuda3__47maximumIfEEE10Policy1000EN6thrust24THRUST_300001_SM_1000_NS10device_ptrIfEEjS8_f8AbsValueEEvT0_PT3_T1_NS0_13GridEvenShareISJ_EET2_T4__param_0[8],
	.param .u64 .ptr .align 1 _ZN3cub18CUB_300001_SM_10006detail6reduce18DeviceReduceKernelINS2_10policy_hubIfjN4cuda3__47maximumIfEEE10Policy1000EN6thrust24THRUST_300001_SM_1000_NS10device_ptrIfEEjS8_f8AbsValueEEvT0_PT3_T1_NS0_13GridEvenShareISJ_EET2_T4__param_1,
	.param .u32 _ZN3cub18CUB_300001_SM_10006detail6reduce18DeviceReduceKernelINS2_10policy_hubIfjN4cuda3__47maximumIfEEE10Policy1000EN6thrust24THRUST_300001_SM_1000_NS10device_ptrIfEEjS8_f8AbsValueEEvT0_PT3_T1_NS0_13GridEvenShareISJ_EET2_T4__param_2,
	.param .align 4 .b8 _ZN3cub18CUB_300001_SM_10006detail6reduce18DeviceReduceKernelINS2_10policy_hubIfjN4cuda3__47maximumIfEEE10Policy1000EN6thrust24THRUST_300001_SM_1000_NS10device_ptrIfEEjS8_f8AbsValueEEvT0_PT3_T1_NS0_13GridEvenShareISJ_EET2_T4__param_3[40],
	.param .align 1 .b8 _ZN3cub18CUB_300001_SM_10006detail6reduce18DeviceReduceKernelINS2_10policy_hubIfjN4cuda3__47maximumIfEEE10Policy1000EN6thrust24THRUST_300001_SM_1000_NS10device_ptrIfEEjS8_f8AbsValueEEvT0_PT3_T1_NS0_13GridEvenShareISJ_EET2_T4__param_4[1],
	.param .align 1 .b8 _ZN3cub18CUB_300001_SM_10006detail6reduce18DeviceReduceKernelINS2_10policy_hubIfjN4cuda3__47maximumIfEEE10Policy1000EN6thrust24THRUST_300001_SM_1000_NS10device_ptrIfEEjS8_f8AbsValueEEvT0_PT3_T1_NS0_13GridEvenShareISJ_EET2_T4__param_5[1]
)
.maxntid 256
{
	.reg .pred 	%p<182>;
	.reg .b16 	%rs<4>;
	.reg .b32 	%r<279>;
	.reg .b32 	%f<428>;
	.reg .b64 	%rd<130>;
	// demoted variable
	.shared .align 4 .b8 _ZZN3cub18CUB_300001_SM_10006detail6reduce18DeviceReduceKernelINS2_10policy_hubIfjN4cuda3__47maximumIfEEE10Policy1000EN6thrust24THRUST_300001_SM_1000_NS10device_ptrIfEEjS8_f8AbsValueEEvT0_PT3_T1_NS0_13GridEvenShareISJ_EET2_T4_E12temp_storage[44];
	ld.param.u32 	%r1, [_ZN3cub18CUB_300001_SM_10006detail6reduce18DeviceReduceKernelINS2_10policy_hubIfjN4cuda3__47maximumIfEEE10Policy1000EN6thrust24THRUST_300001_SM_1000_NS10device_ptrIfEEjS8_f8AbsValueEEvT0_PT3_T1_NS0_13GridEvenShareISJ_EET2_T4__param_3+20];
	ld.param.u32 	%r2, [_ZN3cub18CUB_300001_SM_10006detail6reduce18DeviceReduceKernelINS2_10policy_hubIfjN4cuda3__47maximumIfEEE10Policy1000EN6thrust24THRUST_300001_SM_1000_NS10device_ptrIfEEjS8_f8AbsValueEEvT0_PT3_T1_NS0_13GridEvenShareISJ_EET2_T4__param_3+24];
	ld.param.u64 	%rd3, [_ZN3cub18CUB_300001_SM_10006detail6reduce18DeviceReduceKernelINS2_10policy_hubIfjN4cuda3__47maximumIfEEE10Policy1000EN6thrust24THRUST_300001_SM_1000_NS10device_ptrIfEEjS8_f8AbsValueEEvT0_PT3_T1_NS0_13GridEvenShareISJ_EET2_T4__param_0];
	cvta.to.global.u64 	%rd1, %rd3;
	mov.u32 	%r3, %ctaid.x;
	shl.b32 	%r4, %r2, 12;
	shl.b32 	%r270, %r3, 12;
	sub.s32 	%r6, %r1, %r270;
	setp.gt.u32 	%p1, %r6, 4095;
	@%p1 bra 	$L__BB3_26;
	mov.u32 	%r7, %tid.x;
	setp.ge.u32 	%p95, %r7, %r6;
	mov.f32 	%f416, 0f00000000;
	mov.u32 	%r261, %r7;
	@%p95 bra 	$L__BB3_3;
	add.s32 	%r155, %r270, %r7;
	mul.wide.u32 	%rd66, %r155, 4;
	add.s64 	%rd67, %rd1, %rd66;
	ld.global.f32 	%f247, [%rd67];
	abs.f32 	%f416, %f247;
	add.s32 	%r261, %r7, 256;
$L__BB3_3:
	setp.ge.u32 	%p96, %r261, %r6;
	@%p96 bra 	$L__BB3_17;
	not.b32 	%r156, %r261;
	add.s32 	%r157, %r1, %r156;
	sub.s32 	%r158, %r157, %r270;
	shr.u32 	%r159, %r158, 8;
	add.s32 	%r10, %r159, 1;
	and.b32  	%r11, %r10, 15;
	setp.lt.u32 	%p97, %r158, 3840;
	@%p97 bra 	$L__BB3_8;
	or.b32  	%r260, %r261, 2048;
	add.s32 	%r259, %r261, %r270;
	and.b32  	%r160, %r10, 33554416;
	neg.s32 	%r258, %r160;
$L__BB3_6:
	.pragma "nounroll";
	mul.wide.u32 	%rd68, %r259, 4;
	add.s64 	%rd69, %rd1, %rd68;
	ld.global.f32 	%f249, [%rd69];
	abs.f32 	%f250, %f249;
	setp.lt.f32 	%p98, %f416, %f250;
	selp.f32 	%f251, %f250, %f416, %p98;
	add.s32 	%r161, %r259, 256;
	mul.wide.u32 	%rd70, %r161, 4;
	add.s64 	%rd71, %rd1, %rd70;
	ld.global.f32 	%f252, [%rd71];
	abs.f32 	%f253, %f252;
	setp.lt.f32 	%p99, %f251, %f253;
	selp.f32 	%f254, %f253, %f251, %p99;
	add.s32 	%r162, %r259, 512;
	mul.wide.u32 	%rd72, %r162, 4;
	add.s64 	%rd73, %rd1, %rd72;
	ld.global.f32 	%f255, [%rd73];
	abs.f32 	%f256, %f255;
	setp.lt.f32 	%p100, %f254, %f256;
	selp.f32 	%f257, %f256, %f254, %p100;
	add.s32 	%r163, %r259, 768;
	mul.wide.u32 	%rd74, %r163, 4;
	add.s64 	%rd75, %rd1, %rd74;
	ld.global.f32 	%f258, [%rd75];
	abs.f32 	%f259, %f258;
	setp.lt.f32 	%p101, %f257, %f259;
	selp.f32 	%f260, %f259, %f257, %p101;
	add.s32 	%r164, %r259, 1024;
	mul.wide.u32 	%rd76, %r164, 4;
	add.s64 	%rd77, %rd1, %rd76;
	ld.global.f32 	%f261, [%rd77];
	abs.f32 	%f262, %f261;
	setp.lt.f32 	%p102, %f260, %f262;
	selp.f32 	%f263, %f262, %f260, %p102;
	add.s32 	%r165, %r259, 1280;
	mul.wide.u32 	%rd78, %r165, 4;
	add.s64 	%rd79, %rd1, %rd78;
	ld.global.f32 	%f264, [%rd79];
	abs.f32 	%f265, %f264;
	setp.lt.f32 	%p103, %f263, %f265;
	selp.f32 	%f266, %f265, %f263, %p103;
	add.s32 	%r166, %r259, 1536;
	mul.wide.u32 	%rd80, %r166, 4;
	add.s64 	%rd81, %rd1, %rd80;
	ld.global.f32 	%f267, [%rd81];
	abs.f32 	%f268, %f267;
	setp.lt.f32 	%p104, %f266, %f268;
	selp.f32 	%f269, %f268, %f266, %p104;
	add.s32 	%r167, %r259, 1792;
	mul.wide.u32 	%rd82, %r167, 4;
	add.s64 	%rd83, %rd1, %rd82;
	ld.global.f32 	%f270, [%rd83];
	abs.f32 	%f271, %f270;
	setp.lt.f32 	%p105, %f269, %f271;
	selp.f32 	%f272, %f271, %f269, %p105;
	add.s32 	%r168, %r259, 2048;
	mul.wide.u32 	%rd84, %r168, 4;
	add.s64 	%rd85, %rd1, %rd84;
	ld.global.f32 	%f273, [%rd85];
	abs.f32 	%f274, %f273;
	setp.lt.f32 	%p106, %f272, %f274;
	selp.f32 	%f275, %f274, %f272, %p106;
	add.s32 	%r169, %r259, 2304;
	mul.wide.u32 	%rd86, %r169, 4;
	add.s64 	%rd87, %rd1, %rd86;
	ld.global.f32 	%f276, [%rd87];
	abs.f32 	%f277, %f276;
	setp.lt.f32 	%p107, %f275, %f277;
	selp.f32 	%f278, %f277, %f275, %p107;
	add.s32 	%r170, %r259, 2560;
	mul.wide.u32 	%rd88, %r170, 4;
	add.s64 	%rd89, %rd1, %rd88;
	ld.global.f32 	%f279, [%rd89];
	abs.f32 	%f280, %f279;
	setp.lt.f32 	%p108, %f278, %f280;
	selp.f32 	%f281, %f280, %f278, %p108;
	add.s32 	%r171, %r259, 2816;
	mul.wide.u32 	%rd90, %r171, 4;
	add.s64 	%rd91, %rd1, %rd90;
	ld.global.f32 	%f282, [%rd91];
	abs.f32 	%f283, %f282;
	setp.lt.f32 	%p109, %f281, %f283;
	selp.f32 	%f284, %f283, %f281, %p109;
	add.s32 	%r172, %r259, 3072;
	mul.wide.u32 	%rd92, %r172, 4;
	add.s64 	%rd93, %rd1, %rd92;
	ld.global.f32 	%f285, [%rd93];
	abs.f32 	%f286, %f285;
	setp.lt.f32 	%p110, %f284, %f286;
	selp.f32 	%f287, %f286, %f284, %p110;
	add.s32 	%r173, %r259, 3328;
	mul.wide.u32 	%rd94, %r173, 4;
	add.s64 	%rd95, %rd1, %rd94;
	ld.global.f32 	%f288, [%rd95];
	abs.f32 	%f289, %f288;
	setp.lt.f32 	%p111, %f287, %f289;
	selp.f32 	%f290, %f289, %f287, %p111;
	add.s32 	%r174, %r259, 3584;
	mul.wide.u32 	%rd96, %r174, 4;
	add.s64 	%rd97, %rd1, %rd96;
	ld.global.f32 	%f291, [%rd97];
	abs.f32 	%f292, %f291;
	setp.lt.f32 	%p112, %f290, %f292;
	selp.f32 	%f293, %f292, %f290, %p112;
	add.s32 	%r175, %r259, 3840;
	mul.wide.u32 	%rd98, %r175, 4;
	add.s64 	%rd99, %rd1, %rd98;
	ld.global.f32 	%f294, [%rd99];
	abs.f32 	%f295, %f294;
	setp.lt.f32 	%p113, %f293, %f295;
	selp.f32 	%f416, %f295, %f293, %p113;
	add.s32 	%r260, %r260, 4096;
	add.s32 	%r259, %r259, 4096;
	add.s32 	%r258, %r258, 16;
	setp.ne.s32 	%p114, %r258, 0;
	@%p114 bra 	$L__BB3_6;
	add.s32 	%r261, %r260, -2048;
$L__BB3_8:
	setp.eq.s32 	%p115, %r11, 0;
	@%p115 bra 	$L__BB3_17;
	and.b32  	%r23, %r10, 7;
	setp.lt.u32 	%p116, %r11, 8;
	@%p116 bra 	$L__BB3_11;
	add.s32 	%r176, %r270, %r261;
	mul.wide.u32 	%rd100, %r176, 4;
	add.s64 	%rd101, %rd1, %rd100;
	ld.global.f32 	%f297, [%rd101];
	abs.f32 	%f298, %f297;
	setp.lt.f32 	%p117, %f416, %f298;
	selp.f32 	%f299, %f298, %f416, %p117;
	add.s32 	%r177, %r176, 256;
	mul.wide.u32 	%rd102, %r177, 4;
	add.s64 	%rd103, %rd1, %rd102;
	ld.global.f32 	%f300, [%rd103];
	abs.f32 	%f301, %f300;
	setp.lt.f32 	%p118, %f299, %f301;
	selp.f32 	%f302, %f301, %f299, %p118;
	add.s32 	%r178, %r176, 512;
	mul.wide.u32 	%rd104, %r178, 4;
	add.s64 	%rd105, %rd1, %rd104;
	ld.global.f32 	%f303, [%rd105];
	abs.f32 	%f304, %f303;
	setp.lt.f32 	%p119, %f302, %f304;
	selp.f32 	%f305, %f304, %f302, %p119;
	add.s32 	%r179, %r176, 768;
	mul.wide.u32 	%rd106, %r179, 4;
	add.s64 	%rd107, %rd1, %rd106;
	ld.global.f32 	%f306, [%rd107];
	abs.f32 	%f307, %f306;
	setp.lt.f32 	%p120, %f305, %f307;
	selp.f32 	%f308, %f307, %f305, %p120;
	add.s32 	%r180, %r176, 1024;
	mul.wide.u32 	%rd108, %r180, 4;
	add.s64 	%rd109, %rd1, %rd108;
	ld.global.f32 	%f309, [%rd109];
	abs.f32 	%f310, %f309;
	setp.lt.f32 	%p121, %f308, %f310;
	selp.f32 	%f311, %f310, %f308, %p121;
	add.s32 	%r181, %r176, 1280;
	mul.wide.u32 	%rd110, %r181, 4;
	add.s64 	%rd111, %rd1, %rd110;
	ld.global.f32 	%f312, [%rd111];
	abs.f32 	%f313, %f312;
	setp.lt.f32 	%p122, %f311, %f313;
	selp.f32 	%f314, %f313, %f311, %p122;
	add.s32 	%r182, %r176, 1536;
	mul.wide.u32 	%rd112, %r182, 4;
	add.s64 	%rd113, %rd1, %rd112;
	ld.global.f32 	%f315, [%rd113];
	abs.f32 	%f316, %f315;
	setp.lt.f32 	%p123, %f314, %f316;
	selp.f32 	%f317, %f316, %f314, %p123;
	add.s32 	%r183, %r176, 1792;
	mul.wide.u32 	%rd114, %r183, 4;
	add.s64 	%rd115, %rd1, %rd114;
	ld.global.f32 	%f318, [%rd115];
	abs.f32 	%f319, %f318;
	setp.lt.f32 	%p124, %f317, %f319;
	selp.f32 	%f416, %f319, %f317, %p124;
	add.s32 	%r261, %r261, 2048;
$L__BB3_11:
	setp.eq.s32 	%p125, %r23, 0;
	@%p125 bra 	$L__BB3_17;
	and.b32  	%r26, %r10, 3;
	setp.lt.u32 	%p126, %r23, 4;
	@%p126 bra 	$L__BB3_14;
	add.s32 	%r184, %r270, %r261;
	mul.wide.u32 	%rd116, %r184, 4;
	add.s64 	%rd117, %rd1, %rd116;
	ld.global.f32 	%f321, [%rd117];
	abs.f32 	%f322, %f321;
	setp.lt.f32 	%p127, %f416, %f322;
	selp.f32 	%f323, %f322, %f416, %p127;
	add.s32 	%r185, %r184, 256;
	mul.wide.u32 	%rd118, %r185, 4;
	add.s64 	%rd119, %rd1, %rd118;
	ld.global.f32 	%f324, [%rd119];
	abs.f32 	%f325, %f324;
	setp.lt.f32 	%p128, %f323, %f325;
	selp.f32 	%f326, %f325, %f323, %p128;
	add.s32 	%r186, %r184, 512;
	mul.wide.u32 	%rd120, %r186, 4;
	add.s64 	%rd121, %rd1, %rd120;
	ld.global.f32 	%f327, [%rd121];
	abs.f32 	%f328, %f327;
	setp.lt.f32 	%p129, %f326, %f328;
	selp.f32 	%f329, %f328, %f326, %p129;
	add.s32 	%r187, %r184, 768;
	mul.wide.u32 	%rd122, %r187, 4;
	add.s64 	%rd123, %rd1, %rd122;
	ld.global.f32 	%f330, [%rd123];
	abs.f32 	%f331, %f330;
	setp.lt.f32 	%p130, %f329, %f331;
	selp.f32 	%f416, %f331, %f329, %p130;
	add.s32 	%r261, %r261, 1024;
$L__BB3_14:
	setp.eq.s32 	%p131, %r26, 0;
	@%p131 bra 	$L__BB3_17;
	add.s32 	%r265, %r261, %r270;
	neg.s32 	%r264, %r26;
$L__BB3_16:
	.pragma "nounroll";
	mul.wide.u32 	%rd124, %r265, 4;
	add.s64 	%rd125, %rd1, %rd124;
	ld.global.f32 	%f332, [%rd125];
	abs.f32 	%f333, %f332;
	setp.lt.f32 	%p132, %f416, %f333;
	selp.f32 	%f416, %f333, %f416, %p132;
	add.s32 	%r265, %r265, 256;
	add.s32 	%r264, %r264, 1;
	setp.ne.s32 	%p133, %r264, 0;
	@%p133 bra 	$L__BB3_16;
$L__BB3_17:
	setp.lt.u32 	%p134, %r6, 256;
	@%p134 bra 	$L__BB3_22;
	// begin inline asm
	mov.u32 %r226, %laneid;
	// end inline asm
	mov.b32 	%r228, %f416;
	mov.b32 	%r229, 1;
	mov.b32 	%r250, 31;
	mov.b32 	%r251, -1;
	// begin inline asm
	shfl.sync.down.b32 %r227, %r228, %r229, %r250, %r251;
	// end inline asm
	mov.b32 	%f381, %r227;
	setp.gt.s32 	%p162, %r226, 30;
	setp.lt.f32 	%p163, %f416, %f381;
	selp.f32 	%f382, %f381, %f416, %p163;
	selp.f32 	%f383, %f416, %f382, %p162;
	mov.b32 	%r233, %f383;
	mov.b32 	%r234, 2;
	// begin inline asm
	shfl.sync.down.b32 %r232, %r233, %r234, %r250, %r251;
	// end inline asm
	mov.b32 	%f384, %r232;
	setp.gt.s32 	%p164, %r226, 29;
	setp.lt.f32 	%p165, %f383, %f384;
	selp.f32 	%f385, %f384, %f383, %p165;
	selp.f32 	%f386, %f383, %f385, %p164;
	mov.b32 	%r238, %f386;
	mov.b32 	%r239, 4;
	// begin inline asm
	shfl.sync.down.b32 %r237, %r238, %r239, %r250, %r251;
	// end inline asm
	mov.b32 	%f387, %r237;
	setp.gt.s32 	%p166, %r226, 27;
	setp.lt.f32 	%p167, %f386, %f387;
	selp.f32 	%f388, %f387, %f386, %p167;
	selp.f32 	%f389, %f386, %f388, %p166;
	mov.b32 	%r243, %f389;
	mov.b32 	%r244, 8;
	// begin inline asm
	shfl.sync.down.b32 %r242, %r243, %r244, %r250, %r251;
	// end inline asm
	mov.b32 	%f390, %r242;
	setp.gt.s32 	%p168, %r226, 23;
	setp.lt.f32 	%p169, %f389, %f390;
	selp.f32 	%f391, %f390, %f389, %p169;
	selp.f32 	%f392, %f389, %f391, %p168;
	mov.b32 	%r248, %f392;
	mov.b32 	%r249, 16;
	// begin inline asm
	shfl.sync.down.b32 %r247, %r248, %r249, %r250, %r251;
	// end inline asm
	mov.b32 	%f393, %r247;
	setp.gt.s32 	%p170, %r226, 15;
	setp.lt.f32 	%p171, %f392, %f393;
	selp.f32 	%f16, %f393, %f392, %p171;
	selp.f32 	%f427, %f392, %f16, %p170;
	setp.ne.s32 	%p172, %r226, 0;
	@%p172 bra 	$L__BB3_20;
	shr.u32 	%r252, %r7, 3;
	and.b32  	%r253, %r252, 124;
	mov.u32 	%r254, _ZZN3cub18CUB_300001_SM_10006detail6reduce18DeviceReduceKernelINS2_10policy_hubIfjN4cuda3__47maximumIfEEE10Policy1000EN6thrust24THRUST_300001_SM_1000_NS10device_ptrIfEEjS8_f8AbsValueEEvT0_PT3_T1_NS0_13GridEvenShareISJ_EET2_T4_E12temp_storage;
	add.s32 	%r255, %r254, %r253;
	st.shared.f32 	[%r255+8], %f16;
$L__BB3_20:
	bar.sync 	0;
	setp.ne.s32 	%p173, %r7, 0;
	@%p173 bra 	$L__BB3_48;
	ld.shared.f32 	%f394, [_ZZN3cub18CUB_300001_SM_10006detail6reduce18DeviceReduceKernelINS2_10policy_hubIfjN4cuda3__47maximumIfEEE10Policy1000EN6thrust24THRUST_300001_SM_1000_NS10device_ptrIfEEjS8_f8AbsValueEEvT0_PT3_T1_NS0_13GridEvenShareISJ_EET2_T4_E12temp_storage+12];
	setp.lt.f32 	%p174, %f427, %f394;
	selp.f32 	%f395, %f394, %f427, %p174;
	ld.shared.f32 	%f396, [_ZZN3cub18CUB_300001_SM_10006detail6reduce18DeviceReduceKernelINS2_10policy_hubIfjN4cuda3__47maximumIfEEE10Policy1000EN6thrust24THRUST_300001_SM_1000_NS10device_ptrIfEEjS8_f8AbsValueEEvT0_PT3_T1_NS0_13GridEvenShareISJ_EET2_T4_E12temp_storage+16];
	setp.lt.f32 	%p175, %f395, %f396;
	selp.f32 	%f397, %f396, %f395, %p175;
	ld.shared.f32 	%f398, [_ZZN3cub18CUB_300001_SM_10006detail6reduce18DeviceReduceKernelINS2_10policy_hubIfjN4cuda3__47maximumIfEEE10Policy1000EN6thrust24THRUST_300001_SM_1000_NS10device_ptrIfEEjS8_f8AbsValueEEvT0_PT3_T1_NS0_13GridEvenShareISJ_EET2_T4_E12temp_storage+20];
	setp.lt.f32 	%p176, %f397, %f398;
	selp.f32 	%f399, %f398, %f397, %p176;
	ld.shared.f32 	%f400, [_ZZN3cub18CUB_300001_SM_10006detail6reduce18DeviceReduceKernelINS2_10policy_hubIfjN4cuda3__47maximumIfEEE10Policy1000EN6thrust24THRUST_300001_SM_1000_NS10device_ptrIfEEjS8_f8AbsValueEEvT0_PT3_T1_NS0_13GridEvenShareISJ_EET2_T4_E12temp_storage+24];
	setp.lt.f32 	%p177, %f399, %f400;
	selp.f32 	%f401, %f400, %f399, %p177;
	ld.shared.f32 	%f402, [_ZZN3cub18CUB_300001_SM_10006detail6reduce18DeviceReduceKernelINS2_10policy_hubIfjN4cuda3__47maximumIfEEE10Policy1000EN6thrust24THRUST_300001_SM_1000_NS10device_ptrIfEEjS8_f8AbsValueEEvT0_PT3_T1_NS0_13GridEvenShareISJ_EET2_T4_E12temp_storage+28];
	setp.lt.f32 	%p178, %f401, %f402;
	selp.f32 	%f403, %f402, %f401, %p178;
	ld.shared.f32 	%f404, [_ZZN3cub18CUB_300001_SM_10006detail6reduce18DeviceReduceKernelINS2_10policy_hubIfjN4cuda3__47maximumIfEEE10Policy1000EN6thrust24THRUST_300001_SM_1000_NS10device_ptrIfEEjS8_f8AbsValueEEvT0_PT3_T1_NS0_13GridEvenShareISJ_EET2_T4_E12temp_storage+32];
	setp.lt.f32 	%p179, %f403, %f404;
	selp.f32 	%f405, %f404, %f403, %p179;
	ld.shared.f32 	%f406, [_ZZN3cub18CUB_300001_SM_10006detail6reduce18DeviceReduceKernelINS2_10policy_hubIfjN4cuda3__47maximumIfEEE10Policy1000EN6thrust24THRUST_300001_SM_1000_NS10device_ptrIfEEjS8_f8AbsValueEEvT0_PT3_T1_NS0_13GridEvenShareISJ_EET2_T4_E12temp_storage+36];
	setp.lt.f32 	%p180, %f405, %f406;
	selp.f32 	%f427, %f406, %f405, %p180;
	bra.uni 	$L__BB3_48;
$L__BB3_22:
	// begin inline asm
	mov.u32 %r188, %laneid;
	// end inline asm
	and.b32  	%r214, %r7, 992;
	add.s32 	%r215, %r214, 32;
	setp.gt.u32 	%p135, %r215, %r6;
	not.b32 	%r216, %r214;
	add.s32 	%r217, %r6, %r216;
	selp.b32 	%r212, %r217, 31, %p135;
	mov.b32 	%r190, %f416;
	mov.b32 	%r191, 1;
	mov.b32 	%r213, -1;
	// begin inline asm
	shfl.sync.down.b32 %r189, %r190, %r191, %r212, %r213;
	// end inline asm
	mov.b32 	%f334, %r189;
	setp.lt.s32 	%p136, %r188, %r212;
	setp.lt.f32 	%p137, %f416, %f334;
	selp.f32 	%f335, %f334, %f416, %p137;
	selp.f32 	%f336, %f335, %f416, %p136;
	mov.b32 	%r195, %f336;
	mov.b32 	%r196, 2;
	// begin inline asm
	shfl.sync.down.b32 %r194, %r195, %r196, %r212, %r213;
	// end inline asm
	mov.b32 	%f337, %r194;
	add.s32 	%r218, %r188, 2;
	setp.gt.s32 	%p138, %r218, %r212;
	setp.lt.f32 	%p139, %f336, %f337;
	selp.f32 	%f338, %f337, %f336, %p139;
	selp.f32 	%f339, %f336, %f338, %p138;
	mov.b32 	%r200, %f339;
	mov.b32 	%r201, 4;
	// begin inline asm
	shfl.sync.down.b32 %r199, %r200, %r201, %r212, %r213;
	// end inline asm
	mov.b32 	%f340, %r199;
	add.s32 	%r219, %r188, 4;
	setp.gt.s32 	%p140, %r219, %r212;
	setp.lt.f32 	%p141, %f339, %f340;
	selp.f32 	%f341, %f340, %f339, %p141;
	selp.f32 	%f342, %f339, %f341, %p140;
	mov.b32 	%r205, %f342;
	mov.b32 	%r206, 8;
	// begin inline asm
	shfl.sync.down.b32 %r204, %r205, %r206, %r212, %r213;
	// end inline asm
	mov.b32 	%f343, %r204;
	add.s32 	%r220, %r188, 8;
	setp.gt.s32 	%p142, %r220, %r212;
	setp.lt.f32 	%p143, %f342, %f343;
	selp.f32 	%f344, %f343, %f342, %p143;
	selp.f32 	%f345, %f342, %f344, %p142;
	mov.b32 	%r210, %f345;
	mov.b32 	%r211, 16;
	// begin inline asm
	shfl.sync.down.b32 %r209, %r210, %r211, %r212, %r213;
	// end inline asm
	mov.b32 	%f346, %r209;
	add.s32 	%r221, %r188, 16;
	setp.gt.s32 	%p144, %r221, %r212;
	setp.lt.f32 	%p145, %f345, %f346;
	selp.f32 	%f347, %f346, %f345, %p145;
	selp.f32 	%f427, %f345, %f347, %p144;
	setp.ne.s32 	%p146, %r188, 0;
	@%p146 bra 	$L__BB3_24;
	shr.u32 	%r222, %r7, 3;
	and.b32  	%r223, %r222, 124;
	mov.u32 	%r224, _ZZN3cub18CUB_300001_SM_10006detail6reduce18DeviceReduceKernelINS2_10policy_hubIfjN4cuda3__47maximumIfEEE10Policy1000EN6thrust24THRUST_300001_SM_1000_NS10device_ptrIfEEjS8_f8AbsValueEEvT0_PT3_T1_NS0_13GridEvenShareISJ_EET2_T4_E12temp_storage;
	add.s32 	%r225, %r224, %r223;
	st.shared.f32 	[%r225+8], %f427;
$L__BB3_24:
	bar.sync 	0;
	setp.ne.s32 	%p147, %r7, 0;
	@%p147 bra 	$L__BB3_48;
	setp.gt.u32 	%p148, %r6, 32;
	ld.shared.f32 	%f348, [_ZZN3cub18CUB_300001_SM_10006detail6reduce18DeviceReduceKernelINS2_10policy_hubIfjN4cuda3__47maximumIfEEE10Policy1000EN6thrust24THRUST_300001_SM_1000_NS10device_ptrIfEEjS8_f8AbsValueEEvT0_PT3_T1_NS0_13GridEvenShareISJ_EET2_T4_E12temp_storage+12];
	setp.lt.f32 	%p149, %f427, %f348;
	selp.f32 	%f350, %f348, %f427, %p149;
	selp.f32 	%f351, %f350, %f427, %p148;
	setp.gt.u32 	%p150, %r6, 64;
	ld.shared.f32 	%f353, [_ZZN3cub18CUB_300001_SM_10006detail6reduce18DeviceReduceKernelINS2_10policy_hubIfjN4cuda3__47maximumIfEEE10Policy1000EN6thrust24THRUST_300001_SM_1000_NS10device_ptrIfEEjS8_f8AbsValueEEvT0_PT3_T1_NS0_13GridEvenShareISJ_EET2_T4_E12temp_storage+16];
	setp.lt.f32 	%p151, %f351, %f353;
	selp.f32 	%f355, %f353, %f351, %p151;
	selp.f32 	%f356, %f355, %f351, %p150;
	setp.gt.u32 	%p152, %r6, 96;
	ld.shared.f32 	%f358, [_ZZN3cub18CUB_300001_SM_10006detail6reduce18DeviceReduceKernelINS2_10policy_hubIfjN4cuda3__47maximumIfEEE10Policy1000EN6thrust24THRUST_300001_SM_1000_NS10device_ptrIfEEjS8_f8AbsValueEEvT0_PT3_T1_NS0_13GridEvenShareISJ_EET2_T4_E12temp_storage+20];
	setp.lt.f32 	%p153, %f356, %f358;
	selp.f32 	%f360, %f358, %f356, %p153;
	selp.f32 	%f361, %f360, %f356, %p152;
	setp.gt.u32 	%p154, %r6, 128;
	ld.shared.f32 	%f363, [_ZZN3cub18CUB_300001_SM_10006detail6reduce18DeviceReduceKernelINS2_10policy_hubIfjN4cuda3__47maximumIfEEE10Policy1000EN6thrust24THRUST_300001_SM_1000_NS10device_ptrIfEEjS8_f8AbsValueEEvT0_PT3_T1_NS0_13GridEvenShareISJ_EET2_T4_E12temp_storage+24];
	setp.lt.f32 	%p155, %f361, %f363;
	selp.f32 	%f365, %f363, %f361, %p155;
	selp.f32 	%f366, %f365, %f361, %p154;
	setp.gt.u32 	%p156, %r6, 160;
	ld.shared.f32 	%f368, [_ZZN3cub18CUB_300001_SM_10006detail6reduce18DeviceReduceKernelINS2_10policy_hubIfjN4cuda3__47maximumIfEEE10Policy1000EN6thrust24THRUST_300001_SM_1000_NS10device_ptrIfEEjS8_f8AbsValueEEvT0_PT3_T1_NS0_13GridEvenShareISJ_EET2_T4_E12temp_storage+28];
	setp.lt.f32 	%p157, %f366, %f368;
	selp.f32 	%f370, %f368, %f366, %p157;
	selp.f32 	%f371, %f370, %f366, %p156;
	setp.gt.u32 	%p158, %r6, 192;
	ld.shared.f32 	%f373, [_ZZN3cub18CUB_300001_SM_10006detail6reduce18DeviceReduceKernelINS2_10policy_hubIfjN4cuda3__47maximumIfEEE10Policy1000EN6thrust24THRUST_300001_SM_1000_NS10device_ptrIfEEjS8_f8AbsValueEEvT0_PT3_T1_NS0_13GridEvenShareISJ_EET2_T4_E12temp_storage+32];
	setp.lt.f32 	%p159, %f371, %f373;
	selp.f32 	%f375, %f373, %f371, %p159;
	selp.f32 	%f376, %f375, %f371, %p158;
	setp.gt.u32 	%p160, %r6, 224;
	ld.shared.f32 	%f378, [_ZZN3cub18CUB_300001_SM_10006detail6reduce18DeviceReduceKernelINS2_10policy_hubIfjN4cuda3__47maximumIfEEE10Policy1000EN6thrust24THRUST_300001_SM_1000_NS10device_ptrIfEEjS8_f8AbsValueEEvT0_PT3_T1_NS0_13GridEvenShareISJ_EET2_T4_E12temp_storage+36];
	setp.lt.f32 	%p161, %f376, %f378;
	selp.f32 	%f380, %f378, %f376, %p161;
	selp.f32 	%f427, %f380, %f376, %p160;
	bra.uni 	$L__BB3_48;
$L__BB3_26:
	mov.u32 	%r35, %tid.x;
	add.s32 	%r72, %r35, %r270;
	mul.wide.u32 	%rd4, %r72, 4;
	add.s64 	%rd5, %rd1, %rd4;
	ld.global.f32 	%f41, [%rd5];
	abs.f32 	%f42, %f41;
	ld.global.f32 	%f43, [%rd5+1024];
	abs.f32 	%f44, %f43;
	ld.global.f32 	%f45, [%rd5+2048];
	abs.f32 	%f46, %f45;
	ld.global.f32 	%f47, [%rd5+3072];
	abs.f32 	%f48, %f47;
	ld.global.f32 	%f49, [%rd5+4096];
	abs.f32 	%f50, %f49;
	ld.global.f32 	%f51, [%rd5+5120];
	abs.f32 	%f52, %f51;
	ld.global.f32 	%f53, [%rd5+6144];
	abs.f32 	%f54, %f53;
	ld.global.f32 	%f55, [%rd5+7168];
	abs.f32 	%f56, %f55;
	ld.global.f32 	%f57, [%rd5+8192];
	abs.f32 	%f58, %f57;
	ld.global.f32 	%f59, [%rd5+9216];
	abs.f32 	%f60, %f59;
	ld.global.f32 	%f61, [%rd5+10240];
	abs.f32 	%f62, %f61;
	ld.global.f32 	%f63, [%rd5+11264];
	abs.f32 	%f64, %f63;
	ld.global.f32 	%f65, [%rd5+12288];
	abs.f32 	%f66, %f65;
	ld.global.f32 	%f67, [%rd5+13312];
	abs.f32 	%f68, %f67;
	ld.global.f32 	%f69, [%rd5+14336];
	abs.f32 	%f70, %f69;
	ld.global.f32 	%f71, [%rd5+15360];
	abs.f32 	%f72, %f71;
	setp.lt.f32 	%p2, %f42, %f44;
	selp.f32 	%f73, %f44, %f42, %p2;
	setp.lt.f32 	%p3, %f46, %f48;
	selp.f32 	%f74, %f48, %f46, %p3;
	setp.lt.f32 	%p4, %f50, %f52;
	selp.f32 	%f75, %f52, %f50, %p4;
	setp.lt.f32 	%p5, %f54, %f56;
	selp.f32 	%f76, %f56, %f54, %p5;
	setp.lt.f32 	%p6, %f58, %f60;
	selp.f32 	%f77, %f60, %f58, %p6;
	setp.lt.f32 	%p7, %f62, %f64;
	selp.f32 	%f78, %f64, %f62, %p7;
	setp.lt.f32 	%p8, %f66, %f68;
	selp.f32 	%f79, %f68, %f66, %p8;
	setp.lt.f32 	%p9, %f70, %f72;
	selp.f32 	%f80, %f72, %f70, %p9;
	setp.lt.f32 	%p10, %f73, %f74;
	selp.f32 	%f81, %f74, %f73, %p10;
	setp.lt.f32 	%p11, %f75, %f76;
	selp.f32 	%f82, %f76, %f75, %p11;
	setp.lt.f32 	%p12, %f77, %f78;
	selp.f32 	%f83, %f78, %f77, %p12;
	setp.lt.f32 	%p13, %f79, %f80;
	selp.f32 	%f84, %f80, %f79, %p13;
	setp.lt.f32 	%p14, %f81, %f82;
	selp.f32 	%f85, %f82, %f81, %p14;
	setp.lt.f32 	%p15, %f83, %f84;
	selp.f32 	%f86, %f84, %f83, %p15;
	setp.lt.f32 	%p16, %f85, %f86;
	selp.f32 	%f426, %f86, %f85, %p16;
	setp.lt.u32 	%p17, %r6, %r4;
	@%p17 bra 	$L__BB3_44;
	add.s32 	%r36, %r4, %r270;
	not.b32 	%r74, %r35;
	add.s32 	%r75, %r74, %r1;
	sub.s32 	%r76, %r75, %r4;
	sub.s32 	%r267, %r76, %r270;
	add.s32 	%r77, %r36, %r35;
	add.s32 	%r266, %r77, 2048;
	mov.b32 	%r269, 0;
	mov.u32 	%r268, %r36;
$L__BB3_28:
	add.s32 	%r270, %r270, %r4;
	add.s32 	%r79, %r1, -4096;
	setp.gt.u32 	%p18, %r270, %r79;
	@%p18 bra 	$L__BB3_30;
	add.s32 	%r80, %r35, %r270;
	mul.wide.u32 	%rd6, %r80, 4;
	add.s64 	%rd7, %rd1, %rd6;
	ld.global.f32 	%f87, [%rd7];
	abs.f32 	%f88, %f87;
	ld.global.f32 	%f89, [%rd7+1024];
	abs.f32 	%f90, %f89;
	ld.global.f32 	%f91, [%rd7+2048];
	abs.f32 	%f92, %f91;
	ld.global.f32 	%f93, [%rd7+3072];
	abs.f32 	%f94, %f93;
	ld.global.f32 	%f95, [%rd7+4096];
	abs.f32 	%f96, %f95;
	ld.global.f32 	%f97, [%rd7+5120];
	abs.f32 	%f98, %f97;
	ld.global.f32 	%f99, [%rd7+6144];
	abs.f32 	%f100, %f99;
	ld.global.f32 	%f101, [%rd7+7168];
	abs.f32 	%f102, %f101;
	ld.global.f32 	%f103, [%rd7+8192];
	abs.f32 	%f104, %f103;
	ld.global.f32 	%f105, [%rd7+9216];
	abs.f32 	%f106, %f105;
	ld.global.f32 	%f107, [%rd7+10240];
	abs.f32 	%f108, %f107;
	ld.global.f32 	%f109, [%rd7+11264];
	abs.f32 	%f110, %f109;
	ld.global.f32 	%f111, [%rd7+12288];
	abs.f32 	%f112, %f111;
	ld.global.f32 	%f113, [%rd7+13312];
	abs.f32 	%f114, %f113;
	ld.global.f32 	%f115, [%rd7+14336];
	abs.f32 	%f116, %f115;
	ld.global.f32 	%f117, [%rd7+15360];
	abs.f32 	%f118, %f117;
	setp.lt.f32 	%p19, %f426, %f88;
	selp.f32 	%f119, %f88, %f426, %p19;
	setp.lt.f32 	%p20, %f90, %f92;
	selp.f32 	%f120, %f92, %f90, %p20;
	setp.lt.f32 	%p21, %f94, %f96;
	selp.f32 	%f121, %f96, %f94, %p21;
	setp.lt.f32 	%p22, %f98, %f100;
	selp.f32 	%f122, %f100, %f98, %p22;
	setp.lt.f32 	%p23, %f102, %f104;
	selp.f32 	%f123, %f104, %f102, %p23;
	setp.lt.f32 	%p24, %f106, %f108;
	selp.f32 	%f124, %f108, %f106, %p24;
	setp.lt.f32 	%p25, %f110, %f112;
	selp.f32 	%f125, %f112, %f110, %p25;
	setp.lt.f32 	%p26, %f114, %f116;
	selp.f32 	%f126, %f116, %f114, %p26;
	setp.lt.f32 	%p27, %f119, %f120;
	selp.f32 	%f127, %f120, %f119, %p27;
	setp.lt.f32 	%p28, %f121, %f122;
	selp.f32 	%f128, %f122, %f121, %p28;
	setp.lt.f32 	%p29, %f123, %f124;
	selp.f32 	%f129, %f124, %f123, %p29;
	setp.lt.f32 	%p30, %f125, %f126;
	selp.f32 	%f130, %f126, %f125, %p30;
	setp.lt.f32 	%p31, %f127, %f128;
	selp.f32 	%f131, %f128, %f127, %p31;
	setp.lt.f32 	%p32, %f129, %f130;
	selp.f32 	%f132, %f130, %f129, %p32;
	setp.lt.f32 	%p33, %f131, %f132;
	selp.f32 	%f133, %f132, %f131, %p33;
	setp.lt.f32 	%p34, %f133, %f118;
	selp.f32 	%f426, %f118, %f133, %p34;
	sub.s32 	%r81, %r1, %r270;
	setp.lt.u32 	%p35, %r81, %r4;
	add.s32 	%r269, %r269, 1;
	add.s32 	%r268, %r268, %r4;
	sub.s32 	%r267, %r267, %r4;
	add.s32 	%r266, %r266, %r4;
	@%p35 bra 	$L__BB3_44;
	bra.uni 	$L__BB3_28;
$L__BB3_30:
	setp.le.u32 	%p36, %r1, %r270;
	sub.s32 	%r83, %r1, %r270;
	setp.ge.s32 	%p37, %r35, %r83;
	or.pred  	%p38, %p36, %p37;
	@%p38 bra 	$L__BB3_44;
	not.b32 	%r85, %r35;
	add.s32 	%r86, %r1, %r85;
	sub.s32 	%r87, %r86, %r36;
	mul.lo.s32 	%r88, %r2, %r269;
	shl.b32 	%r89, %r88, 12;
	sub.s32 	%r90, %r87, %r89;
	shr.u32 	%r91, %r90, 8;
	add.s32 	%r49, %r91, 1;
	and.b32  	%r50, %r49, 15;
	setp.lt.u32 	%p39, %r90, 3840;
	mov.u32 	%r275, %r35;
	@%p39 bra 	$L__BB3_35;
	or.b32  	%r273, %r35, 2048;
	shr.u32 	%r92, %r267, 8;
	add.s32 	%r93, %r92, 1;
	and.b32  	%r94, %r93, 33554416;
	neg.s32 	%r271, %r94;
$L__BB3_33:
	.pragma "nounroll";
	add.s32 	%r95, %r266, -2048;
	mul.wide.u32 	%rd8, %r95, 4;
	add.s64 	%rd9, %rd1, %rd8;
	ld.global.f32 	%f135, [%rd9];
	abs.f32 	%f136, %f135;
	setp.lt.f32 	%p40, %f426, %f136;
	selp.f32 	%f137, %f136, %f426, %p40;
	add.s32 	%r96, %r266, -1792;
	mul.wide.u32 	%rd10, %r96, 4;
	add.s64 	%rd11, %rd1, %rd10;
	ld.global.f32 	%f138, [%rd11];
	abs.f32 	%f139, %f138;
	setp.lt.f32 	%p41, %f137, %f139;
	selp.f32 	%f140, %f139, %f137, %p41;
	add.s32 	%r97, %r266, -1536;
	mul.wide.u32 	%rd12, %r97, 4;
	add.s64 	%rd13, %rd1, %rd12;
	ld.global.f32 	%f141, [%rd13];
	abs.f32 	%f142, %f141;
	setp.lt.f32 	%p42, %f140, %f142;
	selp.f32 	%f143, %f142, %f140, %p42;
	add.s32 	%r98, %r266, -1280;
	mul.wide.u32 	%rd14, %r98, 4;
	add.s64 	%rd15, %rd1, %rd14;
	ld.global.f32 	%f144, [%rd15];
	abs.f32 	%f145, %f144;
	setp.lt.f32 	%p43, %f143, %f145;
	selp.f32 	%f146, %f145, %f143, %p43;
	add.s32 	%r99, %r266, -1024;
	mul.wide.u32 	%rd16, %r99, 4;
	add.s64 	%rd17, %rd1, %rd16;
	ld.global.f32 	%f147, [%rd17];
	abs.f32 	%f148, %f147;
	setp.lt.f32 	%p44, %f146, %f148;
	selp.f32 	%f149, %f148, %f146, %p44;
	add.s32 	%r100, %r266, -768;
	mul.wide.u32 	%rd18, %r100, 4;
	add.s64 	%rd19, %rd1, %rd18;
	ld.global.f32 	%f150, [%rd19];
	abs.f32 	%f151, %f150;
	setp.lt.f32 	%p45, %f149, %f151;
	selp.f32 	%f152, %f151, %f149, %p45;
	add.s32 	%r101, %r266, -512;
	mul.wide.u32 	%rd20, %r101, 4;
	add.s64 	%rd21, %rd1, %rd20;
	ld.global.f32 	%f153, [%rd21];
	abs.f32 	%f154, %f153;
	setp.lt.f32 	%p46, %f152, %f154;
	selp.f32 	%f155, %f154, %f152, %p46;
	add.s32 	%r102, %r266, 1792;
	add.s32 	%r103, %r266, -256;
	mul.wide.u32 	%rd22, %r103, 4;
	add.s64 	%rd23, %rd1, %rd22;
	ld.global.f32 	%f156, [%rd23];
	abs.f32 	%f157, %f156;
	setp.lt.f32 	%p47, %f155, %f157;
	selp.f32 	%f158, %f157, %f155, %p47;
	mul.wide.u32 	%rd24, %r266, 4;
	add.s64 	%rd25, %rd1, %rd24;
	ld.global.f32 	%f159, [%rd25];
	abs.f32 	%f160, %f159;
	setp.lt.f32 	%p48, %f158, %f160;
	selp.f32 	%f161, %f160, %f158, %p48;
	add.s32 	%r104, %r266, 256;
	mul.wide.u32 	%rd26, %r104, 4;
	add.s64 	%rd27, %rd1, %rd26;
	ld.global.f32 	%f162, [%rd27];
	abs.f32 	%f163, %f162;
	setp.lt.f32 	%p49, %f161, %f163;
	selp.f32 	%f164, %f163, %f161, %p49;
	add.s32 	%r105, %r266, 512;
	mul.wide.u32 	%rd28, %r105, 4;
	add.s64 	%rd29, %rd1, %rd28;
	ld.global.f32 	%f165, [%rd29];
	abs.f32 	%f166, %f165;
	setp.lt.f32 	%p50, %f164, %f166;
	selp.f32 	%f167, %f166, %f164, %p50;
	add.s32 	%r106, %r266, 768;
	mul.wide.u32 	%rd30, %r106, 4;
	add.s64 	%rd31, %rd1, %rd30;
	ld.global.f32 	%f168, [%rd31];
	abs.f32 	%f169, %f168;
	setp.lt.f32 	%p51, %f167, %f169;
	selp.f32 	%f170, %f169, %f167, %p51;
	add.s32 	%r107, %r266, 1024;
	mul.wide.u32 	%rd32, %r107, 4;
	add.s64 	%rd33, %rd1, %rd32;
	ld.global.f32 	%f171, [%rd33];
	abs.f32 	%f172, %f171;
	setp.lt.f32 	%p52, %f170, %f172;
	selp.f32 	%f173, %f172, %f170, %p52;
	add.s32 	%r108, %r266, 1280;
	mul.wide.u32 	%rd34, %r108, 4;
	add.s64 	%rd35, %rd1, %rd34;
	ld.global.f32 	%f174, [%rd35];
	abs.f32 	%f175, %f174;
	setp.lt.f32 	%p53, %f173, %f175;
	selp.f32 	%f176, %f175, %f173, %p53;
	add.s32 	%r109, %r266, 1536;
	mul.wide.u32 	%rd36, %r109, 4;
	add.s64 	%rd37, %rd1, %rd36;
	ld.global.f32 	%f177, [%rd37];
	abs.f32 	%f178, %f177;
	setp.lt.f32 	%p54, %f176, %f178;
	selp.f32 	%f179, %f178, %f176, %p54;
	mul.wide.u32 	%rd38, %r102, 4;
	add.s64 	%rd39, %rd1, %rd38;
	ld.global.f32 	%f180, [%rd39];
	abs.f32 	%f181, %f180;
	setp.lt.f32 	%p55, %f179, %f181;
	selp.f32 	%f426, %f181, %f179, %p55;
	add.s32 	%r273, %r273, 4096;
	add.s32 	%r266, %r266, 4096;
	add.s32 	%r271, %r271, 16;
	setp.ne.s32 	%p56, %r271, 0;
	@%p56 bra 	$L__BB3_33;
	add.s32 	%r275, %r273, -2048;
$L__BB3_35:
	setp.eq.s32 	%p57, %r50, 0;
	@%p57 bra 	$L__BB3_44;
	and.b32  	%r61, %r49, 7;
	setp.lt.u32 	%p58, %r50, 8;
	@%p58 bra 	$L__BB3_38;
	add.s32 	%r110, %r275, %r270;
	mul.wide.u32 	%rd40, %r110, 4;
	add.s64 	%rd41, %rd1, %rd40;
	ld.global.f32 	%f183, [%rd41];
	abs.f32 	%f184, %f183;
	setp.lt.f32 	%p59, %f426, %f184;
	selp.f32 	%f185, %f184, %f426, %p59;
	add.s32 	%r111, %r110, 256;
	mul.wide.u32 	%rd42, %r111, 4;
	add.s64 	%rd43, %rd1, %rd42;
	ld.global.f32 	%f186, [%rd43];
	abs.f32 	%f187, %f186;
	setp.lt.f32 	%p60, %f185, %f187;
	selp.f32 	%f188, %f187, %f185, %p60;
	add.s32 	%r112, %r110, 512;
	mul.wide.u32 	%rd44, %r112, 4;
	add.s64 	%rd45, %rd1, %rd44;
	ld.global.f32 	%f189, [%rd45];
	abs.f32 	%f190, %f189;
	setp.lt.f32 	%p61, %f188, %f190;
	selp.f32 	%f191, %f190, %f188, %p61;
	add.s32 	%r113, %r110, 768;
	mul.wide.u32 	%rd46, %r113, 4;
	add.s64 	%rd47, %rd1, %rd46;
	ld.global.f32 	%f192, [%rd47];
	abs.f32 	%f193, %f192;
	setp.lt.f32 	%p62, %f191, %f193;
	selp.f32 	%f194, %f193, %f191, %p62;
	add.s32 	%r114, %r110, 1024;
	mul.wide.u32 	%rd48, %r114, 4;
	add.s64 	%rd49, %rd1, %rd48;
	ld.global.f32 	%f195, [%rd49];
	abs.f32 	%f196, %f195;
	setp.lt.f32 	%p63, %f194, %f196;
	selp.f32 	%f197, %f196, %f194, %p63;
	add.s32 	%r115, %r110, 1280;
	mul.wide.u32 	%rd50, %r115, 4;
	add.s64 	%rd51, %rd1, %rd50;
	ld.global.f32 	%f198, [%rd51];
	abs.f32 	%f199, %f198;
	setp.lt.f32 	%p64, %f197, %f199;
	selp.f32 	%f200, %f199, %f197, %p64;
	add.s32 	%r116, %r110, 1536;
	mul.wide.u32 	%rd52, %r116, 4;
	add.s64 	%rd53, %rd1, %rd52;
	ld.global.f32 	%f201, [%rd53];
	abs.f32 	%f202, %f201;
	setp.lt.f32 	%p65, %f200, %f202;
	selp.f32 	%f203, %f202, %f200, %p65;
	add.s32 	%r117, %r110, 1792;
	mul.wide.u32 	%rd54, %r117, 4;
	add.s64 	%rd55, %rd1, %rd54;
	ld.global.f32 	%f204, [%rd55];
	abs.f32 	%f205, %f204;
	setp.lt.f32 	%p66, %f203, %f205;
	selp.f32 	%f426, %f205, %f203, %p66;
	add.s32 	%r275, %r275, 2048;
$L__BB3_38:
	setp.eq.s32 	%p67, %r61, 0;
	@%p67 bra 	$L__BB3_44;
	setp.lt.u32 	%p68, %r61, 4;
	@%p68 bra 	$L__BB3_41;
	add.s32 	%r118, %r275, %r270;
	mul.wide.u32 	%rd56, %r118, 4;
	add.s64 	%rd57, %rd1, %rd56;
	ld.global.f32 	%f207, [%rd57];
	abs.f32 	%f208, %f207;
	setp.lt.f32 	%p69, %f426, %f208;
	selp.f32 	%f209, %f208, %f426, %p69;
	add.s32 	%r119, %r118, 256;
	mul.wide.u32 	%rd58, %r119, 4;
	add.s64 	%rd59, %rd1, %rd58;
	ld.global.f32 	%f210, [%rd59];
	abs.f32 	%f211, %f210;
	setp.lt.f32 	%p70, %f209, %f211;
	selp.f32 	%f212, %f211, %f209, %p70;
	add.s32 	%r120, %r118, 512;
	mul.wide.u32 	%rd60, %r120, 4;
	add.s64 	%rd61, %rd1, %rd60;
	ld.global.f32 	%f213, [%rd61];
	abs.f32 	%f214, %f213;
	setp.lt.f32 	%p71, %f212, %f214;
	selp.f32 	%f215, %f214, %f212, %p71;
	add.s32 	%r121, %r118, 768;
	mul.wide.u32 	%rd62, %r121, 4;
	add.s64 	%rd63, %rd1, %rd62;
	ld.global.f32 	%f216, [%rd63];
	abs.f32 	%f217, %f216;
	setp.lt.f32 	%p72, %f215, %f217;
	selp.f32 	%f426, %f217, %f215, %p72;
	add.s32 	%r275, %r275, 1024;
$L__BB3_41:
	and.b32  	%r122, %r49, 3;
	setp.eq.s32 	%p73, %r122, 0;
	@%p73 bra 	$L__BB3_44;
	add.s32 	%r278, %r275, %r268;
	cvt.u16.u32 	%rs1, %r267;
	shr.u16 	%rs2, %rs1, 8;
	add.s16 	%rs3, %rs2, 1;
	cvt.u32.u16 	%r123, %rs3;
	and.b32  	%r124, %r123, 3;
	neg.s32 	%r277, %r124;
$L__BB3_43:
	.pragma "nounroll";
	mul.wide.u32 	%rd64, %r278, 4;
	add.s64 	%rd65, %rd1, %rd64;
	ld.global.f32 	%f218, [%rd65];
	abs.f32 	%f219, %f218;
	setp.lt.f32 	%p74, %f426, %f219;
	selp.f32 	%f426, %f219, %f426, %p74;
	add.s32 	%r278, %r278, 256;
	add.s32 	%r277, %r277, 1;
	setp.ne.s32 	%p75, %r277, 0;
	@%p75 bra 	$L__BB3_43;
$L__BB3_44:
	// begin inline asm
	mov.u32 %r125, %laneid;
	// end inline asm
	mov.b32 	%r127, %f426;
	mov.b32 	%r128, 1;
	mov.b32 	%r149, 31;
	mov.b32 	%r150, -1;
	// begin inline asm
	shfl.sync.down.b32 %r126, %r127, %r128, %r149, %r150;
	// end inline asm
	mov.b32 	%f220, %r126;
	setp.gt.s32 	%p76, %r125, 30;
	setp.lt.f32 	%p77, %f426, %f220;
	selp.f32 	%f221, %f220, %f426, %p77;
	selp.f32 	%f222, %f426, %f221, %p76;
	mov.b32 	%r132, %f222;
	mov.b32 	%r133, 2;
	// begin inline asm
	shfl.sync.down.b32 %r131, %r132, %r133, %r149, %r150;
	// end inline asm
	mov.b32 	%f223, %r131;
	setp.gt.s32 	%p78, %r125, 29;
	setp.lt.f32 	%p79, %f222, %f223;
	selp.f32 	%f224, %f223, %f222, %p79;
	selp.f32 	%f225, %f222, %f224, %p78;
	mov.b32 	%r137, %f225;
	mov.b32 	%r138, 4;
	// begin inline asm
	shfl.sync.down.b32 %r136, %r137, %r138, %r149, %r150;
	// end inline asm
	mov.b32 	%f226, %r136;
	setp.gt.s32 	%p80, %r125, 27;
	setp.lt.f32 	%p81, %f225, %f226;
	selp.f32 	%f227, %f226, %f225, %p81;
	selp.f32 	%f228, %f225, %f227, %p80;
	mov.b32 	%r142, %f228;
	mov.b32 	%r143, 8;
	// begin inline asm
	shfl.sync.down.b32 %r141, %r142, %r143, %r149, %r150;
	// end inline asm
	mov.b32 	%f229, %r141;
	setp.gt.s32 	%p82, %r125, 23;
	setp.lt.f32 	%p83, %f228, %f229;
	selp.f32 	%f230, %f229, %f228, %p83;
	selp.f32 	%f231, %f228, %f230, %p82;
	mov.b32 	%r147, %f231;
	mov.b32 	%r148, 16;
	// begin inline asm
	shfl.sync.down.b32 %r146, %r147, %r148, %r149, %r150;
	// end inline asm
	mov.b32 	%f232, %r146;
	setp.gt.s32 	%p84, %r125, 15;
	setp.lt.f32 	%p85, %f231, %f232;
	selp.f32 	%f37, %f232, %f231, %p85;
	selp.f32 	%f427, %f231, %f37, %p84;
	setp.ne.s32 	%p86, %r125, 0;
	@%p86 bra 	$L__BB3_46;
	shr.u32 	%r151, %r35, 3;
	and.b32  	%r152, %r151, 124;
	mov.u32 	%r153, _ZZN3cub18CUB_300001_SM_10006detail6reduce18DeviceReduceKernelINS2_10policy_hubIfjN4cuda3__47maximumIfEEE10Policy1000EN6thrust24THRUST_300001_SM_1000_NS10device_ptrIfEEjS8_f8AbsValueEEvT0_PT3_T1_NS0_13GridEvenShareISJ_EET2_T4_E12temp_storage;
	add.s32 	%r154, %r153, %r152;
	st.shared.f32 	[%r154+8], %f37;
$L__BB3_46:
	bar.sync 	0;
	setp.ne.s32 	%p87, %r35, 0;
	@%p87 bra 	$L__BB3_48;
	ld.shared.f32 	%f233, [_ZZN3cub18CUB_300001_SM_10006detail6reduce18DeviceReduceKernelINS2_10policy_hubIfjN4cuda3__47maximumIfEEE10Policy1000EN6thrust24THRUST_300001_SM_1000_NS10device_ptrIfEEjS8_f8AbsValueEEvT0_PT3_T1_NS0_13GridEvenShareISJ_EET2_T4_E12temp_storage+12];
	setp.lt.f32 	%p88, %f427, %f233;
	selp.f32 	%f234, %f233, %f427, %p88;
	ld.shared.f32 	%f235, [_ZZN3cub18CUB_300001_SM_10006detail6reduce18DeviceReduceKernelINS2_10policy_hubIfjN4cuda3__47maximumIfEEE10Policy1000EN6thrust24THRUST_300001_SM_1000_NS10device_ptrIfEEjS8_f8AbsValueEEvT0_PT3_T1_NS0_13GridEvenShareISJ_EET2_T4_E12temp_storage+16];
	setp.lt.f32 	%p89, %f234, %f235;
	selp.f32 	%f236, %f235, %f234, %p89;
	ld.shared.f32 	%f237, [_ZZN3cub18CUB_300001_SM_10006detail6reduce18DeviceReduceKernelINS2_10policy_hubIfjN4cuda3__47maximumIfEEE10Policy1000EN6thrust24THRUST_300001_SM_1000_NS10device_ptrIfEEjS8_f8AbsValueEEvT0_PT3_T1_NS0_13GridEvenShareISJ_EET2_T4_E12temp_storage+20];
	setp.lt.f32 	%p90, %f236, %f237;
	selp.f32 	%f238, %f237, %f236, %p90;
	ld.shared.f32 	%f239, [_ZZN3cub18CUB_300001_SM_10006detail6reduce18DeviceReduceKernelINS2_10policy_hubIfjN4cuda3__47maximumIfEEE10Policy1000EN6thrust24THRUST_300001_SM_1000_NS10device_ptrIfEEjS8_f8AbsValueEEvT0_PT3_T1_NS0_13GridEvenShareISJ_EET2_T4_E12temp_storage+24];
	setp.lt.f32 	%p91, %f238, %f239;
	selp.f32 	%f240, %f239, %f238, %p91;
	ld.shared.f32 	%f241, [_ZZN3cub18CUB_300001_SM_10006detail6reduce18DeviceReduceKernelINS2_10policy_hubIfjN4cuda3__47maximumIfEEE10Policy1000EN6thrust24THRUST_300001_SM_1000_NS10device_ptrIfEEjS8_f8AbsValueEEvT0_PT3_T1_NS0_13GridEvenShareISJ_EET2_T4_E12temp_storage+28];
	setp.lt.f32 	%p92, %f240, %f241;
	selp.f32 	%f242, %f241, %f240, %p92;
	ld.shared.f32 	%f243, [_ZZN3cub18CUB_300001_SM_10006detail6reduce18DeviceReduceKernelINS2_10policy_hubIfjN4cuda3__47maximumIfEEE10Policy1000EN6thrust24THRUST_300001_SM_1000_NS10device_ptrIfEEjS8_f8AbsValueEEvT0_PT3_T1_NS0_13GridEvenShareISJ_EET2_T4_E12temp_storage+32];
	setp.lt.f32 	%p93, %f242, %f243;
	selp.f32 	%f244, %f243, %f242, %p93;
	ld.shared.f32 	%f245, [_ZZN3cub18CUB_300001_SM_10006detail6reduce18DeviceReduceKernelINS2_10policy_hubIfjN4cuda3__47maximumIfEEE10Policy1000EN6thrust24THRUST_300001_SM_1000_NS10device_ptrIfEEjS8_f8AbsValueEEvT0_PT3_T1_NS0_13GridEvenShareISJ_EET2_T4_E12temp_storage+36];
	setp.lt.f32 	%p94, %f244, %f245;
	selp.f32 	%f427, %f245, %f244, %p94;
$L__BB3_48:
	mov.u32 	%r256, %tid.x;
	setp.ne.s32 	%p181, %r256, 0;
	@%p181 bra 	$L__BB3_50;
	ld.param.u64 	%rd129, [_ZN3cub18CUB_300001_SM_10006detail6reduce18DeviceReduceKernelINS2_10policy_hubIfjN4cuda3__47maximumIfEEE10Policy1000EN6thrust24THRUST_300001_SM_1000_NS10device_ptrIfEEjS8_f8AbsValueEEvT0_PT3_T1_NS0_13GridEvenShareISJ_EET2_T4__param_1];
	cvta.to.global.u64 	%rd126, %rd129;
	mul.wide.u32 	%rd127, %r3, 4;
	add.s64 	%rd128, %rd126, %rd127;
	st.global.f32 	[%rd128], %f427;
$L__BB3_50:
	ret;

}
	// .globl	_ZN3cub18CUB_300001_SM_10006detail6reduce28DeviceReduceSingleTileKernelINS2_10policy_hubIfjN4cuda3__47maximumIfEEE10Policy1000EPfSB_iS8_ffNS5_3std3__410__identityEEEvT0_T1_T2_T3_T4_T6_
.visible .entry _ZN3cub18CUB_300001_SM_10006detail6reduce28DeviceReduceSingleTileKernelINS2_10policy_hubIfjN4cuda3__47maximumIfEEE10Policy1000EPfSB_iS8_ffNS5_3std3__410__identityEEEvT0_T1_T2_T3_T4_T6_(
	.param .u64 .ptr .align 1 _ZN3cub18CUB_300001_SM_10006detail6reduce28DeviceReduceSingleTileKernelINS2_10policy_hubIfjN4cuda3__47maximumIfEEE10Policy1000EPfSB_iS8_ffNS5_3std3__410__identityEEEvT0_T1_T2_T3_T4_T6__param_0,
	.param .u64 .ptr .align 1 _ZN3cub18CUB_300001_SM_10006detail6reduce28DeviceReduceSingleTileKernelINS2_10policy_hubIfjN4cuda3__47maximumIfEEE10Policy1000EPfSB_iS8_ffNS5_3std3__410__identityEEEvT0_T1_T2_T3_T4_T6__param_1,
	.param .u32 _ZN3cub18CUB_300001_SM_10006detail6reduce28DeviceReduceSingleTileKernelINS2_10policy_hubIfjN4cuda3__47maximumIfEEE10Policy1000EPfSB_iS8_ffNS5_3std3__410__identityEEEvT0_T1_T2_T3_T4_T6__param_2,
	.param .align 1 .b8 _ZN3cub18CUB_300001_SM_10006detail6reduce28DeviceReduceSingleTileKernelINS2_10policy_hubIfjN4cuda3__47maximumIfEEE10Policy1000EPfSB_iS8_ffNS5_3std3__410__identityEEEvT0_T1_T2_T3_T4_T6__param_3[1],
	.param .f32 _ZN3cub18CUB_300001_SM_10006detail6reduce28DeviceReduceSingleTileKernelINS2_10policy_hubIfjN4cuda3__47maximumIfEEE10Policy1000EPfSB_iS8_ffNS5_3std3__410__identityEEEvT0_T1_T2_T3_T4_T6__param_4,
	.param .align 1 .b8 _ZN3cub18CUB_300001_SM_10006detail6reduce28DeviceReduceSingleTileKernelINS2_10policy_hubIfjN4cuda3__47maximumIfEEE10Policy1000EPfSB_iS8_ffNS5_3std3__410__identityEEEvT0_T1_T2_T3_T4_T6__param_5[1]
)
.maxntid 256
.minnctapersm 1
{
	.reg .pred 	%p<252>;
	.reg .b32 	%r<407>;
	.reg .b32 	%f<445>;
	.reg .b64 	%rd<125>;
	// demoted variable
	.shared .align 4 .b8 _ZZN3cub18CUB_300001_SM_10006detail6reduce28DeviceReduceSingleTileKernelINS2_10policy_hubIfjN4cuda3__47maximumIfEEE10Policy1000EPfSB_iS8_ffNS5_3std3__410__identityEEEvT0_T1_T2_T3_T4_T6_E12temp_storage[44];
	ld.param.u64 	%rd16, [_ZN3cub18CUB_300001_SM_10006detail6reduce28DeviceReduceSingleTileKernelINS2_10policy_hubIfjN4cuda3__47maximumIfEEE10Policy1000EPfSB_iS8_ffNS5_3std3__410__identityEEEvT0_T1_T2_T3_T4_T6__param_0];
	ld.param.u64 	%rd17, [_ZN3cub18CUB_300001_SM_10006detail6reduce28DeviceReduceSingleTileKernelINS2_10policy_hubIfjN4cuda3__47maximumIfEEE10Policy1000EPfSB_iS8_ffNS5_3std3__410__identityEEEvT0_T1_T2_T3_T4_T6__param_1];
	ld.param.u32 	%r67, [_ZN3cub18CUB_300001_SM_10006detail6reduce28DeviceReduceSingleTileKernelINS2_10policy_hubIfjN4cuda3__47maximumIfEEE10Policy1000EPfSB_iS8_ffNS5_3std3__410__identityEEEvT0_T1_T2_T3_T4_T6__param_2];
	ld.param.f32 	%f58, [_ZN3cub18CUB_300001_SM_10006detail6reduce28DeviceReduceSingleTileKernelINS2_10policy_hubIfjN4cuda3__47maximumIfEEE10Policy1000EPfSB_iS8_ffNS5_3std3__410__identityEEEvT0_T1_T2_T3_T4_T6__param_4];
	cvta.to.global.u64 	%rd1, %rd17;
	setp.ne.s32 	%p1, %r67, 0;
	@%p1 bra 	$L__BB4_3;
	mov.u32 	%r380, %tid.x;
	setp.ne.s32 	%p251, %r380, 0;
	@%p251 bra 	$L__BB4_74;
	st.global.f32 	[%rd1], %f58;
	bra.uni 	$L__BB4_74;
$L__BB4_3:
	and.b64  	%rd18, %rd16, 15;
	setp.ne.s64 	%p2, %rd18, 0;
	@%p2 bra 	$L__BB4_38;
	setp.gt.s32 	%p126, %r67, 4095;
	@%p126 bra 	$L__BB4_22;
	mov.u32 	%r1, %tid.x;
	setp.ge.s32 	%p191, %r1, %r67;
	mov.f32 	%f423, 0f00000000;
	mov.u32 	%r384, %r1;
	@%p191 bra 	$L__BB4_7;
	mul.wide.u32 	%rd113, %r1, 4;
	add.s64 	%rd112, %rd16, %rd113;
	// begin inline asm
	ld.global.nc.u32 %r300, [%rd112];
	// end inline asm
	mov.b32 	%f423, %r300;
	add.s32 	%r384, %r1, 256;
$L__BB4_7:
	setp.ge.s32 	%p192, %r384, %r67;
	@%p192 bra 	$L__BB4_13;
	not.b32 	%r301, %r384;
	add.s32 	%r4, %r67, %r301;
	and.b32  	%r302, %r4, 768;
	setp.eq.s32 	%p193, %r302, 768;
	@%p193 bra 	$L__BB4_11;
	mul.wide.u32 	%rd114, %r384, 4;
	add.s64 	%rd121, %rd16, %rd114;
	shr.u32 	%r303, %r4, 8;
	add.s32 	%r304, %r303, 1;
	and.b32  	%r305, %r304, 3;
	neg.s32 	%r382, %r305;
$L__BB4_10:
	.pragma "nounroll";
	// begin inline asm
	ld.global.nc.u32 %r306, [%rd121];
	// end inline asm
	mov.b32 	%f336, %r306;
	setp.lt.f32 	%p194, %f423, %f336;
	selp.f32 	%f423, %f336, %f423, %p194;
	add.s32 	%r384, %r384, 256;
	add.s64 	%rd121, %rd121, 1024;
	add.s32 	%r382, %r382, 1;
	setp.ne.s32 	%p195, %r382, 0;
	@%p195 bra 	$L__BB4_10;
$L__BB4_11:
	setp.lt.u32 	%p196, %r4, 768;
	@%p196 bra 	$L__BB4_13;
$L__BB4_12:
	mul.wide.s32 	%rd120, %r384, 4;
	add.s64 	%rd116, %rd16, %rd120;
	// begin inline asm
	ld.global.nc.u32 %r307, [%rd116];
	// end inline asm
	mov.b32 	%f337, %r307;
	setp.lt.f32 	%p197, %f423, %f337;
	selp.f32 	%f338, %f337, %f423, %p197;
	add.s64 	%rd117, %rd116, 1024;
	// begin inline asm
	ld.global.nc.u32 %r308, [%rd117];
	// end inline asm
	mov.b32 	%f339, %r308;
	setp.lt.f32 	%p198, %f338, %f339;
	selp.f32 	%f340, %f339, %f338, %p198;
	add.s64 	%rd118, %rd116, 2048;
	// begin inline asm
	ld.global.nc.u32 %r309, [%rd118];
	// end inline asm
	mov.b32 	%f341, %r309;
	setp.lt.f32 	%p199, %f340, %f341;
	selp.f32 	%f342, %f341, %f340, %p199;
	add.s64 	%rd119, %rd116, 3072;
	// begin inline asm
	ld.global.nc.u32 %r310, [%rd119];
	// end inline asm
	mov.b32 	%f343, %r310;
	setp.lt.f32 	%p200, %f342, %f343;
	selp.f32 	%f423, %f343, %f342, %p200;
	add.s32 	%r384, %r384, 1024;
	setp.lt.s32 	%p201, %r384, %r67;
	@%p201 bra 	$L__BB4_12;
$L__BB4_13:
	setp.lt.s32 	%p202, %r67, 256;
	@%p202 bra 	$L__BB4_18;
	// begin inline asm
	mov.u32 %r349, %laneid;
	// end inline asm
	mov.b32 	%r351, %f423;
	mov.b32 	%r352, 1;
	mov.b32 	%r373, 31;
	mov.b32 	%r374, -1;
	// begin inline asm
	shfl.sync.down.b32 %r350, %r351, %r352, %r373, %r374;
	// end inline asm
	mov.b32 	%f391, %r350;
	setp.gt.s32 	%p230, %r349, 30;
	setp.lt.f32 	%p231, %f423, %f391;
	selp.f32 	%f392, %f391, %f423, %p231;
	selp.f32 	%f393, %f423, %f392, %p230;
	mov.b32 	%r356, %f393;
	mov.b32 	%r357, 2;
	// begin inline asm
	shfl.sync.down.b32 %r355, %r356, %r357, %r373, %r374;
	// end inline asm
	mov.b32 	%f394, %r355;
	setp.gt.s32 	%p232, %r349, 29;
	setp.lt.f32 	%p233, %f393, %f394;
	selp.f32 	%f395, %f394, %f393, %p233;
	selp.f32 	%f396, %f393, %f395, %p232;
	mov.b32 	%r361, %f396;
	mov.b32 	%r362, 4;
	// begin inline asm
	shfl.sync.down.b32 %r360, %r361, %r362, %r373, %r374;
	// end inline asm
	mov.b32 	%f397, %r360;
	setp.gt.s32 	%p234, %r349, 27;
	setp.lt.f32 	%p235, %f396, %f397;
	selp.f32 	%f398, %f397, %f396, %p235;
	selp.f32 	%f399, %f396, %f398, %p234;
	mov.b32 	%r366, %f399;
	mov.b32 	%r367, 8;
	// begin inline asm
	shfl.sync.down.b32 %r365, %r366, %r367, %r373, %r374;
	// end inline asm
	mov.b32 	%f400, %r365;
	setp.gt.s32 	%p236, %r349, 23;
	setp.lt.f32 	%p237, %f399, %f400;
	selp.f32 	%f401, %f400, %f399, %p237;
	selp.f32 	%f402, %f399, %f401, %p236;
	mov.b32 	%r371, %f402;
	mov.b32 	%r372, 16;
	// begin inline asm
	shfl.sync.down.b32 %r370, %r371, %r372, %r373, %r374;
	// end inline asm
	mov.b32 	%f403, %r370;
	setp.gt.s32 	%p238, %r349, 15;
	setp.lt.f32 	%p239, %f402, %f403;
	selp.f32 	%f10, %f403, %f402, %p239;
	selp.f32 	%f444, %f402, %f10, %p238;
	setp.ne.s32 	%p240, %r349, 0;
	@%p240 bra 	$L__BB4_16;
	shr.u32 	%r375, %r1, 3;
	and.b32  	%r376, %r375, 124;
	mov.u32 	%r377, _ZZN3cub18CUB_300001_SM_10006detail6reduce28DeviceReduceSingleTileKernelINS2_10policy_hubIfjN4cuda3__47maximumIfEEE10Policy1000EPfSB_iS8_ffNS5_3std3__410__identityEEEvT0_T1_T2_T3_T4_T6_E12temp_storage;
	add.s32 	%r378, %r377, %r376;
	st.shared.f32 	[%r378+8], %f10;
$L__BB4_16:
	bar.sync 	0;
	setp.ne.s32 	%p241, %r1, 0;
	@%p241 bra 	$L__BB4_72;
	ld.shared.f32 	%f404, [_ZZN3cub18CUB_300001_SM_10006detail6reduce28DeviceReduceSingleTileKernelINS2_10policy_hubIfjN4cuda3__47maximumIfEEE10Policy1000EPfSB_iS8_ffNS5_3std3__410__identityEEEvT0_T1_T2_T3_T4_T6_E12temp_storage+12];
	setp.lt.f32 	%p242, %f444, %f404;
	selp.f32 	%f405, %f404, %f444, %p242;
	ld.shared.f32 	%f406, [_ZZN3cub18CUB_300001_SM_10006detail6reduce28DeviceReduceSingleTileKernelINS2_10policy_hubIfjN4cuda3__47maximumIfEEE10Policy1000EPfSB_iS8_ffNS5_3std3__410__identityEEEvT0_T1_T2_T3_T4_T6_E12temp_storage+16];
	setp.lt.f32 	%p243, %f405, %f406;
	selp.f32 	%f407, %f406, %f405, %p243;
	ld.shared.f32 	%f408, [_ZZN3cub18CUB_300001_SM_10006detail6reduce28DeviceReduceSingleTileKernelINS2_10policy_hubIfjN4cuda3__47maximumIfEEE10Policy1000EPfSB_iS8_ffNS5_3std3__410__identityEEEvT0_T1_T2_T3_T4_T6_E12temp_storage+20];
	setp.lt.f32 	%p244, %f407, %f408;
	selp.f32 	%f409, %f408, %f407, %p244;
	ld.shared.f32 	%f410, [_ZZN3cub18CUB_300001_SM_10006detail6reduce28DeviceReduceSingleTileKernelINS2_10policy_hubIfjN4cuda3__47maximumIfEEE10Policy1000EPfSB_iS8_ffNS5_3std3__410__identityEEEvT0_T1_T2_T3_T4_T6_E12temp_storage+24];
	setp.lt.f32 	%p245, %f409, %f410;
	selp.f32 	%f411, %f410, %f409, %p245;
	ld.shared.f32 	%f412, [_ZZN3cub18CUB_300001_SM_10006detail6reduce28DeviceReduceSingleTileKernelINS2_10policy_hubIfjN4cuda3__47maximumIfEEE10Policy1000EPfSB_iS8_ffNS5_3std3__410__identityEEEvT0_T1_T2_T3_T4_T6_E12temp_storage+28];
	setp.lt.f32 	%p246, %f411, %f412;
	selp.f32 	%f413, %f412, %f411, %p246;
	ld.shared.f32 	%f414, [_ZZN3cub18CUB_300001_SM_10006detail6reduce28DeviceReduceSingleTileKernelINS2_10policy_hubIfjN4cuda3__47maximumIfEEE10Policy1000EPfSB_iS8_ffNS5_3std3__410__identityEEEvT0_T1_T2_T3_T4_T6_E12temp_storage+32];
	setp.lt.f32 	%p247, %f413, %f414;
	selp.f32 	%f415, %f414, %f413, %p247;
	ld.shared.f32 	%f416, [_ZZN3cub18CUB_300001_SM_10006detail6reduce28DeviceReduceSingleTileKernelINS2_10policy_hubIfjN4cuda3__47maximumIfEEE10Policy1000EPfSB_iS8_ffNS5_3std3__410__identityEEEvT0_T1_T2_T3_T4_T6_E12temp_storage+36];
	setp.lt.f32 	%p248, %f415, %f416;
	selp.f32 	%f444, %f416, %f415, %p248;
	bra.uni 	$L__BB4_72;
$L__BB4_18:
	// begin inline asm
	mov.u32 %r311, %laneid;
	// end inline asm
	and.b32  	%r337, %r1, 992;
	add.s32 	%r338, %r337, 32;
	setp.gt.s32 	%p203, %r338, %r67;
	not.b32 	%r339, %r337;
	add.s32 	%r340, %r67, %r339;
	selp.b32 	%r335, %r340, 31, %p203;
	mov.b32 	%r313, %f423;
	mov.b32 	%r314, 1;
	mov.b32 	%r336, -1;
	// begin inline asm
	shfl.sync.down.b32 %r312, %r313, %r314, %r335, %r336;
	// end inline asm
	mov.b32 	%f344, %r312;
	setp.lt.s32 	%p204, %r311, %r335;
	setp.lt.f32 	%p205, %f423, %f344;
	selp.f32 	%f345, %f344, %f423, %p205;
	selp.f32 	%f346, %f345, %f423, %p204;
	mov.b32 	%r318, %f346;
	mov.b32 	%r319, 2;
	// begin inline asm
	shfl.sync.down.b32 %r317, %r318, %r319, %r335, %r336;
	// end inline asm
	mov.b32 	%f347, %r317;
	add.s32 	%r341, %r311, 2;
	setp.gt.s32 	%p206, %r341, %r335;
	setp.lt.f32 	%p207, %f346, %f347;
	selp.f32 	%f348, %f347, %f346, %p207;
	selp.f32 	%f349, %f346, %f348, %p206;
	mov.b32 	%r323, %f349;
	mov.b32 	%r324, 4;
	// begin inline asm
	shfl.sync.down.b32 %r322, %r323, %r324, %r335, %r336;
	// end inline asm
	mov.b32 	%f350, %r322;
	add.s32 	%r342, %r311, 4;
	setp.gt.s32 	%p208, %r342, %r335;
	setp.lt.f32 	%p209, %f349, %f350;
	selp.f32 	%f351, %f350, %f349, %p209;
	selp.f32 	%f352, %f349, %f351, %p208;
	mov.b32 	%r328, %f352;
	mov.b32 	%r329, 8;
	// begin inline asm
	shfl.sync.down.b32 %r327, %r328, %r329, %r335, %r336;
	// end inline asm
	mov.b32 	%f353, %r327;
	add.s32 	%r343, %r311, 8;
	setp.gt.s32 	%p210, %r343, %r335;
	setp.lt.f32 	%p211, %f352, %f353;
	selp.f32 	%f354, %f353, %f352, %p211;
	selp.f32 	%f355, %f352, %f354, %p210;
	mov.b32 	%r333, %f355;
	mov.b32 	%r334, 16;
	// begin inline asm
	shfl.sync.down.b32 %r332, %r333, %r334, %r335, %r336;
	// end inline asm
	mov.b32 	%f356, %r332;
	add.s32 	%r344, %r311, 16;
	setp.gt.s32 	%p212, %r344, %r335;
	setp.lt.f32 	%p213, %f355, %f356;
	selp.f32 	%f357, %f356, %f355, %p213;
	selp.f32 	%f444, %f355, %f357, %p212;
	setp.ne.s32 	%p214, %r311, 0;
	@%p214 bra 	$L__BB4_20;
	shr.u32 	%r345, %r1, 3;
	and.b32  	%r346, %r345, 124;
	mov.u32 	%r347, _ZZN3cub18CUB_300001_SM_10006detail6reduce28DeviceReduceSingleTileKernelINS2_10policy_hubIfjN4cuda3__47maximumIfEEE10Policy1000EPfSB_iS8_ffNS5_3std3__410__identityEEEvT0_T1_T2_T3_T4_T6_E12temp_storage;
	add.s32 	%r348, %r347, %r346;
	st.shared.f32 	[%r348+8], %f444;
$L__BB4_20:
	bar.sync 	0;
	setp.ne.s32 	%p215, %r1, 0;
	@%p215 bra 	$L__BB4_72;
	setp.gt.s32 	%p216, %r67, 32;
	ld.shared.f32 	%f358, [_ZZN3cub18CUB_300001_SM_10006detail6reduce28DeviceReduceSingleTileKernelINS2_10policy_hubIfjN4cuda3__47maximumIfEEE10Policy1000EPfSB_iS8_ffNS5_3std3__410__identityEEEvT0_T1_T2_T3_T4_T6_E12temp_storage+12];
	setp.lt.f32 	%p217, %f444, %f358;
	selp.f32 	%f360, %f358, %f444, %p217;
	selp.f32 	%f361, %f360, %f444, %p216;
	setp.gt.s32 	%p218, %r67, 64;
	ld.shared.f32 	%f363, [_ZZN3cub18CUB_300001_SM_10006detail6reduce28DeviceReduceSingleTileKernelINS2_10policy_hubIfjN4cuda3__47maximumIfEEE10Policy1000EPfSB_iS8_ffNS5_3std3__410__identityEEEvT0_T1_T2_T3_T4_T6_E12temp_storage+16];
	setp.lt.f32 	%p219, %f361, %f363;
	selp.f32 	%f365, %f363, %f361, %p219;
	selp.f32 	%f366, %f365, %f361, %p218;
	setp.gt.s32 	%p220, %r67, 96;
	ld.shared.f32 	%f368, [_ZZN3cub18CUB_300001_SM_10006detail6reduce28DeviceReduceSingleTileKernelINS2_10policy_hubIfjN4cuda3__47maximumIfEEE10Policy1000EPfSB_iS8_ffNS5_3std3__410__identityEEEvT0_T1_T2_T3_T4_T6_E12temp_storage+20];
	setp.lt.f32 	%p221, %f366, %f368;
	selp.f32 	%f370, %f368, %f366, %p221;
	selp.f32 	%f371, %f370, %f366, %p220;
	setp.gt.s32 	%p222, %r67, 128;
	ld.shared.f32 	%f373, [_ZZN3cub18CUB_300001_SM_10006detail6reduce28DeviceReduceSingleTileKernelINS2_10policy_hubIfjN4cuda3__47maximumIfEEE10Policy1000EPfSB_iS8_ffNS5_3std3__410__identityEEEvT0_T1_T2_T3_T4_T6_E12temp_storage+24];
	setp.lt.f32 	%p223, %f371, %f373;
	selp.f32 	%f375, %f373, %f371, %p223;
	selp.f32 	%f376, %f375, %f371, %p222;
	setp.gt.s32 	%p224, %r67, 160;
	ld.shared.f32 	%f378, [_ZZN3cub18CUB_300001_SM_10006detail6reduce28DeviceReduceSingleTileKernelINS2_10policy_hubIfjN4cuda3__47maximumIfEEE10Policy1000EPfSB_iS8_ffNS5_3std3__410__identityEEEvT0_T1_T2_T3_T4_T6_E12temp_storage+28];
	setp.lt.f32 	%p225, %f376, %f378;
	selp.f32 	%f380, %f378, %f376, %p225;
	selp.f32 	%f381, %f380, %f376, %p224;
	setp.gt.s32 	%p226, %r67, 192;
	ld.shared.f32 	%f383, [_ZZN3cub18CUB_300001_SM_10006detail6reduce28DeviceReduceSingleTileKernelINS2_10policy_hubIfjN4cuda3__47maximumIfEEE10Policy1000EPfSB_iS8_ffNS5_3std3__410__identityEEEvT0_T1_T2_T3_T4_T6_E12temp_storage+32];
	setp.lt.f32 	%p227, %f381, %f383;
	selp.f32 	%f385, %f383, %f381, %p227;
	selp.f32 	%f386, %f385, %f381, %p226;
	setp.gt.s32 	%p228, %r67, 224;
	ld.shared.f32 	%f388, [_ZZN3cub18CUB_300001_SM_10006detail6reduce28DeviceReduceSingleTileKernelINS2_10policy_hubIfjN4cuda3__47maximumIfEEE10Policy1000EPfSB_iS8_ffNS5_3std3__410__identityEEEvT0_T1_T2_T3_T4_T6_E12temp_storage+36];
	setp.lt.f32 	%p229, %f386, %f388;
	selp.f32 	%f390, %f388, %f386, %p229;
	selp.f32 	%f444, %f390, %f386, %p228;
	bra.uni 	$L__BB4_72;
$L__BB4_22:
	mov.u32 	%r13, %tid.x;
	shl.b32 	%r224, %r13, 2;
	mul.wide.u32 	%rd86, %r224, 4;
	add.s64 	%rd76, %rd16, %rd86;
	// begin inline asm
	ld.global.nc.v2.u64 {%rd74, %rd75}, [%rd76];
	// end inline asm
	mov.b64 	{%r225, %r226}, %rd75;
	mov.b64 	{%r227, %r228}, %rd74;
	mov.b32 	%f238, %r228;
	mov.b32 	%f239, %r227;
	mov.b32 	%f240, %r226;
	mov.b32 	%f241, %r225;
	add.s64 	%rd79, %rd76, 4096;
	// begin inline asm
	ld.global.nc.v2.u64 {%rd77, %rd78}, [%rd79];
	// end inline asm
	mov.b64 	{%r229, %r230}, %rd78;
	mov.b64 	{%r231, %r232}, %rd77;
	mov.b32 	%f242, %r232;
	mov.b32 	%f243, %r231;
	mov.b32 	%f244, %r230;
	mov.b32 	%f245, %r229;
	add.s64 	%rd82, %rd76, 8192;
	// begin inline asm
	ld.global.nc.v2.u64 {%rd80, %rd81}, [%rd82];
	// end inline asm
	mov.b64 	{%r233, %r234}, %rd81;
	mov.b64 	{%r235, %r236}, %rd80;
	mov.b32 	%f246, %r236;
	mov.b32 	%f247, %r235;
	mov.b32 	%f248, %r234;
	mov.b32 	%f249, %r233;
	add.s64 	%rd85, %rd76, 12288;
	// begin inline asm
	ld.global.nc.v2.u64 {%rd83, %rd84}, [%rd85];
	// end inline asm
	mov.b64 	{%r237, %r238}, %rd84;
	mov.b64 	{%r239, %r240}, %rd83;
	mov.b32 	%f250, %r240;
	mov.b32 	%f251, %r239;
	mov.b32 	%f252, %r238;
	mov.b32 	%f253, %r237;
	setp.lt.f32 	%p127, %f239, %f238;
	selp.f32 	%f254, %f238, %f239, %p127;
	setp.lt.f32 	%p128, %f241, %f240;
	selp.f32 	%f255, %f240, %f241, %p128;
	setp.lt.f32 	%p129, %f243, %f242;
	selp.f32 	%f256, %f242, %f243, %p129;
	setp.lt.f32 	%p130, %f245, %f244;
	selp.f32 	%f257, %f244, %f245, %p130;
	setp.lt.f32 	%p131, %f247, %f246;
	selp.f32 	%f258, %f246, %f247, %p131;
	setp.lt.f32 	%p132, %f249, %f248;
	selp.f32 	%f259, %f248, %f249, %p132;
	setp.lt.f32 	%p133, %f251, %f250;
	selp.f32 	%f260, %f250, %f251, %p133;
	setp.lt.f32 	%p134, %f253, %f252;
	selp.f32 	%f261, %f252, %f253, %p134;
	setp.lt.f32 	%p135, %f254, %f255;
	selp.f32 	%f262, %f255, %f254, %p135;
	setp.lt.f32 	%p136, %f256, %f257;
	selp.f32 	%f263, %f257, %f256, %p136;
	setp.lt.f32 	%p137, %f258, %f259;
	selp.f32 	%f264, %f259, %f258, %p137;
	setp.lt.f32 	%p138, %f260, %f261;
	selp.f32 	%f265, %f261, %f260, %p138;
	setp.lt.f32 	%p139, %f262, %f263;
	selp.f32 	%f266, %f263, %f262, %p139;
	setp.lt.f32 	%p140, %f264, %f265;
	selp.f32 	%f267, %f265, %f264, %p140;
	setp.lt.f32 	%p141, %f266, %f267;
	selp.f32 	%f430, %f267, %f266, %p141;
	setp.lt.u32 	%p142, %r67, 8192;
	mov.b32 	%r387, 4096;
	@%p142 bra 	$L__BB4_26;
	add.s32 	%r14, %r67, -4096;
	mov.b32 	%r387, 4096;
$L__BB4_24:
	mul.wide.s32 	%rd99, %r387, 4;
	add.s64 	%rd89, %rd76, %rd99;
	// begin inline asm
	ld.global.nc.v2.u64 {%rd87, %rd88}, [%rd89];
	// end inline asm
	mov.b64 	{%r242, %r243}, %rd88;
	mov.b64 	{%r244, %r245}, %rd87;
	mov.b32 	%f268, %r245;
	mov.b32 	%f269, %r244;
	mov.b32 	%f270, %r243;
	mov.b32 	%f271, %r242;
	add.s64 	%rd92, %rd89, 4096;
	// begin inline asm
	ld.global.nc.v2.u64 {%rd90, %rd91}, [%rd92];
	// end inline asm
	mov.b64 	{%r246, %r247}, %rd91;
	mov.b64 	{%r248, %r249}, %rd90;
	mov.b32 	%f272, %r249;
	mov.b32 	%f273, %r248;
	mov.b32 	%f274, %r247;
	mov.b32 	%f275, %r246;
	add.s64 	%rd95, %rd89, 8192;
	// begin inline asm
	ld.global.nc.v2.u64 {%rd93, %rd94}, [%rd95];
	// end inline asm
	mov.b64 	{%r250, %r251}, %rd94;
	mov.b64 	{%r252, %r253}, %rd93;
	mov.b32 	%f276, %r253;
	mov.b32 	%f277, %r252;
	mov.b32 	%f278, %r251;
	mov.b32 	%f279, %r250;
	add.s64 	%rd98, %rd89, 12288;
	// begin inline asm
	ld.global.nc.v2.u64 {%rd96, %rd97}, [%rd98];
	// end inline asm
	mov.b64 	{%r254, %r255}, %rd97;
	mov.b64 	{%r256, %r257}, %rd96;
	mov.b32 	%f280, %r257;
	mov.b32 	%f281, %r256;
	mov.b32 	%f282, %r255;
	mov.b32 	%f283, %r254;
	setp.lt.f32 	%p143, %f430, %f269;
	selp.f32 	%f284, %f269, %f430, %p143;
	setp.lt.f32 	%p144, %f268, %f271;
	selp.f32 	%f285, %f271, %f268, %p144;
	setp.lt.f32 	%p145, %f270, %f273;
	selp.f32 	%f286, %f273, %f270, %p145;
	setp.lt.f32 	%p146, %f272, %f275;
	selp.f32 	%f287, %f275, %f272, %p146;
	setp.lt.f32 	%p147, %f274, %f277;
	selp.f32 	%f288, %f277, %f274, %p147;
	setp.lt.f32 	%p148, %f276, %f279;
	selp.f32 	%f289, %f279, %f276, %p148;
	setp.lt.f32 	%p149, %f278, %f281;
	selp.f32 	%f290, %f281, %f278, %p149;
	setp.lt.f32 	%p150, %f280, %f283;
	selp.f32 	%f291, %f283, %f280, %p150;
	setp.lt.f32 	%p151, %f284, %f285;
	selp.f32 	%f292, %f285, %f284, %p151;
	setp.lt.f32 	%p152, %f286, %f287;
	selp.f32 	%f293, %f287, %f286, %p152;
	setp.lt.f32 	%p153, %f288, %f289;
	selp.f32 	%f294, %f289, %f288, %p153;
	setp.lt.f32 	%p154, %f290, %f291;
	selp.f32 	%f295, %f291, %f290, %p154;
	setp.lt.f32 	%p155, %f292, %f293;
	selp.f32 	%f296, %f293, %f292, %p155;
	setp.lt.f32 	%p156, %f294, %f295;
	selp.f32 	%f297, %f295, %f294, %p156;
	setp.lt.f32 	%p157, %f296, %f297;
	selp.f32 	%f298, %f297, %f296, %p157;
	setp.lt.f32 	%p158, %f298, %f282;
	selp.f32 	%f430, %f282, %f298, %p158;
	sub.s32 	%r258, %r67, %r387;
	setp.lt.s32 	%p159, %r258, 4096;
	@%p159 bra 	$L__BB4_34;
	add.s32 	%r387, %r387, 4096;
	setp.le.s32 	%p160, %r387, %r14;
	@%p160 bra 	$L__BB4_24;
$L__BB4_26:
	setp.le.s32 	%p161, %r67, %r387;
	@%p161 bra 	$L__BB4_34;
	sub.s32 	%r18, %r67, %r387;
	setp.ge.s32 	%p162, %r13, %r18;
	@%p162 bra 	$L__BB4_34;
	not.b32 	%r259, %r13;
	add.s32 	%r260, %r67, %r259;
	sub.s32 	%r19, %r260, %r387;
	and.b32  	%r261, %r19, 768;
	setp.eq.s32 	%p163, %r261, 768;
	mov.u32 	%r391, %r13;
	@%p163 bra 	$L__BB4_31;
	add.s32 	%r389, %r13, %r387;
	shr.u32 	%r262, %r19, 8;
	add.s32 	%r263, %r262, 1;
	and.b32  	%r264, %r263, 3;
	neg.s32 	%r388, %r264;
	mov.u32 	%r391, %r13;
$L__BB4_30:
	.pragma "nounroll";
	mul.wide.u32 	%rd101, %r389, 4;
	add.s64 	%rd100, %rd16, %rd101;
	// begin inline asm
	ld.global.nc.u32 %r265, [%rd100];
	// end inline asm
	mov.b32 	%f300, %r265;
	setp.lt.f32 	%p164, %f430, %f300;
	selp.f32 	%f430, %f300, %f430, %p164;
	add.s32 	%r391, %r391, 256;
	add.s32 	%r389, %r389, 256;
	add.s32 	%r388, %r388, 1;
	setp.ne.s32 	%p165, %r388, 0;
	@%p165 bra 	$L__BB4_30;
$L__BB4_31:
	setp.lt.u32 	%p166, %r19, 768;
	@%p166 bra 	$L__BB4_34;
	cvt.u64.u32 	%rd102, %r391;
	cvt.u64.u32 	%rd103, %r387;
	add.s64 	%rd104, %rd102, %rd103;
	shl.b64 	%rd105, %rd104, 2;
	add.s64 	%rd106, %rd105, %rd16;
	add.s64 	%rd122, %rd106, 2048;
	add.s32 	%r392, %r391, %r387;
$L__BB4_33:
	mul.wide.u32 	%rd111, %r392, 4;
	add.s64 	%rd107, %rd16, %rd111;
	// begin inline asm
	ld.global.nc.u32 %r266, [%rd107];
	// end inline asm
	mov.b32 	%f301, %r266;
	setp.lt.f32 	%p167, %f430, %f301;
	selp.f32 	%f302, %f301, %f430, %p167;
	add.s64 	%rd108, %rd122, -1024;
	// begin inline asm
	ld.global.nc.u32 %r267, [%rd108];
	// end inline asm
	mov.b32 	%f303, %r267;
	setp.lt.f32 	%p168, %f302, %f303;
	selp.f32 	%f304, %f303, %f302, %p168;
	// begin inline asm
	ld.global.nc.u32 %r268, [%rd122];
	// end inline asm
	mov.b32 	%f305, %r268;
	setp.lt.f32 	%p169, %f304, %f305;
	selp.f32 	%f306, %f305, %f304, %p169;
	add.s64 	%rd110, %rd122, 1024;
	// begin inline asm
	ld.global.nc.u32 %r269, [%rd110];
	// end inline asm
	mov.b32 	%f307, %r269;
	setp.lt.f32 	%p170, %f306, %f307;
	selp.f32 	%f430, %f307, %f306, %p170;
	add.s32 	%r391, %r391, 1024;
	add.s64 	%rd122, %rd122, 4096;
	add.s32 	%r392, %r392, 1024;
	setp.lt.s32 	%p171, %r391, %r18;
	@%p171 bra 	$L__BB4_33;
$L__BB4_34:
	// begin inline asm
	mov.u32 %r270, %laneid;
	// end inline asm
	mov.b32 	%r272, %f430;
	mov.b32 	%r273, 1;
	mov.b32 	%r294, 31;
	mov.b32 	%r295, -1;
	// begin inline asm
	shfl.sync.down.b32 %r271, %r272, %r273, %r294, %r295;
	// end inline asm
	mov.b32 	%f308, %r271;
	setp.gt.s32 	%p172, %r270, 30;
	setp.lt.f32 	%p173, %f430, %f308;
	selp.f32 	%f309, %f308, %f430, %p173;
	selp.f32 	%f310, %f430, %f309, %p172;
	mov.b32 	%r277, %f310;
	mov.b32 	%r278, 2;
	// begin inline asm
	shfl.sync.down.b32 %r276, %r277, %r278, %r294, %r295;
	// end inline asm
	mov.b32 	%f311, %r276;
	setp.gt.s32 	%p174, %r270, 29;
	setp.lt.f32 	%p175, %f310, %f311;
	selp.f32 	%f312, %f311, %f310, %p175;
	selp.f32 	%f313, %f310, %f312, %p174;
	mov.b32 	%r282, %f313;
	mov.b32 	%r283, 4;
	// begin inline asm
	shfl.sync.down.b32 %r281, %r282, %r283, %r294, %r295;
	// end inline asm
	mov.b32 	%f314, %r281;
	setp.gt.s32 	%p176, %r270, 27;
	setp.lt.f32 	%p177, %f313, %f314;
	selp.f32 	%f315, %f314, %f313, %p177;
	selp.f32 	%f316, %f313, %f315, %p176;
	mov.b32 	%r287, %f316;
	mov.b32 	%r288, 8;
	// begin inline asm
	shfl.sync.down.b32 %r286, %r287, %r288, %r294, %r295;
	// end inline asm
	mov.b32 	%f317, %r286;
	setp.gt.s32 	%p178, %r270, 23;
	setp.lt.f32 	%p179, %f316, %f317;
	selp.f32 	%f318, %f317, %f316, %p179;
	selp.f32 	%f319, %f316, %f318, %p178;
	mov.b32 	%r292, %f319;
	mov.b32 	%r293, 16;
	// begin inline asm
	shfl.sync.down.b32 %r291, %r292, %r293, %r294, %r295;
	// end inline asm
	mov.b32 	%f320, %r291;
	setp.gt.s32 	%p180, %r270, 15;
	setp.lt.f32 	%p181, %f319, %f320;
	selp.f32 	%f26, %f320, %f319, %p181;
	selp.f32 	%f444, %f319, %f26, %p180;
	setp.ne.s32 	%p182, %r270, 0;
	@%p182 bra 	$L__BB4_36;
	shr.u32 	%r296, %r13, 3;
	and.b32  	%r297, %r296, 124;
	mov.u32 	%r298, _ZZN3cub18CUB_300001_SM_10006detail6reduce28DeviceReduceSingleTileKernelINS2_10policy_hubIfjN4cuda3__47maximumIfEEE10Policy1000EPfSB_iS8_ffNS5_3std3__410__identityEEEvT0_T1_T2_T3_T4_T6_E12temp_storage;
	add.s32 	%r299, %r298, %r297;
	st.shared.f32 	[%r299+8], %f26;
$L__BB4_36:
	bar.sync 	0;
	setp.ne.s32 	%p183, %r13, 0;
	@%p183 bra 	$L__BB4_72;
	ld.shared.f32 	%f321, [_ZZN3cub18CUB_300001_SM_10006detail6reduce28DeviceReduceSingleTileKernelINS2_10policy_hubIfjN4cuda3__47maximumIfEEE10Policy1000EPfSB_iS8_ffNS5_3std3__410__identityEEEvT0_T1_T2_T3_T4_T6_E12temp_storage+12];
	setp.lt.f32 	%p184, %f444, %f321;
	selp.f32 	%f322, %f321, %f444, %p184;
	ld.shared.f32 	%f323, [_ZZN3cub18CUB_300001_SM_10006detail6reduce28DeviceReduceSingleTileKernelINS2_10policy_hubIfjN4cuda3__47maximumIfEEE10Policy1000EPfSB_iS8_ffNS5_3std3__410__identityEEEvT0_T1_T2_T3_T4_T6_E12temp_storage+16];
	setp.lt.f32 	%p185, %f322, %f323;
	selp.f32 	%f324, %f323, %f322, %p185;
	ld.shared.f32 	%f325, [_ZZN3cub18CUB_300001_SM_10006detail6reduce28DeviceReduceSingleTileKernelINS2_10policy_hubIfjN4cuda3__47maximumIfEEE10Policy1000EPfSB_iS8_ffNS5_3std3__410__identityEEEvT0_T1_T2_T3_T4_T6_E12temp_storage+20];
	setp.lt.f32 	%p186, %f324, %f325;
	selp.f32 	%f326, %f325, %f324, %p186;
	ld.shared.f32 	%f327, [_ZZN3cub18CUB_300001_SM_10006detail6reduce28DeviceReduceSingleTileKernelINS2_10policy_hubIfjN4cuda3__47maximumIfEEE10Policy1000EPfSB_iS8_ffNS5_3std3__410__identityEEEvT0_T1_T2_T3_T4_T6_E12temp_storage+24];
	setp.lt.f32 	%p187, %f326, %f327;
	selp.f32 	%f328, %f327, %f326, %p187;
	ld.shared.f32 	%f329, [_ZZN3cub18CUB_300001_SM_10006detail6reduce28DeviceReduceSingleTileKernelINS2_10policy_hubIfjN4cuda3__47maximumIfEEE10Policy1000EPfSB_iS8_ffNS5_3std3__410__identityEEEvT0_T1_T2_T3_T4_T6_E12temp_storage+28];
	setp.lt.f32 	%p188, %f328, %f329;
	selp.f32 	%f330, %f329, %f328, %p188;
	ld.shared.f32 	%f331, [_ZZN3cub18CUB_300001_SM_10006detail6reduce28DeviceReduceSingleTileKernelINS2_10policy_hubIfjN4cuda3__47maximumIfEEE10Policy1000EPfSB_iS8_ffNS5_3std3__410__identityEEEvT0_T1_T2_T3_T4_T6_E12temp_storage+32];
	setp.lt.f32 	%p189, %f330, %f331;
	selp.f32 	%f332, %f331, %f330, %p189;
	ld.shared.f32 	%f333, [_ZZN3cub18CUB_300001_SM_10006detail6reduce28DeviceReduceSingleTileKernelINS2_10policy_hubIfjN4cuda3__47maximumIfEEE10Policy1000EPfSB_iS8_ffNS5_3std3__410__identityEEEvT0_T1_T2_T3_T4_T6_E12temp_storage+36];
	setp.lt.f32 	%p190, %f332, %f333;
	selp.f32 	%f444, %f333, %f332, %p190;
	bra.uni 	$L__BB4_72;
$L__BB4_38:
	setp.gt.s32 	%p3, %r67, 4095;
	@%p3 bra 	$L__BB4_56;
	mov.u32 	%r34, %tid.x;
	setp.ge.s32 	%p68, %r34, %r67;
	mov.f32 	%f436, 0f00000000;
	mov.u32 	%r397, %r34;
	@%p68 bra 	$L__BB4_41;
	mul.wide.u32 	%rd66, %r34, 4;
	add.s64 	%rd65, %rd16, %rd66;
	// begin inline asm
	ld.global.nc.u32 %r144, [%rd65];
	// end inline asm
	mov.b32 	%f436, %r144;
	add.s32 	%r397, %r34, 256;
$L__BB4_41:
	setp.ge.s32 	%p69, %r397, %r67;
	@%p69 bra 	$L__BB4_47;
	not.b32 	%r145, %r397;
	add.s32 	%r37, %r67, %r145;
	and.b32  	%r146, %r37, 768;
	setp.eq.s32 	%p70, %r146, 768;
	@%p70 bra 	$L__BB4_45;
	mul.wide.u32 	%rd67, %r397, 4;
	add.s64 	%rd123, %rd16, %rd67;
	shr.u32 	%r147, %r37, 8;
	add.s32 	%r148, %r147, 1;
	and.b32  	%r149, %r148, 3;
	neg.s32 	%r395, %r149;
$L__BB4_44:
	.pragma "nounroll";
	// begin inline asm
	ld.global.nc.u32 %r150, [%rd123];
	// end inline asm
	mov.b32 	%f157, %r150;
	setp.lt.f32 	%p71, %f436, %f157;
	selp.f32 	%f436, %f157, %f436, %p71;
	add.s32 	%r397, %r397, 256;
	add.s64 	%rd123, %rd123, 1024;
	add.s32 	%r395, %r395, 1;
	setp.ne.s32 	%p72, %r395, 0;
	@%p72 bra 	$L__BB4_44;
$L__BB4_45:
	setp.lt.u32 	%p73, %r37, 768;
	@%p73 bra 	$L__BB4_47;
$L__BB4_46:
	mul.wide.s32 	%rd73, %r397, 4;
	add.s64 	%rd69, %rd16, %rd73;
	// begin inline asm
	ld.global.nc.u32 %r151, [%rd69];
	// end inline asm
	mov.b32 	%f158, %r151;
	setp.lt.f32 	%p74, %f436, %f158;
	selp.f32 	%f159, %f158, %f436, %p74;
	add.s64 	%rd70, %rd69, 1024;
	// begin inline asm
	ld.global.nc.u32 %r152, [%rd70];
	// end inline asm
	mov.b32 	%f160, %r152;
	setp.lt.f32 	%p75, %f159, %f160;
	selp.f32 	%f161, %f160, %f159, %p75;
	add.s64 	%rd71, %rd69, 2048;
	// begin inline asm
	ld.global.nc.u32 %r153, [%rd71];
	// end inline asm
	mov.b32 	%f162, %r153;
	setp.lt.f32 	%p76, %f161, %f162;
	selp.f32 	%f163, %f162, %f161, %p76;
	add.s64 	%rd72, %rd69, 3072;
	// begin inline asm
	ld.global.nc.u32 %r154, [%rd72];
	// end inline asm
	mov.b32 	%f164, %r154;
	setp.lt.f32 	%p77, %f163, %f164;
	selp.f32 	%f436, %f164, %f163, %p77;
	add.s32 	%r397, %r397, 1024;
	setp.lt.s32 	%p78, %r397, %r67;
	@%p78 bra 	$L__BB4_46;
$L__BB4_47:
	setp.lt.s32 	%p79, %r67, 256;
	@%p79 bra 	$L__BB4_52;
	// begin inline asm
	mov.u32 %r193, %laneid;
	// end inline asm
	mov.b32 	%r195, %f436;
	mov.b32 	%r196, 1;
	mov.b32 	%r217, 31;
	mov.b32 	%r218, -1;
	// begin inline asm
	shfl.sync.down.b32 %r194, %r195, %r196, %r217, %r218;
	// end inline asm
	mov.b32 	%f212, %r194;
	setp.gt.s32 	%p107, %r193, 30;
	setp.lt.f32 	%p108, %f436, %f212;
	selp.f32 	%f213, %f212, %f436, %p108;
	selp.f32 	%f214, %f436, %f213, %p107;
	mov.b32 	%r200, %f214;
	mov.b32 	%r201, 2;
	// begin inline asm
	shfl.sync.down.b32 %r199, %r200, %r201, %r217, %r218;
	// end inline asm
	mov.b32 	%f215, %r199;
	setp.gt.s32 	%p109, %r193, 29;
	setp.lt.f32 	%p110, %f214, %f215;
	selp.f32 	%f216, %f215, %f214, %p110;
	selp.f32 	%f217, %f214, %f216, %p109;
	mov.b32 	%r205, %f217;
	mov.b32 	%r206, 4;
	// begin inline asm
	shfl.sync.down.b32 %r204, %r205, %r206, %r217, %r218;
	// end inline asm
	mov.b32 	%f218, %r204;
	setp.gt.s32 	%p111, %r193, 27;
	setp.lt.f32 	%p112, %f217, %f218;
	selp.f32 	%f219, %f218, %f217, %p112;
	selp.f32 	%f220, %f217, %f219, %p111;
	mov.b32 	%r210, %f220;
	mov.b32 	%r211, 8;
	// begin inline asm
	shfl.sync.down.b32 %r209, %r210, %r211, %r217, %r218;
	// end inline asm
	mov.b32 	%f221, %r209;
	setp.gt.s32 	%p113, %r193, 23;
	setp.lt.f32 	%p114, %f220, %f221;
	selp.f32 	%f222, %f221, %f220, %p114;
	selp.f32 	%f223, %f220, %f222, %p113;
	mov.b32 	%r215, %f223;
	mov.b32 	%r216, 16;
	// begin inline asm
	shfl.sync.down.b32 %r214, %r215, %r216, %r217, %r218;
	// end inline asm
	mov.b32 	%f224, %r214;
	setp.gt.s32 	%p115, %r193, 15;
	setp.lt.f32 	%p116, %f223, %f224;
	selp.f32 	%f38, %f224, %f223, %p116;
	selp.f32 	%f444, %f223, %f38, %p115;
	setp.ne.s32 	%p117, %r193, 0;
	@%p117 bra 	$L__BB4_50;
	shr.u32 	%r219, %r34, 3;
	and.b32  	%r220, %r219, 124;
	mov.u32 	%r221, _ZZN3cub18CUB_300001_SM_10006detail6reduce28DeviceReduceSingleTileKernelINS2_10policy_hubIfjN4cuda3__47maximumIfEEE10Policy1000EPfSB_iS8_ffNS5_3std3__410__identityEEEvT0_T1_T2_T3_T4_T6_E12temp_storage;
	add.s32 	%r222, %r221, %r220;
	st.shared.f32 	[%r222+8], %f38;
$L__BB4_50:
	bar.sync 	0;
	setp.ne.s32 	%p118, %r34, 0;
	@%p118 bra 	$L__BB4_72;
	ld.shared.f32 	%f225, [_ZZN3cub18CUB_300001_SM_10006detail6reduce28DeviceReduceSingleTileKernelINS2_10policy_hubIfjN4cuda3__47maximumIfEEE10Policy1000EPfSB_iS8_ffNS5_3std3__410__identityEEEvT0_T1_T2_T3_T4_T6_E12temp_storage+12];
	setp.lt.f32 	%p119, %f444, %f225;
	selp.f32 	%f226, %f225, %f444, %p119;
	ld.shared.f32 	%f227, [_ZZN3cub18CUB_300001_SM_10006detail6reduce28DeviceReduceSingleTileKernelINS2_10policy_hubIfjN4cuda3__47maximumIfEEE10Policy1000EPfSB_iS8_ffNS5_3std3__410__identityEEEvT0_T1_T2_T3_T4_T6_E12temp_storage+16];
	setp.lt.f32 	%p120, %f226, %f227;
	selp.f32 	%f228, %f227, %f226, %p120;
	ld.shared.f32 	%f229, [_ZZN3cub18CUB_300001_SM_10006detail6reduce28DeviceReduceSingleTileKernelINS2_10policy_hubIfjN4cuda3__47maximumIfEEE10Policy1000EPfSB_iS8_ffNS5_3std3__410__identityEEEvT0_T1_T2_T3_T4_T6_E12temp_storage+20];
	setp.lt.f32 	%p121, %f228, %f229;
	selp.f32 	%f230, %f229, %f228, %p121;
	ld.shared.f32 	%f231, [_ZZN3cub18CUB_300001_SM_10006detail6reduce28DeviceReduceSingleTileKernelINS2_10policy_hubIfjN4cuda3__47maximumIfEEE10Policy1000EPfSB_iS8_ffNS5_3std3__410__identityEEEvT0_T1_T2_T3_T4_T6_E12temp_storage+24];
	setp.lt.f32 	%p122, %f230, %f231;
	selp.f32 	%f232, %f231, %f230, %p122;
	ld.shared.f32 	%f233, [_ZZN3cub18CUB_300001_SM_10006detail6reduce28DeviceReduceSingleTileKernelINS2_10policy_hubIfjN4cuda3__47maximumIfEEE10Policy1000EPfSB_iS8_ffNS5_3std3__410__identityEEEvT0_T1_T2_T3_T4_T6_E12temp_storage+28];
	setp.lt.f32 	%p123, %f232, %f233;
	selp.f32 	%f234, %f233, %f232, %p123;
	ld.shared.f32 	%f235, [_ZZN3cub18CUB_300001_SM_10006detail6reduce28DeviceReduceSingleTileKernelINS2_10policy_hubIfjN4cuda3__47maximumIfEEE10Policy1000EPfSB_iS8_ffNS5_3std3__410__identityEEEvT0_T1_T2_T3_T4_T6_E12temp_storage+32];
	setp.lt.f32 	%p124, %f234, %f235;
	selp.f32 	%f236, %f235, %f234, %p124;
	ld.shared.f32 	%f237, [_ZZN3cub18CUB_300001_SM_10006detail6reduce28DeviceReduceSingleTileKernelINS2_10policy_hubIfjN4cuda3__47maximumIfEEE10Policy1000EPfSB_iS8_ffNS5_3std3__410__identityEEEvT0_T1_T2_T3_T4_T6_E12temp_storage+36];
	setp.lt.f32 	%p125, %f236, %f237;
	selp.f32 	%f444, %f237, %f236, %p125;
	bra.uni 	$L__BB4_72;
$L__BB4_52:
	// begin inline asm
	mov.u32 %r155, %laneid;
	// end inline asm
	and.b32  	%r181, %r34, 992;
	add.s32 	%r182, %r181, 32;
	setp.gt.s32 	%p80, %r182, %r67;
	not.b32 	%r183, %r181;
	add.s32 	%r184, %r67, %r183;
	selp.b32 	%r179, %r184, 31, %p80;
	mov.b32 	%r157, %f436;
	mov.b32 	%r158, 1;
	mov.b32 	%r180, -1;
	// begin inline asm
	shfl.sync.down.b32 %r156, %r157, %r158, %r179, %r180;
	// end inline asm
	mov.b32 	%f165, %r156;
	setp.lt.s32 	%p81, %r155, %r179;
	setp.lt.f32 	%p82, %f436, %f165;
	selp.f32 	%f166, %f165, %f436, %p82;
	selp.f32 	%f167, %f166, %f436, %p81;
	mov.b32 	%r162, %f167;
	mov.b32 	%r163, 2;
	// begin inline asm
	shfl.sync.down.b32 %r161, %r162, %r163, %r179, %r180;
	// end inline asm
	mov.b32 	%f168, %r161;
	add.s32 	%r185, %r155, 2;
	setp.gt.s32 	%p83, %r185, %r179;
	setp.lt.f32 	%p84, %f167, %f168;
	selp.f32 	%f169, %f168, %f167, %p84;
	selp.f32 	%f170, %f167, %f169, %p83;
	mov.b32 	%r167, %f170;
	mov.b32 	%r168, 4;
	// begin inline asm
	shfl.sync.down.b32 %r166, %r167, %r168, %r179, %r180;
	// end inline asm
	mov.b32 	%f171, %r166;
	add.s32 	%r186, %r155, 4;
	setp.gt.s32 	%p85, %r186, %r179;
	setp.lt.f32 	%p86, %f170, %f171;
	selp.f32 	%f172, %f171, %f170, %p86;
	selp.f32 	%f173, %f170, %f172, %p85;
	mov.b32 	%r172, %f173;
	mov.b32 	%r173, 8;
	// begin inline asm
	shfl.sync.down.b32 %r171, %r172, %r173, %r179, %r180;
	// end inline asm
	mov.b32 	%f174, %r171;
	add.s32 	%r187, %r155, 8;
	setp.gt.s32 	%p87, %r187, %r179;
	setp.lt.f32 	%p88, %f173, %f174;
	selp.f32 	%f175, %f174, %f173, %p88;
	selp.f32 	%f176, %f173, %f175, %p87;
	mov.b32 	%r177, %f176;
	mov.b32 	%r178, 16;
	// begin inline asm
	shfl.sync.down.b32 %r176, %r177, %r178, %r179, %r180;
	// end inline asm
	mov.b32 	%f177, %r176;
	add.s32 	%r188, %r155, 16;
	setp.gt.s32 	%p89, %r188, %r179;
	setp.lt.f32 	%p90, %f176, %f177;
	selp.f32 	%f178, %f177, %f176, %p90;
	selp.f32 	%f444, %f176, %f178, %p89;
	setp.ne.s32 	%p91, %r155, 0;
	@%p91 bra 	$L__BB4_54;
	shr.u32 	%r189, %r34, 3;
	and.b32  	%r190, %r189, 124;
	mov.u32 	%r191, _ZZN3cub18CUB_300001_SM_10006detail6reduce28DeviceReduceSingleTileKernelINS2_10policy_hubIfjN4cuda3__47maximumIfEEE10Policy1000EPfSB_iS8_ffNS5_3std3__410__identityEEEvT0_T1_T2_T3_T4_T6_E12temp_storage;
	add.s32 	%r192, %r191, %r190;
	st.shared.f32 	[%r192+8], %f444;
$L__BB4_54:
	bar.sync 	0;
	setp.ne.s32 	%p92, %r34, 0;
	@%p92 bra 	$L__BB4_72;
	setp.gt.s32 	%p93, %r67, 32;
	ld.shared.f32 	%f179, [_ZZN3cub18CUB_300001_SM_10006detail6reduce28DeviceReduceSingleTileKernelINS2_10policy_hubIfjN4cuda3__47maximumIfEEE10Policy1000EPfSB_iS8_ffNS5_3std3__410__identityEEEvT0_T1_T2_T3_T4_T6_E12temp_storage+12];
	setp.lt.f32 	%p94, %f444, %f179;
	selp.f32 	%f181, %f179, %f444, %p94;
	selp.f32 	%f182, %f181, %f444, %p93;
	setp.gt.s32 	%p95, %r67, 64;
	ld.shared.f32 	%f184, [_ZZN3cub18CUB_300001_SM_10006detail6reduce28DeviceReduceSingleTileKernelINS2_10policy_hubIfjN4cuda3__47maximumIfEEE10Policy1000EPfSB_iS8_ffNS5_3std3__410__identityEEEvT0_T1_T2_T3_T4_T6_E12temp_storage+16];
	setp.lt.f32 	%p96, %f182, %f184;
	selp.f32 	%f186, %f184, %f182, %p96;
	selp.f32 	%f187, %f186, %f182, %p95;
	setp.gt.s32 	%p97, %r67, 96;
	ld.shared.f32 	%f189, [_ZZN3cub18CUB_300001_SM_10006detail6reduce28DeviceReduceSingleTileKernelINS2_10policy_hubIfjN4cuda3__47maximumIfEEE10Policy1000EPfSB_iS8_ffNS5_3std3__410__identityEEEvT0_T1_T2_T3_T4_T6_E12temp_storage+20];
	setp.lt.f32 	%p98, %f187, %f189;
	selp.f32 	%f191, %f189, %f187, %p98;
	selp.f32 	%f192, %f191, %f187, %p97;
	setp.gt.s32 	%p99, %r67, 128;
	ld.shared.f32 	%f194, [_ZZN3cub18CUB_300001_SM_10006detail6reduce28DeviceReduceSingleTileKernelINS2_10policy_hubIfjN4cuda3__47maximumIfEEE10Policy1000EPfSB_iS8_ffNS5_3std3__410__identityEEEvT0_T1_T2_T3_T4_T6_E12temp_storage+24];
	setp.lt.f32 	%p100, %f192, %f194;
	selp.f32 	%f196, %f194, %f192, %p100;
	selp.f32 	%f197, %f196, %f192, %p99;
	setp.gt.s32 	%p101, %r67, 160;
	ld.shared.f32 	%f199, [_ZZN3cub18CUB_300001_SM_10006detail6reduce28DeviceReduceSingleTileKernelINS2_10policy_hubIfjN4cuda3__47maximumIfEEE10Policy1000EPfSB_iS8_ffNS5_3std3__410__identityEEEvT0_T1_T2_T3_T4_T6_E12temp_storage+28];
	setp.lt.f32 	%p102, %f197, %f199;
	selp.f32 	%f201, %f199, %f197, %p102;
	selp.f32 	%f202, %f201, %f197, %p101;
	setp.gt.s32 	%p103, %r67, 192;
	ld.shared.f32 	%f204, [_ZZN3cub18CUB_300001_SM_10006detail6reduce28DeviceReduceSingleTileKernelINS2_10policy_hubIfjN4cuda3__47maximumIfEEE10Policy1000EPfSB_iS8_ffNS5_3std3__410__identityEEEvT0_T1_T2_T3_T4_T6_E12temp_storage+32];
	setp.lt.f32 	%p104, %f202, %f204;
	selp.f32 	%f206, %f204, %f202, %p104;
	selp.f32 	%f207, %f206, %f202, %p103;
	setp.gt.s32 	%p105, %r67, 224;
	ld.shared.f32 	%f209, [_ZZN3cub18CUB_300001_SM_10006detail6reduce28DeviceReduceSingleTileKernelINS2_10policy_hubIfjN4cuda3__47maximumIfEEE10Policy1000EPfSB_iS8_ffNS5_3std3__410__identityEEEvT0_T1_T2_T3_T4_T6_E12temp_storage+36];
	setp.lt.f32 	%p106, %f207, %f209;
	selp.f32 	%f211, %f209, %f207, %p106;
	selp.f32 	%f444, %f211, %f207, %p105;
	bra.uni 	$L__BB4_72;
$L__BB4_56:
	mov.u32 	%r46, %tid.x;
	mul.wide.u32 	%rd35, %r46, 4;
	add.s64 	%rd19, %rd16, %rd35;
	// begin inline asm
	ld.global.nc.u32 %r68, [%rd19];
	// end inline asm
	mov.b32 	%f59, %r68;
	add.s64 	%rd20, %rd19, 1024;
	// begin inline asm
	ld.global.nc.u32 %r69, [%rd20];
	// end inline asm
	mov.b32 	%f60, %r69;
	add.s64 	%rd21, %rd19, 2048;
	// begin inline asm
	ld.global.nc.u32 %r70, [%rd21];
	// end inline asm
	mov.b32 	%f61, %r70;
	add.s64 	%rd22, %rd19, 3072;
	// begin inline asm
	ld.global.nc.u32 %r71, [%rd22];
	// end inline asm
	mov.b32 	%f62, %r71;
	add.s64 	%rd23, %rd19, 4096;
	// begin inline asm
	ld.global.nc.u32 %r72, [%rd23];
	// end inline asm
	mov.b32 	%f63, %r72;
	add.s64 	%rd24, %rd19, 5120;
	// begin inline asm
	ld.global.nc.u32 %r73, [%rd24];
	// end inline asm
	mov.b32 	%f64, %r73;
	add.s64 	%rd25, %rd19, 6144;
	// begin inline asm
	ld.global.nc.u32 %r74, [%rd25];
	// end inline asm
	mov.b32 	%f65, %r74;
	add.s64 	%rd26, %rd19, 7168;
	// begin inline asm
	ld.global.nc.u32 %r75, [%rd26];
	// end inline asm
	mov.b32 	%f66, %r75;
	add.s64 	%rd27, %rd19, 8192;
	// begin inline asm
	ld.global.nc.u32 %r76, [%rd27];
	// end inline asm
	mov.b32 	%f67, %r76;
	add.s64 	%rd28, %rd19, 9216;
	// begin inline asm
	ld.global.nc.u32 %r77, [%rd28];
	// end inline asm
	mov.b32 	%f68, %r77;
	add.s64 	%rd29, %rd19, 10240;
	// begin inline asm
	ld.global.nc.u32 %r78, [%rd29];
	// end inline asm
	mov.b32 	%f69, %r78;
	add.s64 	%rd30, %rd19, 11264;
	// begin inline asm
	ld.global.nc.u32 %r79, [%rd30];
	// end inline asm
	mov.b32 	%f70, %r79;
	add.s64 	%rd31, %rd19, 12288;
	// begin inline asm
	ld.global.nc.u32 %r80, [%rd31];
	// end inline asm
	mov.b32 	%f71, %r80;
	add.s64 	%rd32, %rd19, 13312;
	// begin inline asm
	ld.global.nc.u32 %r81, [%rd32];
	// end inline asm
	mov.b32 	%f72, %r81;
	add.s64 	%rd33, %rd19, 14336;
	// begin inline asm
	ld.global.nc.u32 %r82, [%rd33];
	// end inline asm
	mov.b32 	%f73, %r82;
	add.s64 	%rd34, %rd19, 15360;
	// begin inline asm
	ld.global.nc.u32 %r83, [%rd34];
	// end inline asm
	mov.b32 	%f74, %r83;
	setp.lt.f32 	%p4, %f59, %f60;
	selp.f32 	%f75, %f60, %f59, %p4;
	setp.lt.f32 	%p5, %f61, %f62;
	selp.f32 	%f76, %f62, %f61, %p5;
	setp.lt.f32 	%p6, %f63, %f64;
	selp.f32 	%f77, %f64, %f63, %p6;
	setp.lt.f32 	%p7, %f65, %f66;
	selp.f32 	%f78, %f66, %f65, %p7;
	setp.lt.f32 	%p8, %f67, %f68;
	selp.f32 	%f79, %f68, %f67, %p8;
	setp.lt.f32 	%p9, %f69, %f70;
	selp.f32 	%f80, %f70, %f69, %p9;
	setp.lt.f32 	%p10, %f71, %f72;
	selp.f32 	%f81, %f72, %f71, %p10;
	setp.lt.f32 	%p11, %f73, %f74;
	selp.f32 	%f82, %f74, %f73, %p11;
	setp.lt.f32 	%p12, %f75, %f76;
	selp.f32 	%f83, %f76, %f75, %p12;
	setp.lt.f32 	%p13, %f77, %f78;
	selp.f32 	%f84, %f78, %f77, %p13;
	setp.lt.f32 	%p14, %f79, %f80;
	selp.f32 	%f85, %f80, %f79, %p14;
	setp.lt.f32 	%p15, %f81, %f82;
	selp.f32 	%f86, %f82, %f81, %p15;
	setp.lt.f32 	%p16, %f83, %f84;
	selp.f32 	%f87, %f84, %f83, %p16;
	setp.lt.f32 	%p17, %f85, %f86;
	selp.f32 	%f88, %f86, %f85, %p17;
	setp.lt.f32 	%p18, %f87, %f88;
	selp.f32 	%f443, %f88, %f87, %p18;
	setp.lt.u32 	%p19, %r67, 8192;
	mov.b32 	%r400, 4096;
	@%p19 bra 	$L__BB4_60;
	add.s32 	%r47, %r67, -4096;
	mov.b32 	%r400, 4096;
$L__BB4_58:
	mul.wide.s32 	%rd52, %r400, 4;
	add.s64 	%rd36, %rd19, %rd52;
	// begin inline asm
	ld.global.nc.u32 %r86, [%rd36];
	// end inline asm
	mov.b32 	%f89, %r86;
	add.s64 	%rd37, %rd36, 1024;
	// begin inline asm
	ld.global.nc.u32 %r87, [%rd37];
	// end inline asm
	mov.b32 	%f90, %r87;
	add.s64 	%rd38, %rd36, 2048;
	// begin inline asm
	ld.global.nc.u32 %r88, [%rd38];
	// end inline asm
	mov.b32 	%f91, %r88;
	add.s64 	%rd39, %rd36, 3072;
	// begin inline asm
	ld.global.nc.u32 %r89, [%rd39];
	// end inline asm
	mov.b32 	%f92, %r89;
	add.s64 	%rd40, %rd36, 4096;
	// begin inline asm
	ld.global.nc.u32 %r90, [%rd40];
	// end inline asm
	mov.b32 	%f93, %r90;
	add.s64 	%rd41, %rd36, 5120;
	// begin inline asm
	ld.global.nc.u32 %r91, [%rd41];
	// end inline asm
	mov.b32 	%f94, %r91;
	add.s64 	%rd42, %rd36, 6144;
	// begin inline asm
	ld.global.nc.u32 %r92, [%rd42];
	// end inline asm
	mov.b32 	%f95, %r92;
	add.s64 	%rd43, %rd36, 7168;
	// begin inline asm
	ld.global.nc.u32 %r93, [%rd43];
	// end inline asm
	mov.b32 	%f96, %r93;
	add.s64 	%rd44, %rd36, 8192;
	// begin inline asm
	ld.global.nc.u32 %r94, [%rd44];
	// end inline asm
	mov.b32 	%f97, %r94;
	add.s64 	%rd45, %rd36, 9216;
	// begin inline asm
	ld.global.nc.u32 %r95, [%rd45];
	// end inline asm
	mov.b32 	%f98, %r95;
	add.s64 	%rd46, %rd36, 10240;
	// begin inline asm
	ld.global.nc.u32 %r96, [%rd46];
	// end inline asm
	mov.b32 	%f99, %r96;
	add.s64 	%rd47, %rd36, 11264;
	// begin inline asm
	ld.global.nc.u32 %r97, [%rd47];
	// end inline asm
	mov.b32 	%f100, %r97;
	add.s64 	%rd48, %rd36, 12288;
	// begin inline asm
	ld.global.nc.u32 %r98, [%rd48];
	// end inline asm
	mov.b32 	%f101, %r98;
	add.s64 	%rd49, %rd36, 13312;
	// begin inline asm
	ld.global.nc.u32 %r99, [%rd49];
	// end inline asm
	mov.b32 	%f102, %r99;
	add.s64 	%rd50, %rd36, 14336;
	// begin inline asm
	ld.global.nc.u32 %r100, [%rd50];
	// end inline asm
	mov.b32 	%f103, %r100;
	add.s64 	%rd51, %rd36, 15360;
	// begin inline asm
	ld.global.nc.u32 %r101, [%rd51];
	// end inline asm
	mov.b32 	%f104, %r101;
	setp.lt.f32 	%p20, %f443, %f89;
	selp.f32 	%f105, %f89, %f443, %p20;
	setp.lt.f32 	%p21, %f90, %f91;
	selp.f32 	%f106, %f91, %f90, %p21;
	setp.lt.f32 	%p22, %f92, %f93;
	selp.f32 	%f107, %f93, %f92, %p22;
	setp.lt.f32 	%p23, %f94, %f95;
	selp.f32 	%f108, %f95, %f94, %p23;
	setp.lt.f32 	%p24, %f96, %f97;
	selp.f32 	%f109, %f97, %f96, %p24;
	setp.lt.f32 	%p25, %f98, %f99;
	selp.f32 	%f110, %f99, %f98, %p25;
	setp.lt.f32 	%p26, %f100, %f101;
	selp.f32 	%f111, %f101, %f100, %p26;
	setp.lt.f32 	%p27, %f102, %f103;
	selp.f32 	%f112, %f103, %f102, %p27;
	setp.lt.f32 	%p28, %f105, %f106;
	selp.f32 	%f113, %f106, %f105, %p28;
	setp.lt.f32 	%p29, %f107, %f108;
	selp.f32 	%f114, %f108, %f107, %p29;
	setp.lt.f32 	%p30, %f109, %f110;
	selp.f32 	%f115, %f110, %f109, %p30;
	setp.lt.f32 	%p31, %f111, %f112;
	selp.f32 	%f116, %f112, %f111, %p31;
	setp.lt.f32 	%p32, %f113, %f114;
	selp.f32 	%f117, %f114, %f113, %p32;
	setp.lt.f32 	%p33, %f115, %f116;
	selp.f32 	%f118, %f116, %f115, %p33;
	setp.lt.f32 	%p34, %f117, %f118;
	selp.f32 	%f119, %f118, %f117, %p34;
	setp.lt.f32 	%p35, %f119, %f104;
	selp.f32 	%f443, %f104, %f119, %p35;
	sub.s32 	%r102, %r67, %r400;
	setp.lt.s32 	%p36, %r102, 4096;
	@%p36 bra 	$L__BB4_68;
	add.s32 	%r400, %r400, 4096;
	setp.le.s32 	%p37, %r400, %r47;
	@%p37 bra 	$L__BB4_58;
$L__BB4_60:
	setp.le.s32 	%p38, %r67, %r400;
	@%p38 bra 	$L__BB4_68;
	sub.s32 	%r51, %r67, %r400;
	setp.ge.s32 	%p39, %r46, %r51;
	@%p39 bra 	$L__BB4_68;
	not.b32 	%r103, %r46;
	add.s32 	%r104, %r67, %r103;
	sub.s32 	%r52, %r104, %r400;
	and.b32  	%r105, %r52, 768;
	setp.eq.s32 	%p40, %r105, 768;
	mov.u32 	%r404, %r46;
	@%p40 bra 	$L__BB4_65;
	add.s32 	%r402, %r46, %r400;
	shr.u32 	%r106, %r52, 8;
	add.s32 	%r107, %r106, 1;
	and.b32  	%r108, %r107, 3;
	neg.s32 	%r401, %r108;
	mov.u32 	%r404, %r46;
$L__BB4_64:
	.pragma "nounroll";
	mul.wide.u32 	%rd54, %r402, 4;
	add.s64 	%rd53, %rd16, %rd54;
	// begin inline asm
	ld.global.nc.u32 %r109, [%rd53];
	// end inline asm
	mov.b32 	%f121, %r109;
	setp.lt.f32 	%p41, %f443, %f121;
	selp.f32 	%f443, %f121, %f443, %p41;
	add.s32 	%r404, %r404, 256;
	add.s32 	%r402, %r402, 256;
	add.s32 	%r401, %r401, 1;
	setp.ne.s32 	%p42, %r401, 0;
	@%p42 bra 	$L__BB4_64;
$L__BB4_65:
	setp.lt.u32 	%p43, %r52, 768;
	@%p43 bra 	$L__BB4_68;
	cvt.u64.u32 	%rd55, %r404;
	cvt.u64.u32 	%rd56, %r400;
	add.s64 	%rd57, %rd55, %rd56;
	shl.b64 	%rd58, %rd57, 2;
	add.s64 	%rd59, %rd58, %rd16;
	add.s64 	%rd124, %rd59, 2048;
	add.s32 	%r405, %r404, %r400;
$L__BB4_67:
	mul.wide.u32 	%rd64, %r405, 4;
	add.s64 	%rd60, %rd16, %rd64;
	// begin inline asm
	ld.global.nc.u32 %r110, [%rd60];
	// end inline asm
	mov.b32 	%f122, %r110;
	setp.lt.f32 	%p44, %f443, %f122;
	selp.f32 	%f123, %f122, %f443, %p44;
	add.s64 	%rd61, %rd124, -1024;
	// begin inline asm
	ld.global.nc.u32 %r111, [%rd61];
	// end inline asm
	mov.b32 	%f124, %r111;
	setp.lt.f32 	%p45, %f123, %f124;
	selp.f32 	%f125, %f124, %f123, %p45;
	// begin inline asm
	ld.global.nc.u32 %r112, [%rd124];
	// end inline asm
	mov.b32 	%f126, %r112;
	setp.lt.f32 	%p46, %f125, %f126;
	selp.f32 	%f127, %f126, %f125, %p46;
	add.s64 	%rd63, %rd124, 1024;
	// begin inline asm
	ld.global.nc.u32 %r113, [%rd63];
	// end inline asm
	mov.b32 	%f128, %r113;
	setp.lt.f32 	%p47, %f127, %f128;
	selp.f32 	%f443, %f128, %f127, %p47;
	add.s32 	%r404, %r404, 1024;
	add.s64 	%rd124, %rd124, 4096;
	add.s32 	%r405, %r405, 1024;
	setp.lt.s32 	%p48, %r404, %r51;
	@%p48 bra 	$L__BB4_67;
$L__BB4_68:
	// begin inline asm
	mov.u32 %r114, %laneid;
	// end inline asm
	mov.b32 	%r116, %f443;
	mov.b32 	%r117, 1;
	mov.b32 	%r138, 31;
	mov.b32 	%r139, -1;
	// begin inline asm
	shfl.sync.down.b32 %r115, %r116, %r117, %r138, %r139;
	// end inline asm
	mov.b32 	%f129, %r115;
	setp.gt.s32 	%p49, %r114, 30;
	setp.lt.f32 	%p50, %f443, %f129;
	selp.f32 	%f130, %f129, %f443, %p50;
	selp.f32 	%f131, %f443, %f130, %p49;
	mov.b32 	%r121, %f131;
	mov.b32 	%r122, 2;
	// begin inline asm
	shfl.sync.down.b32 %r120, %r121, %r122, %r138, %r139;
	// end inline asm
	mov.b32 	%f132, %r120;
	setp.gt.s32 	%p51, %r114, 29;
	setp.lt.f32 	%p52, %f131, %f132;
	selp.f32 	%f133, %f132, %f131, %p52;
	selp.f32 	%f134, %f131, %f133, %p51;
	mov.b32 	%r126, %f134;
	mov.b32 	%r127, 4;
	// begin inline asm
	shfl.sync.down.b32 %r125, %r126, %r127, %r138, %r139;
	// end inline asm
	mov.b32 	%f135, %r125;
	setp.gt.s32 	%p53, %r114, 27;
	setp.lt.f32 	%p54, %f134, %f135;
	selp.f32 	%f136, %f135, %f134, %p54;
	selp.f32 	%f137, %f134, %f136, %p53;
	mov.b32 	%r131, %f137;
	mov.b32 	%r132, 8;
	// begin inline asm
	shfl.sync.down.b32 %r130, %r131, %r132, %r138, %r139;
	// end inline asm
	mov.b32 	%f138, %r130;
	setp.gt.s32 	%p55, %r114, 23;
	setp.lt.f32 	%p56, %f137, %f138;
	selp.f32 	%f139, %f138, %f137, %p56;
	selp.f32 	%f140, %f137, %f139, %p55;
	mov.b32 	%r136, %f140;
	mov.b32 	%r137, 16;
	// begin inline asm
	shfl.sync.down.b32 %r135, %r136, %r137, %r138, %r139;
	// end inline asm
	mov.b32 	%f141, %r135;
	setp.gt.s32 	%p57, %r114, 15;
	setp.lt.f32 	%p58, %f140, %f141;
	selp.f32 	%f54, %f141, %f140, %p58;
	selp.f32 	%f444, %f140, %f54, %p57;
	setp.ne.s32 	%p59, %r114, 0;
	@%p59 bra 	$L__BB4_70;
	shr.u32 	%r140, %r46, 3;
	and.b32  	%r141, %r140, 124;
	mov.u32 	%r142, _ZZN3cub18CUB_300001_SM_10006detail6reduce28DeviceReduceSingleTileKernelINS2_10policy_hubIfjN4cuda3__47maximumIfEEE10Policy1000EPfSB_iS8_ffNS5_3std3__410__identityEEEvT0_T1_T2_T3_T4_T6_E12temp_storage;
	add.s32 	%r143, %r142, %r141;
	st.shared.f32 	[%r143+8], %f54;
$L__BB4_70:
	bar.sync 	0;
	setp.ne.s32 	%p60, %r46, 0;
	@%p60 bra 	$L__BB4_72;
	ld.shared.f32 	%f142, [_ZZN3cub18CUB_300001_SM_10006detail6reduce28DeviceReduceSingleTileKernelINS2_10policy_hubIfjN4cuda3__47maximumIfEEE10Policy1000EPfSB_iS8_ffNS5_3std3__410__identityEEEvT0_T1_T2_T3_T4_T6_E12temp_storage+12];
	setp.lt.f32 	%p61, %f444, %f142;
	selp.f32 	%f143, %f142, %f444, %p61;
	ld.shared.f32 	%f144, [_ZZN3cub18CUB_300001_SM_10006detail6reduce28DeviceReduceSingleTileKernelINS2_10policy_hubIfjN4cuda3__47maximumIfEEE10Policy1000EPfSB_iS8_ffNS5_3std3__410__identityEEEvT0_T1_T2_T3_T4_T6_E12temp_storage+16];
	setp.lt.f32 	%p62, %f143, %f144;
	selp.f32 	%f145, %f144, %f143, %p62;
	ld.shared.f32 	%f146, [_ZZN3cub18CUB_300001_SM_10006detail6reduce28DeviceReduceSingleTileKernelINS2_10policy_hubIfjN4cuda3__47maximumIfEEE10Policy1000EPfSB_iS8_ffNS5_3std3__410__identityEEEvT0_T1_T2_T3_T4_T6_E12temp_storage+20];
	setp.lt.f32 	%p63, %f145, %f146;
	selp.f32 	%f147, %f146, %f145, %p63;
	ld.shared.f32 	%f148, [_ZZN3cub18CUB_300001_SM_10006detail6reduce28DeviceReduceSingleTileKernelINS2_10policy_hubIfjN4cuda3__47maximumIfEEE10Policy1000EPfSB_iS8_ffNS5_3std3__410__identityEEEvT0_T1_T2_T3_T4_T6_E12temp_storage+24];
	setp.lt.f32 	%p64, %f147, %f148;
	selp.f32 	%f149, %f148, %f147, %p64;
	ld.shared.f32 	%f150, [_ZZN3cub18CUB_300001_SM_10006detail6reduce28DeviceReduceSingleTileKernelINS2_10policy_hubIfjN4cuda3__47maximumIfEEE10Policy1000EPfSB_iS8_ffNS5_3std3__410__identityEEEvT0_T1_T2_T3_T4_T6_E12temp_storage+28];
	setp.lt.f32 	%p65, %f149, %f150;
	selp.f32 	%f151, %f150, %f149, %p65;
	ld.shared.f32 	%f152, [_ZZN3cub18CUB_300001_SM_10006detail6reduce28DeviceReduceSingleTileKernelINS2_10policy_hubIfjN4cuda3__47maximumIfEEE10Policy1000EPfSB_iS8_ffNS5_3std3__410__identityEEEvT0_T1_T2_T3_T4_T6_E12temp_storage+32];
	setp.lt.f32 	%p66, %f151, %f152;
	selp.f32 	%f153, %f152, %f151, %p66;
	ld.shared.f32 	%f154, [_ZZN3cub18CUB_300001_SM_10006detail6reduce28DeviceReduceSingleTileKernelINS2_10policy_hubIfjN4cuda3__47maximumIfEEE10Policy1000EPfSB_iS8_ffNS5_3std3__410__identityEEEvT0_T1_T2_T3_T4_T6_E12temp_storage+36];
	setp.lt.f32 	%p67, %f153, %f154;
	selp.f32 	%f444, %f154, %f153, %p67;
$L__BB4_72:
	mov.u32 	%r379, %tid.x;
	setp.ne.s32 	%p249, %r379, 0;
	@%p249 bra 	$L__BB4_74;
	setp.lt.f32 	%p250, %f58, %f444;
	selp.f32 	%f417, %f444, %f58, %p250;
	st.global.f32 	[%rd1], %f417;
$L__BB4_74:
	ret;

}
	// .globl	_ZN3cub18CUB_300001_SM_10006detail6reduce28DeviceReduceSingleTileKernelINS2_10policy_hubIfyN4cuda3__47maximumIfEEE10Policy1000EN6thrust24THRUST_300001_SM_1000_NS10device_ptrIfEEPfyS8_ff8AbsValueEEvT0_T1_T2_T3_T4_T6_
.visible .entry _ZN3cub18CUB_300001_SM_10006detail6reduce28DeviceReduceSingleTileKernelINS2_10policy_hubIfyN4cuda3__47maximumIfEEE10Policy1000EN6thrust24THRUST_300001_SM_1000_NS10device_ptrIfEEPfyS8_ff8AbsValueEEvT0_T1_T2_T3_T4_T6_(
	.param .align 8 .b8 _ZN3cub18CUB_300001_SM_10006detail6reduce28DeviceReduceSingleTileKernelINS2_10policy_hubIfyN4cuda3__47maximumIfEEE10Policy1000EN6thrust24THRUST_300001_SM_1000_NS10device_ptrIfEEPfyS8_ff8AbsValueEEvT0_T1_T2_T3_T4_T6__param_0[8],
	.param .u64 .ptr .align 1 _ZN3cub18CUB_300001_SM_10006detail6reduce28DeviceReduceSingleTileKernelINS2_10policy_hubIfyN4cuda3__47maximumIfEEE10Policy1000EN6thrust24THRUST_300001_SM_1000_NS10device_ptrIfEEPfyS8_ff8AbsValueEEvT0_T1_T2_T3_T4_T6__param_1,
	.param .u64 _ZN3cub18CUB_300001_SM_10006detail6reduce28DeviceReduceSingleTileKernelINS2_10policy_hubIfyN4cuda3__47maximumIfEEE10Policy1000EN6thrust24THRUST_300001_SM_1000_NS10device_ptrIfEEPfyS8_ff8AbsValueEEvT0_T1_T2_T3_T4_T6__param_2,
	.param .align 1 .b8 _ZN3cub18CUB_300001_SM_10006detail6reduce28DeviceReduceSingleTileKernelINS2_10policy_hubIfyN4cuda3__47maximumIfEEE10Policy1000EN6thrust24THRUST_300001_SM_1000_NS10device_ptrIfEEPfyS8_ff8AbsValueEEvT0_T1_T2_T3_T4_T6__param_3[1],
	.param .f32 _ZN3cub18CUB_300001_SM_10006detail6reduce28DeviceReduceSingleTileKernelINS2_10policy_hubIfyN4cuda3__47maximumIfEEE10Policy1000EN6thrust24THRUST_300001_SM_1000_NS10device_ptrIfEEPfyS8_ff8AbsValueEEvT0_T1_T2_T3_T4_T6__param_4,
	.param .align 1 .b8 _ZN3cub18CUB_300001_SM_10006detail6reduce28DeviceReduceSingleTileKernelINS2_10policy_hubIfyN4cuda3__47maximumIfEEE10Policy1000EN6thrust24THRUST_300001_SM_1000_NS10device_ptrIfEEPfyS8_ff8AbsValueEEvT0_T1_T2_T3_T4_T6__param_5[1]
)
.maxntid 256
.minnctapersm 1
{
	.reg .pred 	%p<185>;
	.reg .b32 	%r<171>;
	.reg .b32 	%f<432>;
	.reg .b64 	%rd<56>;
	// demoted variable
	.shared .align 4 .b8 _ZZN3cub18CUB_300001_SM_10006detail6reduce28DeviceReduceSingleTileKernelINS2_10policy_hubIfyN4cuda3__47maximumIfEEE10Policy1000EN6thrust24THRUST_300001_SM_1000_NS10device_ptrIfEEPfyS8_ff8AbsValueEEvT0_T1_T2_T3_T4_T6_E12temp_storage[44];
	ld.param.u64 	%rd18, [_ZN3cub18CUB_300001_SM_10006detail6reduce28DeviceReduceSingleTileKernelINS2_10policy_hubIfyN4cuda3__47maximumIfEEE10Policy1000EN6thrust24THRUST_300001_SM_1000_NS10device_ptrIfEEPfyS8_ff8AbsValueEEvT0_T1_T2_T3_T4_T6__param_0];
	ld.param.u64 	%rd20, [_ZN3cub18CUB_300001_SM_10006detail6reduce28DeviceReduceSingleTileKernelINS2_10policy_hubIfyN4cuda3__47maximumIfEEE10Policy1000EN6thrust24THRUST_300001_SM_1000_NS10device_ptrIfEEPfyS8_ff8AbsValueEEvT0_T1_T2_T3_T4_T6__param_1];
	ld.param.u64 	%rd19, [_ZN3cub18CUB_300001_SM_10006detail6reduce28DeviceReduceSingleTileKernelINS2_10policy_hubIfyN4cuda3__47maximumIfEEE10Policy1000EN6thrust24THRUST_300001_SM_1000_NS10device_ptrIfEEPfyS8_ff8AbsValueEEvT0_T1_T2_T3_T4_T6__param_2];
	ld.param.f32 	%f42, [_ZN3cub18CUB_300001_SM_10006detail6reduce28DeviceReduceSingleTileKernelINS2_10policy_hubIfyN4cuda3__47maximumIfEEE10Policy1000EN6thrust24THRUST_300001_SM_1000_NS10device_ptrIfEEPfyS8_ff8AbsValueEEvT0_T1_T2_T3_T4_T6__param_4];
	cvta.to.global.u64 	%rd1, %rd20;
	setp.ne.s64 	%p1, %rd19, 0;
	@%p1 bra 	$L__BB5_3;
	mov.u32 	%r156, %tid.x;
	setp.ne.s32 	%p184, %r156, 0;
	@%p184 bra 	$L__BB5_51;
	st.global.f32 	[%rd1], %f42;
	bra.uni 	$L__BB5_51;
$L__BB5_3:
	cvta.to.global.u64 	%rd2, %rd18;
	setp.gt.u64 	%p2, %rd19, 4095;
	@%p2 bra 	$L__BB5_28;
	cvt.u32.u64 	%r1, %rd19;
	mov.u32 	%r2, %tid.x;
	setp.ge.u32 	%p96, %r2, %r1;
	mov.f32 	%f419, 0f00000000;
	mov.u32 	%r160, %r2;
	@%p96 bra 	$L__BB5_6;
	mul.wide.u32 	%rd41, %r2, 4;
	add.s64 	%rd42, %rd2, %rd41;
	ld.global.f32 	%f249, [%rd42];
	abs.f32 	%f419, %f249;
	add.s32 	%r160, %r2, 256;
$L__BB5_6:
	setp.ge.u32 	%p97, %r160, %r1;
	@%p97 bra 	$L__BB5_19;
	not.b32 	%r83, %r160;
	add.s32 	%r84, %r83, %r1;
	shr.u32 	%r85, %r84, 8;
	add.s32 	%r5, %r85, 1;
	and.b32  	%r6, %r5, 15;
	setp.lt.u32 	%p98, %r84, 3840;
	@%p98 bra 	$L__BB5_10;
	and.b32  	%r86, %r5, 33554416;
	neg.s32 	%r158, %r86;
	mul.wide.u32 	%rd43, %r160, 4;
	add.s64 	%rd44, %rd43, %rd2;
	add.s64 	%rd51, %rd44, 8192;
$L__BB5_9:
	.pragma "nounroll";
	ld.global.f32 	%f251, [%rd51+-8192];
	abs.f32 	%f252, %f251;
	setp.lt.f32 	%p99, %f419, %f252;
	selp.f32 	%f253, %f252, %f419, %p99;
	ld.global.f32 	%f254, [%rd51+-7168];
	abs.f32 	%f255, %f254;
	setp.lt.f32 	%p100, %f253, %f255;
	selp.f32 	%f256, %f255, %f253, %p100;
	ld.global.f32 	%f257, [%rd51+-6144];
	abs.f32 	%f258, %f257;
	setp.lt.f32 	%p101, %f256, %f258;
	selp.f32 	%f259, %f258, %f256, %p101;
	ld.global.f32 	%f260, [%rd51+-5120];
	abs.f32 	%f261, %f260;
	setp.lt.f32 	%p102, %f259, %f261;
	selp.f32 	%f262, %f261, %f259, %p102;
	ld.global.f32 	%f263, [%rd51+-4096];
	abs.f32 	%f264, %f263;
	setp.lt.f32 	%p103, %f262, %f264;
	selp.f32 	%f265, %f264, %f262, %p103;
	ld.global.f32 	%f266, [%rd51+-3072];
	abs.f32 	%f267, %f266;
	setp.lt.f32 	%p104, %f265, %f267;
	selp.f32 	%f268, %f267, %f265, %p104;
	ld.global.f32 	%f269, [%rd51+-2048];
	abs.f32 	%f270, %f269;
	setp.lt.f32 	%p105, %f268, %f270;
	selp.f32 	%f271, %f270, %f268, %p105;
	ld.global.f32 	%f272, [%rd51+-1024];
	abs.f32 	%f273, %f272;
	setp.lt.f32 	%p106, %f271, %f273;
	selp.f32 	%f274, %f273, %f271, %p106;
	ld.global.f32 	%f275, [%rd51];
	abs.f32 	%f276, %f275;
	setp.lt.f32 	%p107, %f274, %f276;
	selp.f32 	%f277, %f276, %f274, %p107;
	ld.global.f32 	%f278, [%rd51+1024];
	abs.f32 	%f279, %f278;
	setp.lt.f32 	%p108, %f277, %f279;
	selp.f32 	%f280, %f279, %f277, %p108;
	ld.global.f32 	%f281, [%rd51+2048];
	abs.f32 	%f282, %f281;
	setp.lt.f32 	%p109, %f280, %f282;
	selp.f32 	%f283, %f282, %f280, %p109;
	ld.global.f32 	%f284, [%rd51+3072];
	abs.f32 	%f285, %f284;
	setp.lt.f32 	%p110, %f283, %f285;
	selp.f32 	%f286, %f285, %f283, %p110;
	ld.global.f32 	%f287, [%rd51+4096];
	abs.f32 	%f288, %f287;
	setp.lt.f32 	%p111, %f286, %f288;
	selp.f32 	%f289, %f288, %f286, %p111;
	ld.global.f32 	%f290, [%rd51+5120];
	abs.f32 	%f291, %f290;
	setp.lt.f32 	%p112, %f289, %f291;
	selp.f32 	%f292, %f291, %f289, %p112;
	ld.global.f32 	%f293, [%rd51+6144];
	abs.f32 	%f294, %f293;
	setp.lt.f32 	%p113, %f292, %f294;
	selp.f32 	%f295, %f294, %f292, %p113;
	ld.global.f32 	%f296, [%rd51+7168];
	abs.f32 	%f297, %f296;
	setp.lt.f32 	%p114, %f295, %f297;
	selp.f32 	%f419, %f297, %f295, %p114;
	add.s32 	%r160, %r160, 4096;
	add.s32 	%r158, %r158, 16;
	add.s64 	%rd51, %rd51, 16384;
	setp.ne.s32 	%p115, %r158, 0;
	@%p115 bra 	$L__BB5_9;
$L__BB5_10:
	setp.eq.s32 	%p116, %r6, 0;
	@%p116 bra 	$L__BB5_19;
	and.b32  	%r13, %r5, 7;
	setp.lt.u32 	%p117, %r6, 8;
	@%p117 bra 	$L__BB5_13;
	mul.wide.s32 	%rd45, %r160, 4;
	add.s64 	%rd46, %rd2, %rd45;
	ld.global.f32 	%f299, [%rd46];
	abs.f32 	%f300, %f299;
	setp.lt.f32 	%p118, %f419, %f300;
	selp.f32 	%f301, %f300, %f419, %p118;
	ld.global.f32 	%f302, [%rd46+1024];
	abs.f32 	%f303, %f302;
	setp.lt.f32 	%p119, %f301, %f303;
	selp.f32 	%f304, %f303, %f301, %p119;
	ld.global.f32 	%f305, [%rd46+2048];
	abs.f32 	%f306, %f305;
	setp.lt.f32 	%p120, %f304, %f306;
	selp.f32 	%f307, %f306, %f304, %p120;
	ld.global.f32 	%f308, [%rd46+3072];
	abs.f32 	%f309, %f308;
	setp.lt.f32 	%p121, %f307, %f309;
	selp.f32 	%f310, %f309, %f307, %p121;
	ld.global.f32 	%f311, [%rd46+4096];
	abs.f32 	%f312, %f311;
	setp.lt.f32 	%p122, %f310, %f312;
	selp.f32 	%f313, %f312, %f310, %p122;
	ld.global.f32 	%f314, [%rd46+5120];
	abs.f32 	%f315, %f314;
	setp.lt.f32 	%p123, %f313, %f315;
	selp.f32 	%f316, %f315, %f313, %p123;
	ld.global.f32 	%f317, [%rd46+6144];
	abs.f32 	%f318, %f317;
	setp.lt.f32 	%p124, %f316, %f318;
	selp.f32 	%f319, %f318, %f316, %p124;
	ld.global.f32 	%f320, [%rd46+7168];
	abs.f32 	%f321, %f320;
	setp.lt.f32 	%p125, %f319, %f321;
	selp.f32 	%f419, %f321, %f319, %p125;
	add.s32 	%r160, %r160, 2048;
$L__BB5_13:
	setp.eq.s32 	%p126, %r13, 0;
	@%p126 bra 	$L__BB5_19;
	and.b32  	%r16, %r5, 3;
	setp.lt.u32 	%p127, %r13, 4;
	@%p127 bra 	$L__BB5_16;
	mul.wide.s32 	%rd47, %r160, 4;
	add.s64 	%rd48, %rd2, %rd47;
	ld.global.f32 	%f323, [%rd48];
	abs.f32 	%f324, %f323;
	setp.lt.f32 	%p128, %f419, %f324;
	selp.f32 	%f325, %f324, %f419, %p128;
	ld.global.f32 	%f326, [%rd48+1024];
	abs.f32 	%f327, %f326;
	setp.lt.f32 	%p129, %f325, %f327;
	selp.f32 	%f328, %f327, %f325, %p129;
	ld.global.f32 	%f329, [%rd48+2048];
	abs.f32 	%f330, %f329;
	setp.lt.f32 	%p130, %f328, %f330;
	selp.f32 	%f331, %f330, %f328, %p130;
	ld.global.f32 	%f332, [%rd48+3072];
	abs.f32 	%f333, %f332;
	setp.lt.f32 	%p131, %f331, %f333;
	selp.f32 	%f419, %f333, %f331, %p131;
	add.s32 	%r160, %r160, 1024;
$L__BB5_16:
	setp.eq.s32 	%p132, %r16, 0;
	@%p132 bra 	$L__BB5_19;
	neg.s32 	%r163, %r16;
$L__BB5_18:
	.pragma "nounroll";
	mul.wide.s32 	%rd49, %r160, 4;
	add.s64 	%rd50, %rd2, %rd49;
	ld.global.f32 	%f334, [%rd50];
	abs.f32 	%f335, %f334;
	setp.lt.f32 	%p133, %f419, %f335;
	selp.f32 	%f419, %f335, %f419, %p133;
	add.s32 	%r160, %r160, 256;
	add.s32 	%r163, %r163, 1;
	setp.ne.s32 	%p134, %r163, 0;
	@%p134 bra 	$L__BB5_18;
$L__BB5_19:
	setp.lt.u64 	%p135, %rd19, 256;
	@%p135 bra 	$L__BB5_24;
	// begin inline asm
	mov.u32 %r125, %laneid;
	// end inline asm
	mov.b32 	%r127, %f419;
	mov.b32 	%r128, 1;
	mov.b32 	%r149, 31;
	mov.b32 	%r150, -1;
	// begin inline asm
	shfl.sync.down.b32 %r126, %r127, %r128, %r149, %r150;
	// end inline asm
	mov.b32 	%f383, %r126;
	setp.gt.s32 	%p163, %r125, 30;
	setp.lt.f32 	%p164, %f419, %f383;
	selp.f32 	%f384, %f383, %f419, %p164;
	selp.f32 	%f385, %f419, %f384, %p163;
	mov.b32 	%r132, %f385;
	mov.b32 	%r133, 2;
	// begin inline asm
	shfl.sync.down.b32 %r131, %r132, %r133, %r149, %r150;
	// end inline asm
	mov.b32 	%f386, %r131;
	setp.gt.s32 	%p165, %r125, 29;
	setp.lt.f32 	%p166, %f385, %f386;
	selp.f32 	%f387, %f386, %f385, %p166;
	selp.f32 	%f388, %f385, %f387, %p165;
	mov.b32 	%r137, %f388;
	mov.b32 	%r138, 4;
	// begin inline asm
	shfl.sync.down.b32 %r136, %r137, %r138, %r149, %r150;
	// end inline asm
	mov.b32 	%f389, %r136;
	setp.gt.s32 	%p167, %r125, 27;
	setp.lt.f32 	%p168, %f388, %f389;
	selp.f32 	%f390, %f389, %f388, %p168;
	selp.f32 	%f391, %f388, %f390, %p167;
	mov.b32 	%r142, %f391;
	mov.b32 	%r143, 8;
	// begin inline asm
	shfl.sync.down.b32 %r141, %r142, %r143, %r149, %r150;
	// end inline asm
	mov.b32 	%f392, %r141;
	setp.gt.s32 	%p169, %r125, 23;
	setp.lt.f32 	%p170, %f391, %f392;
	selp.f32 	%f393, %f392, %f391, %p170;
	selp.f32 	%f394, %f391, %f393, %p169;
	mov.b32 	%r147, %f394;
	mov.b32 	%r148, 16;
	// begin inline asm
	shfl.sync.down.b32 %r146, %r147, %r148, %r149, %r150;
	// end inline asm
	mov.b32 	%f395, %r146;
	setp.gt.s32 	%p171, %r125, 15;
	setp.lt.f32 	%p172, %f394, %f395;
	selp.f32 	%f16, %f395, %f394, %p172;
	selp.f32 	%f431, %f394, %f16, %p171;
	setp.ne.s32 	%p173, %r125, 0;
	@%p173 bra 	$L__BB5_22;
	shr.u32 	%r151, %r2, 3;
	and.b32  	%r152, %r151, 124;
	mov.u32 	%r153, _ZZN3cub18CUB_300001_SM_10006detail6reduce28DeviceReduceSingleTileKernelINS2_10policy_hubIfyN4cuda3__47maximumIfEEE10Policy1000EN6thrust24THRUST_300001_SM_1000_NS10device_ptrIfEEPfyS8_ff8AbsValueEEvT0_T1_T2_T3_T4_T6_E12temp_storage;
	add.s32 	%r154, %r153, %r152;
	st.shared.f32 	[%r154+8], %f16;
$L__BB5_22:
	bar.sync 	0;
	setp.ne.s32 	%p174, %r2, 0;
	@%p174 bra 	$L__BB5_49;
	ld.shared.f32 	%f396, [_ZZN3cub18CUB_300001_SM_10006detail6reduce28DeviceReduceSingleTileKernelINS2_10policy_hubIfyN4cuda3__47maximumIfEEE10Policy1000EN6thrust24THRUST_300001_SM_1000_NS10device_ptrIfEEPfyS8_ff8AbsValueEEvT0_T1_T2_T3_T4_T6_E12temp_storage+12];
	setp.lt.f32 	%p175, %f431, %f396;
	selp.f32 	%f397, %f396, %f431, %p175;
	ld.shared.f32 	%f398, [_ZZN3cub18CUB_300001_SM_10006detail6reduce28DeviceReduceSingleTileKernelINS2_10policy_hubIfyN4cuda3__47maximumIfEEE10Policy1000EN6thrust24THRUST_300001_SM_1000_NS10device_ptrIfEEPfyS8_ff8AbsValueEEvT0_T1_T2_T3_T4_T6_E12temp_storage+16];
	setp.lt.f32 	%p176, %f397, %f398;
	selp.f32 	%f399, %f398, %f397, %p176;
	ld.shared.f32 	%f400, [_ZZN3cub18CUB_300001_SM_10006detail6reduce28DeviceReduceSingleTileKernelINS2_10policy_hubIfyN4cuda3__47maximumIfEEE10Policy1000EN6thrust24THRUST_300001_SM_1000_NS10device_ptrIfEEPfyS8_ff8AbsValueEEvT0_T1_T2_T3_T4_T6_E12temp_storage+20];
	setp.lt.f32 	%p177, %f399, %f400;
	selp.f32 	%f401, %f400, %f399, %p177;
	ld.shared.f32 	%f402, [_ZZN3cub18CUB_300001_SM_10006detail6reduce28DeviceReduceSingleTileKernelINS2_10policy_hubIfyN4cuda3__47maximumIfEEE10Policy1000EN6thrust24THRUST_300001_SM_1000_NS10device_ptrIfEEPfyS8_ff8AbsValueEEvT0_T1_T2_T3_T4_T6_E12temp_storage+24];
	setp.lt.f32 	%p178, %f401, %f402;
	selp.f32 	%f403, %f402, %f401, %p178;
	ld.shared.f32 	%f404, [_ZZN3cub18CUB_300001_SM_10006detail6reduce28DeviceReduceSingleTileKernelINS2_10policy_hubIfyN4cuda3__47maximumIfEEE10Policy1000EN6thrust24THRUST_300001_SM_1000_NS10device_ptrIfEEPfyS8_ff8AbsValueEEvT0_T1_T2_T3_T4_T6_E12temp_storage+28];
	setp.lt.f32 	%p179, %f403, %f404;
	selp.f32 	%f405, %f404, %f403, %p179;
	ld.shared.f32 	%f406, [_ZZN3cub18CUB_300001_SM_10006detail6reduce28DeviceReduceSingleTileKernelINS2_10policy_hubIfyN4cuda3__47maximumIfEEE10Policy1000EN6thrust24THRUST_300001_SM_1000_NS10device_ptrIfEEPfyS8_ff8AbsValueEEvT0_T1_T2_T3_T4_T6_E12temp_storage+32];
	setp.lt.f32 	%p180, %f405, %f406;
	selp.f32 	%f407, %f406, %f405, %p180;
	ld.shared.f32 	%f408, [_ZZN3cub18CUB_300001_SM_10006detail6reduce28DeviceReduceSingleTileKernelINS2_10policy_hubIfyN4cuda3__47maximumIfEEE10Policy1000EN6thrust24THRUST_300001_SM_1000_NS10device_ptrIfEEPfyS8_ff8AbsValueEEvT0_T1_T2_T3_T4_T6_E12temp_storage+36];
	setp.lt.f32 	%p181, %f407, %f408;
	selp.f32 	%f431, %f408, %f407, %p181;
	bra.uni 	$L__BB5_49;
$L__BB5_24:
	// begin inline asm
	mov.u32 %r87, %laneid;
	// end inline asm
	and.b32  	%r113, %r2, 992;
	add.s32 	%r114, %r113, 32;
	setp.gt.u32 	%p136, %r114, %r1;
	not.b32 	%r115, %r113;
	add.s32 	%r116, %r1, %r115;
	selp.b32 	%r111, %r116, 31, %p136;
	mov.b32 	%r89, %f419;
	mov.b32 	%r90, 1;
	mov.b32 	%r112, -1;
	// begin inline asm
	shfl.sync.down.b32 %r88, %r89, %r90, %r111, %r112;
	// end inline asm
	mov.b32 	%f336, %r88;
	setp.lt.s32 	%p137, %r87, %r111;
	setp.lt.f32 	%p138, %f419, %f336;
	selp.f32 	%f337, %f336, %f419, %p138;
	selp.f32 	%f338, %f337, %f419, %p137;
	mov.b32 	%r94, %f338;
	mov.b32 	%r95, 2;
	// begin inline asm
	shfl.sync.down.b32 %r93, %r94, %r95, %r111, %r112;
	// end inline asm
	mov.b32 	%f339, %r93;
	add.s32 	%r117, %r87, 2;
	setp.gt.s32 	%p139, %r117, %r111;
	setp.lt.f32 	%p140, %f338, %f339;
	selp.f32 	%f340, %f339, %f338, %p140;
	selp.f32 	%f341, %f338, %f340, %p139;
	mov.b32 	%r99, %f341;
	mov.b32 	%r100, 4;
	// begin inline asm
	shfl.sync.down.b32 %r98, %r99, %r100, %r111, %r112;
	// end inline asm
	mov.b32 	%f342, %r98;
	add.s32 	%r118, %r87, 4;
	setp.gt.s32 	%p141, %r118, %r111;
	setp.lt.f32 	%p142, %f341, %f342;
	selp.f32 	%f343, %f342, %f341, %p142;
	selp.f32 	%f344, %f341, %f343, %p141;
	mov.b32 	%r104, %f344;
	mov.b32 	%r105, 8;
	// begin inline asm
	shfl.sync.down.b32 %r103, %r104, %r105, %r111, %r112;
	// end inline asm
	mov.b32 	%f345, %r103;
	add.s32 	%r119, %r87, 8;
	setp.gt.s32 	%p143, %r119, %r111;
	setp.lt.f32 	%p144, %f344, %f345;
	selp.f32 	%f346, %f345, %f344, %p144;
	selp.f32 	%f347, %f344, %f346, %p143;
	mov.b32 	%r109, %f347;
	mov.b32 	%r110, 16;
	// begin inline asm
	shfl.sync.down.b32 %r108, %r109, %r110, %r111, %r112;
	// end inline asm
	mov.b32 	%f348, %r108;
	add.s32 	%r120, %r87, 16;
	setp.gt.s32 	%p145, %r120, %r111;
	setp.lt.f32 	%p146, %f347, %f348;
	selp.f32 	%f349, %f348, %f347, %p146;
	selp.f32 	%f431, %f347, %f349, %p145;
	setp.ne.s32 	%p147, %r87, 0;
	@%p147 bra 	$L__BB5_26;
	shr.u32 	%r121, %r2, 3;
	and.b32  	%r122, %r121, 124;
	mov.u32 	%r123, _ZZN3cub18CUB_300001_SM_10006detail6reduce28DeviceReduceSingleTileKernelINS2_10policy_hubIfyN4cuda3__47maximumIfEEE10Policy1000EN6thrust24THRUST_300001_SM_1000_NS10device_ptrIfEEPfyS8_ff8AbsValueEEvT0_T1_T2_T3_T4_T6_E12temp_storage;
	add.s32 	%r124, %r123, %r122;
	st.shared.f32 	[%r124+8], %f431;
$L__BB5_26:
	bar.sync 	0;
	setp.ne.s32 	%p148, %r2, 0;
	@%p148 bra 	$L__BB5_49;
	setp.gt.u64 	%p149, %rd19, 32;
	ld.shared.f32 	%f350, [_ZZN3cub18CUB_300001_SM_10006detail6reduce28DeviceReduceSingleTileKernelINS2_10policy_hubIfyN4cuda3__47maximumIfEEE10Policy1000EN6thrust24THRUST_300001_SM_1000_NS10device_ptrIfEEPfyS8_ff8AbsValueEEvT0_T1_T2_T3_T4_T6_E12temp_storage+12];
	setp.lt.f32 	%p150, %f431, %f350;
	selp.f32 	%f352, %f350, %f431, %p150;
	selp.f32 	%f353, %f352, %f431, %p149;
	setp.gt.u64 	%p151, %rd19, 64;
	ld.shared.f32 	%f355, [_ZZN3cub18CUB_300001_SM_10006detail6reduce28DeviceReduceSingleTileKernelINS2_10policy_hubIfyN4cuda3__47maximumIfEEE10Policy1000EN6thrust24THRUST_300001_SM_1000_NS10device_ptrIfEEPfyS8_ff8AbsValueEEvT0_T1_T2_T3_T4_T6_E12temp_storage+16];
	setp.lt.f32 	%p152, %f353, %f355;
	selp.f32 	%f357, %f355, %f353, %p152;
	selp.f32 	%f358, %f357, %f353, %p151;
	setp.gt.u64 	%p153, %rd19, 96;
	ld.shared.f32 	%f360, [_ZZN3cub18CUB_300001_SM_10006detail6reduce28DeviceReduceSingleTileKernelINS2_10policy_hubIfyN4cuda3__47maximumIfEEE10Policy1000EN6thrust24THRUST_300001_SM_1000_NS10device_ptrIfEEPfyS8_ff8AbsValueEEvT0_T1_T2_T3_T4_T6_E12temp_storage+20];
	setp.lt.f32 	%p154, %f358, %f360;
	selp.f32 	%f362, %f360, %f358, %p154;
	selp.f32 	%f363, %f362, %f358, %p153;
	setp.gt.u64 	%p155, %rd19, 128;
	ld.shared.f32 	%f365, [_ZZN3cub18CUB_300001_SM_10006detail6reduce28DeviceReduceSingleTileKernelINS2_10policy_hubIfyN4cuda3__47maximumIfEEE10Policy1000EN6thrust24THRUST_300001_SM_1000_NS10device_ptrIfEEPfyS8_ff8AbsValueEEvT0_T1_T2_T3_T4_T6_E12temp_storage+24];
	setp.lt.f32 	%p156, %f363, %f365;
	selp.f32 	%f367, %f365, %f363, %p156;
	selp.f32 	%f368, %f367, %f363, %p155;
	setp.gt.u64 	%p157, %rd19, 160;
	ld.shared.f32 	%f370, [_ZZN3cub18CUB_300001_SM_10006detail6reduce28DeviceReduceSingleTileKernelINS2_10policy_hubIfyN4cuda3__47maximumIfEEE10Policy1000EN6thrust24THRUST_300001_SM_1000_NS10device_ptrIfEEPfyS8_ff8AbsValueEEvT0_T1_T2_T3_T4_T6_E12temp_storage+28];
	setp.lt.f32 	%p158, %f368, %f370;
	selp.f32 	%f372, %f370, %f368, %p158;
	selp.f32 	%f373, %f372, %f368, %p157;
	setp.gt.u64 	%p159, %rd19, 192;
	ld.shared.f32 	%f375, [_ZZN3cub18CUB_300001_SM_10006detail6reduce28DeviceReduceSingleTileKernelINS2_10policy_hubIfyN4cuda3__47maximumIfEEE10Policy1000EN6thrust24THRUST_300001_SM_1000_NS10device_ptrIfEEPfyS8_ff8AbsValueEEvT0_T1_T2_T3_T4_T6_E12temp_storage+32];
	setp.lt.f32 	%p160, %f373, %f375;
	selp.f32 	%f377, %f375, %f373, %p160;
	selp.f32 	%f378, %f377, %f373, %p159;
	setp.gt.u64 	%p161, %rd19, 224;
	ld.shared.f32 	%f380, [_ZZN3cub18CUB_300001_SM_10006detail6reduce28DeviceReduceSingleTileKernelINS2_10policy_hubIfyN4cuda3__47maximumIfEEE10Policy1000EN6thrust24THRUST_300001_SM_1000_NS10device_ptrIfEEPfyS8_ff8AbsValueEEvT0_T1_T2_T3_T4_T6_E12temp_storage+36];
	setp.lt.f32 	%p162, %f378, %f380;
	selp.f32 	%f382, %f380, %f378, %p162;
	selp.f32 	%f431, %f382, %f378, %p161;
	bra.uni 	$L__BB5_49;
$L__BB5_28:
	mov.u32 	%r24, %tid.x;
	cvt.u64.u32 	%rd6, %r24;
	mul.wide.u32 	%rd22, %r24, 4;
	add.s64 	%rd7, %rd2, %rd22;
	ld.global.f32 	%f43, [%rd7];
	abs.f32 	%f44, %f43;
	ld.global.f32 	%f45, [%rd7+1024];
	abs.f32 	%f46, %f45;
	ld.global.f32 	%f47, [%rd7+2048];
	abs.f32 	%f48, %f47;
	ld.global.f32 	%f49, [%rd7+3072];
	abs.f32 	%f50, %f49;
	ld.global.f32 	%f51, [%rd7+4096];
	abs.f32 	%f52, %f51;
	ld.global.f32 	%f53, [%rd7+5120];
	abs.f32 	%f54, %f53;
	ld.global.f32 	%f55, [%rd7+6144];
	abs.f32 	%f56, %f55;
	ld.global.f32 	%f57, [%rd7+7168];
	abs.f32 	%f58, %f57;
	ld.global.f32 	%f59, [%rd7+8192];
	abs.f32 	%f60, %f59;
	ld.global.f32 	%f61, [%rd7+9216];
	abs.f32 	%f62, %f61;
	ld.global.f32 	%f63, [%rd7+10240];
	abs.f32 	%f64, %f63;
	ld.global.f32 	%f65, [%rd7+11264];
	abs.f32 	%f66, %f65;
	ld.global.f32 	%f67, [%rd7+12288];
	abs.f32 	%f68, %f67;
	ld.global.f32 	%f69, [%rd7+13312];
	abs.f32 	%f70, %f69;
	ld.global.f32 	%f71, [%rd7+14336];
	abs.f32 	%f72, %f71;
	ld.global.f32 	%f73, [%rd7+15360];
	abs.f32 	%f74, %f73;
	setp.lt.f32 	%p3, %f44, %f46;
	selp.f32 	%f75, %f46, %f44, %p3;
	setp.lt.f32 	%p4, %f48, %f50;
	selp.f32 	%f76, %f50, %f48, %p4;
	setp.lt.f32 	%p5, %f52, %f54;
	selp.f32 	%f77, %f54, %f52, %p5;
	setp.lt.f32 	%p6, %f56, %f58;
	selp.f32 	%f78, %f58, %f56, %p6;
	setp.lt.f32 	%p7, %f60, %f62;
	selp.f32 	%f79, %f62, %f60, %p7;
	setp.lt.f32 	%p8, %f64, %f66;
	selp.f32 	%f80, %f66, %f64, %p8;
	setp.lt.f32 	%p9, %f68, %f70;
	selp.f32 	%f81, %f70, %f68, %p9;
	setp.lt.f32 	%p10, %f72, %f74;
	selp.f32 	%f82, %f74, %f72, %p10;
	setp.lt.f32 	%p11, %f75, %f76;
	selp.f32 	%f83, %f76, %f75, %p11;
	setp.lt.f32 	%p12, %f77, %f78;
	selp.f32 	%f84, %f78, %f77, %p12;
	setp.lt.f32 	%p13, %f79, %f80;
	selp.f32 	%f85, %f80, %f79, %p13;
	setp.lt.f32 	%p14, %f81, %f82;
	selp.f32 	%f86, %f82, %f81, %p14;
	setp.lt.f32 	%p15, %f83, %f84;
	selp.f32 	%f87, %f84, %f83, %p15;
	setp.lt.f32 	%p16, %f85, %f86;
	selp.f32 	%f88, %f86, %f85, %p16;
	setp.lt.f32 	%p17, %f87, %f88;
	selp.f32 	%f430, %f88, %f87, %p17;
	add.s64 	%rd8, %rd19, -4096;
	setp.lt.u64 	%p18, %rd8, 4096;
	mov.b64 	%rd53, 4096;
	@%p18 bra 	$L__BB5_32;
	mov.b64 	%rd53, 4096;
$L__BB5_30:
	shl.b64 	%rd24, %rd53, 2;
	add.s64 	%rd25, %rd7, %rd24;
	ld.global.f32 	%f89, [%rd25];
	abs.f32 	%f90, %f89;
	ld.global.f32 	%f91, [%rd25+1024];
	abs.f32 	%f92, %f91;
	ld.global.f32 	%f93, [%rd25+2048];
	abs.f32 	%f94, %f93;
	ld.global.f32 	%f95, [%rd25+3072];
	abs.f32 	%f96, %f95;
	ld.global.f32 	%f97, [%rd25+4096];
	abs.f32 	%f98, %f97;
	ld.global.f32 	%f99, [%rd25+5120];
	abs.f32 	%f100, %f99;
	ld.global.f32 	%f101, [%rd25+6144];
	abs.f32 	%f102, %f101;
	ld.global.f32 	%f103, [%rd25+7168];
	abs.f32 	%f104, %f103;
	ld.global.f32 	%f105, [%rd25+8192];
	abs.f32 	%f106, %f105;
	ld.global.f32 	%f107, [%rd25+9216];
	abs.f32 	%f108, %f107;
	ld.global.f32 	%f109, [%rd25+10240];
	abs.f32 	%f110, %f109;
	ld.global.f32 	%f111, [%rd25+11264];
	abs.f32 	%f112, %f111;
	ld.global.f32 	%f113, [%rd25+12288];
	abs.f32 	%f114, %f113;
	ld.global.f32 	%f115, [%rd25+13312];
	abs.f32 	%f116, %f115;
	ld.global.f32 	%f117, [%rd25+14336];
	abs.f32 	%f118, %f117;
	ld.global.f32 	%f119, [%rd25+15360];
	abs.f32 	%f120, %f119;
	setp.lt.f32 	%p19, %f430, %f90;
	selp.f32 	%f121, %f90, %f430, %p19;
	setp.lt.f32 	%p20, %f92, %f94;
	selp.f32 	%f122, %f94, %f92, %p20;
	setp.lt.f32 	%p21, %f96, %f98;
	selp.f32 	%f123, %f98, %f96, %p21;
	setp.lt.f32 	%p22, %f100, %f102;
	selp.f32 	%f124, %f102, %f100, %p22;
	setp.lt.f32 	%p23, %f104, %f106;
	selp.f32 	%f125, %f106, %f104, %p23;
	setp.lt.f32 	%p24, %f108, %f110;
	selp.f32 	%f126, %f110, %f108, %p24;
	setp.lt.f32 	%p25, %f112, %f114;
	selp.f32 	%f127, %f114, %f112, %p25;
	setp.lt.f32 	%p26, %f116, %f118;
	selp.f32 	%f128, %f118, %f116, %p26;
	setp.lt.f32 	%p27, %f121, %f122;
	selp.f32 	%f129, %f122, %f121, %p27;
	setp.lt.f32 	%p28, %f123, %f124;
	selp.f32 	%f130, %f124, %f123, %p28;
	setp.lt.f32 	%p29, %f125, %f126;
	selp.f32 	%f131, %f126, %f125, %p29;
	setp.lt.f32 	%p30, %f127, %f128;
	selp.f32 	%f132, %f128, %f127, %p30;
	setp.lt.f32 	%p31, %f129, %f130;
	selp.f32 	%f133, %f130, %f129, %p31;
	setp.lt.f32 	%p32, %f131, %f132;
	selp.f32 	%f134, %f132, %f131, %p32;
	setp.lt.f32 	%p33, %f133, %f134;
	selp.f32 	%f135, %f134, %f133, %p33;
	setp.lt.f32 	%p34, %f135, %f120;
	selp.f32 	%f430, %f120, %f135, %p34;
	sub.s64 	%rd26, %rd19, %rd53;
	setp.lt.u64 	%p35, %rd26, 4096;
	@%p35 bra 	$L__BB5_45;
	add.s64 	%rd53, %rd53, 4096;
	setp.le.u64 	%p36, %rd53, %rd8;
	@%p36 bra 	$L__BB5_30;
$L__BB5_32:
	setp.le.u64 	%p37, %rd19, %rd53;
	cvt.u32.u64 	%r42, %rd53;
	cvt.u32.u64 	%r43, %rd19;
	sub.s32 	%r44, %r43, %r42;
	setp.ge.s32 	%p38, %r24, %r44;
	or.pred  	%p39, %p37, %p38;
	@%p39 bra 	$L__BB5_45;
	not.b32 	%r47, %r24;
	add.s32 	%r48, %r47, %r43;
	sub.s32 	%r50, %r48, %r42;
	shr.u32 	%r51, %r50, 8;
	add.s32 	%r25, %r51, 1;
	and.b32  	%r26, %r25, 15;
	setp.lt.u32 	%p40, %r50, 3840;
	mov.u32 	%r167, %r24;
	@%p40 bra 	$L__BB5_36;
	and.b32  	%r52, %r25, 33554416;
	neg.s32 	%r165, %r52;
	add.s64 	%rd27, %rd53, %rd6;
	shl.b64 	%rd28, %rd27, 2;
	add.s64 	%rd29, %rd28, %rd2;
	add.s64 	%rd54, %rd29, 8192;
	mov.u32 	%r167, %r24;
$L__BB5_35:
	.pragma "nounroll";
	ld.global.f32 	%f137, [%rd54+-8192];
	abs.f32 	%f138, %f137;
	setp.lt.f32 	%p41, %f430, %f138;
	selp.f32 	%f139, %f138, %f430, %p41;
	ld.global.f32 	%f140, [%rd54+-7168];
	abs.f32 	%f141, %f140;
	setp.lt.f32 	%p42, %f139, %f141;
	selp.f32 	%f142, %f141, %f139, %p42;
	ld.global.f32 	%f143, [%rd54+-6144];
	abs.f32 	%f144, %f143;
	setp.lt.f32 	%p43, %f142, %f144;
	selp.f32 	%f145, %f144, %f142, %p43;
	ld.global.f32 	%f146, [%rd54+-5120];
	abs.f32 	%f147, %f146;
	setp.lt.f32 	%p44, %f145, %f147;
	selp.f32 	%f148, %f147, %f145, %p44;
	ld.global.f32 	%f149, [%rd54+-4096];
	abs.f32 	%f150, %f149;
	setp.lt.f32 	%p45, %f148, %f150;
	selp.f32 	%f151, %f150, %f148, %p45;
	ld.global.f32 	%f152, [%rd54+-3072];
	abs.f32 	%f153, %f152;
	setp.lt.f32 	%p46, %f151, %f153;
	selp.f32 	%f154, %f153, %f151, %p46;
	ld.global.f32 	%f155, [%rd54+-2048];
	abs.f32 	%f156, %f155;
	setp.lt.f32 	%p47, %f154, %f156;
	selp.f32 	%f157, %f156, %f154, %p47;
	ld.global.f32 	%f158, [%rd54+-1024];
	abs.f32 	%f159, %f158;
	setp.lt.f32 	%p48, %f157, %f159;
	selp.f32 	%f160, %f159, %f157, %p48;
	ld.global.f32 	%f161, [%rd54];
	abs.f32 	%f162, %f161;
	setp.lt.f32 	%p49, %f160, %f162;
	selp.f32 	%f163, %f162, %f160, %p49;
	ld.global.f32 	%f164, [%rd54+1024];
	abs.f32 	%f165, %f164;
	setp.lt.f32 	%p50, %f163, %f165;
	selp.f32 	%f166, %f165, %f163, %p50;
	ld.global.f32 	%f167, [%rd54+2048];
	abs.f32 	%f168, %f167;
	setp.lt.f32 	%p51, %f166, %f168;
	selp.f32 	%f169, %f168, %f166, %p51;
	ld.global.f32 	%f170, [%rd54+3072];
	abs.f32 	%f171, %f170;
	setp.lt.f32 	%p52, %f169, %f171;
	selp.f32 	%f172, %f171, %f169, %p52;
	ld.global.f32 	%f173, [%rd54+4096];
	abs.f32 	%f174, %f173;
	setp.lt.f32 	%p53, %f172, %f174;
	selp.f32 	%f175, %f174, %f172, %p53;
	ld.global.f32 	%f176, [%rd54+5120];
	abs.f32 	%f177, %f176;
	setp.lt.f32 	%p54, %f175, %f177;
	selp.f32 	%f178, %f177, %f175, %p54;
	ld.global.f32 	%f179, [%rd54+6144];
	abs.f32 	%f180, %f179;
	setp.lt.f32 	%p55, %f178, %f180;
	selp.f32 	%f181, %f180, %f178, %p55;
	ld.global.f32 	%f182, [%rd54+7168];
	abs.f32 	%f183, %f182;
	setp.lt.f32 	%p56, %f181, %f183;
	selp.f32 	%f430, %f183, %f181, %p56;
	add.s32 	%r167, %r167, 4096;
	add.s32 	%r165, %r165, 16;
	add.s64 	%rd54, %rd54, 16384;
	setp.ne.s32 	%p57, %r165, 0;
	@%p57 bra 	$L__BB5_35;
$L__BB5_36:
	setp.eq.s32 	%p58, %r26, 0;
	@%p58 bra 	$L__BB5_45;
	and.b32  	%r33, %r25, 7;
	setp.lt.u32 	%p59, %r26, 8;
	@%p59 bra 	$L__BB5_39;
	cvt.u64.u32 	%rd30, %r167;
	add.s64 	%rd31, %rd53, %rd30;
	shl.b64 	%rd32, %rd31, 2;
	add.s64 	%rd33, %rd2, %rd32;
	ld.global.f32 	%f185, [%rd33];
	abs.f32 	%f186, %f185;
	setp.lt.f32 	%p60, %f430, %f186;
	selp.f32 	%f187, %f186, %f430, %p60;
	ld.global.f32 	%f188, [%rd33+1024];
	abs.f32 	%f189, %f188;
	setp.lt.f32 	%p61, %f187, %f189;
	selp.f32 	%f190, %f189, %f187, %p61;
	ld.global.f32 	%f191, [%rd33+2048];
	abs.f32 	%f192, %f191;
	setp.lt.f32 	%p62, %f190, %f192;
	selp.f32 	%f193, %f192, %f190, %p62;
	ld.global.f32 	%f194, [%rd33+3072];
	abs.f32 	%f195, %f194;
	setp.lt.f32 	%p63, %f193, %f195;
	selp.f32 	%f196, %f195, %f193, %p63;
	ld.global.f32 	%f197, [%rd33+4096];
	abs.f32 	%f198, %f197;
	setp.lt.f32 	%p64, %f196, %f198;
	selp.f32 	%f199, %f198, %f196, %p64;
	ld.global.f32 	%f200, [%rd33+5120];
	abs.f32 	%f201, %f200;
	setp.lt.f32 	%p65, %f199, %f201;
	selp.f32 	%f202, %f201, %f199, %p65;
	ld.global.f32 	%f203, [%rd33+6144];
	abs.f32 	%f204, %f203;
	setp.lt.f32 	%p66, %f202, %f204;
	selp.f32 	%f205, %f204, %f202, %p66;
	ld.global.f32 	%f206, [%rd33+7168];
	abs.f32 	%f207, %f206;
	setp.lt.f32 	%p67, %f205, %f207;
	selp.f32 	%f430, %f207, %f205, %p67;
	add.s32 	%r167, %r167, 2048;
$L__BB5_39:
	setp.eq.s32 	%p68, %r33, 0;
	@%p68 bra 	$L__BB5_45;
	and.b32  	%r36, %r25, 3;
	setp.lt.u32 	%p69, %r33, 4;
	@%p69 bra 	$L__BB5_42;
	cvt.u64.u32 	%rd34, %r167;
	add.s64 	%rd35, %rd53, %rd34;
	shl.b64 	%rd36, %rd35, 2;
	add.s64 	%rd37, %rd2, %rd36;
	ld.global.f32 	%f209, [%rd37];
	abs.f32 	%f210, %f209;
	setp.lt.f32 	%p70, %f430, %f210;
	selp.f32 	%f211, %f210, %f430, %p70;
	ld.global.f32 	%f212, [%rd37+1024];
	abs.f32 	%f213, %f212;
	setp.lt.f32 	%p71, %f211, %f213;
	selp.f32 	%f214, %f213, %f211, %p71;
	ld.global.f32 	%f215, [%rd37+2048];
	abs.f32 	%f216, %f215;
	setp.lt.f32 	%p72, %f214, %f216;
	selp.f32 	%f217, %f216, %f214, %p72;
	ld.global.f32 	%f218, [%rd37+3072];
	abs.f32 	%f219, %f218;
	setp.lt.f32 	%p73, %f217, %f219;
	selp.f32 	%f430, %f219, %f217, %p73;
	add.s32 	%r167, %r167, 1024;
$L__BB5_42:
	setp.eq.s32 	%p74, %r36, 0;
	@%p74 bra 	$L__BB5_45;
	cvt.u64.u32 	%rd38, %r167;
	add.s64 	%rd39, %rd53, %rd38;
	shl.b64 	%rd40, %rd39, 2;
	add.s64 	%rd55, %rd2, %rd40;
	neg.s32 	%r170, %r36;
$L__BB5_44:
	.pragma "nounroll";
	ld.global.f32 	%f220, [%rd55];
	abs.f32 	%f221, %f220;
	setp.lt.f32 	%p75, %f430, %f221;
	selp.f32 	%f430, %f221, %f430, %p75;
	add.s64 	%rd55, %rd55, 1024;
	add.s32 	%r170, %r170, 1;
	setp.ne.s32 	%p76, %r170, 0;
	@%p76 bra 	$L__BB5_44;
$L__BB5_45:
	// begin inline asm
	mov.u32 %r53, %laneid;
	// end inline asm
	mov.b32 	%r55, %f430;
	mov.b32 	%r56, 1;
	mov.b32 	%r77, 31;
	mov.b32 	%r78, -1;
	// begin inline asm
	shfl.sync.down.b32 %r54, %r55, %r56, %r77, %r78;
	// end inline asm
	mov.b32 	%f222, %r54;
	setp.gt.s32 	%p77, %r53, 30;
	setp.lt.f32 	%p78, %f430, %f222;
	selp.f32 	%f223, %f222, %f430, %p78;
	selp.f32 	%f224, %f430, %f223, %p77;
	mov.b32 	%r60, %f224;
	mov.b32 	%r61, 2;
	// begin inline asm
	shfl.sync.down.b32 %r59, %r60, %r61, %r77, %r78;
	// end inline asm
	mov.b32 	%f225, %r59;
	setp.gt.s32 	%p79, %r53, 29;
	setp.lt.f32 	%p80, %f224, %f225;
	selp.f32 	%f226, %f225, %f224, %p80;
	selp.f32 	%f227, %f224, %f226, %p79;
	mov.b32 	%r65, %f227;
	mov.b32 	%r66, 4;
	// begin inline asm
	shfl.sync.down.b32 %r64, %r65, %r66, %r77, %r78;
	// end inline asm
	mov.b32 	%f228, %r64;
	setp.gt.s32 	%p81, %r53, 27;
	setp.lt.f32 	%p82, %f227, %f228;
	selp.f32 	%f229, %f228, %f227, %p82;
	selp.f32 	%f230, %f227, %f229, %p81;
	mov.b32 	%r70, %f230;
	mov.b32 	%r71, 8;
	// begin inline asm
	shfl.sync.down.b32 %r69, %r70, %r71, %r77, %r78;
	// end inline asm
	mov.b32 	%f231, %r69;
	setp.gt.s32 	%p83, %r53, 23;
	setp.lt.f32 	%p84, %f230, %f231;
	selp.f32 	%f232, %f231, %f230, %p84;
	selp.f32 	%f233, %f230, %f232, %p83;
	mov.b32 	%r75, %f233;
	mov.b32 	%r76, 16;
	// begin inline asm
	shfl.sync.down.b32 %r74, %r75, %r76, %r77, %r78;
	// end inline asm
	mov.b32 	%f234, %r74;
	setp.gt.s32 	%p85, %r53, 15;
	setp.lt.f32 	%p86, %f233, %f234;
	selp.f32 	%f38, %f234, %f233, %p86;
	selp.f32 	%f431, %f233, %f38, %p85;
	setp.ne.s32 	%p87, %r53, 0;
	@%p87 bra 	$L__BB5_47;
	shr.u32 	%r79, %r24, 3;
	and.b32  	%r80, %r79, 124;
	mov.u32 	%r81, _ZZN3cub18CUB_300001_SM_10006detail6reduce28DeviceReduceSingleTileKernelINS2_10policy_hubIfyN4cuda3__47maximumIfEEE10Policy1000EN6thrust24THRUST_300001_SM_1000_NS10device_ptrIfEEPfyS8_ff8AbsValueEEvT0_T1_T2_T3_T4_T6_E12temp_storage;
	add.s32 	%r82, %r81, %r80;
	st.shared.f32 	[%r82+8], %f38;
$L__BB5_47:
	bar.sync 	0;
	setp.ne.s32 	%p88, %r24, 0;
	@%p88 bra 	$L__BB5_49;
	ld.shared.f32 	%f235, [_ZZN3cub18CUB_300001_SM_10006detail6reduce28DeviceReduceSingleTileKernelINS2_10policy_hubIfyN4cuda3__47maximumIfEEE10Policy1000EN6thrust24THRUST_300001_SM_1000_NS10device_ptrIfEEPfyS8_ff8AbsValueEEvT0_T1_T2_T3_T4_T6_E12temp_storage+12];
	setp.lt.f32 	%p89, %f431, %f235;
	selp.f32 	%f236, %f235, %f431, %p89;
	ld.shared.f32 	%f237, [_ZZN3cub18CUB_300001_SM_10006detail6reduce28DeviceReduceSingleTileKernelINS2_10policy_hubIfyN4cuda3__47maximumIfEEE10Policy1000EN6thrust24THRUST_300001_SM_1000_NS10device_ptrIfEEPfyS8_ff8AbsValueEEvT0_T1_T2_T3_T4_T6_E12temp_storage+16];
	setp.lt.f32 	%p90, %f236, %f237;
	selp.f32 	%f238, %f237, %f236, %p90;
	ld.shared.f32 	%f239, [_ZZN3cub18CUB_300001_SM_10006detail6reduce28DeviceReduceSingleTileKernelINS2_10policy_hubIfyN4cuda3__47maximumIfEEE10Policy1000EN6thrust24THRUST_300001_SM_1000_NS10device_ptrIfEEPfyS8_ff8AbsValueEEvT0_T1_T2_T3_T4_T6_E12temp_storage+20];
	setp.lt.f32 	%p91, %f238, %f239;
	selp.f32 	%f240, %f239, %f238, %p91;
	ld.shared.f32 	%f241, [_ZZN3cub18CUB_300001_SM_10006detail6reduce28DeviceReduceSingleTileKernelINS2_10policy_hubIfyN4cuda3__47maximumIfEEE10Policy1000EN6thrust24THRUST_300001_SM_1000_NS10device_ptrIfEEPfyS8_ff8AbsValueEEvT0_T1_T2_T3_T4_T6_E12temp_storage+24];
	setp.lt.f32 	%p92, %f240, %f241;
	selp.f32 	%f242, %f241, %f240, %p92;
	ld.shared.f32 	%f243, [_ZZN3cub18CUB_300001_SM_10006detail6reduce28DeviceReduceSingleTileKernelINS2_10policy_hubIfyN4cuda3__47maximumIfEEE10Policy1000EN6thrust24THRUST_300001_SM_1000_NS10device_ptrIfEEPfyS8_ff8AbsValueEEvT0_T1_T2_T3_T4_T6_E12temp_storage+28];
	setp.lt.f32 	%p93, %f242, %f243;
	selp.f32 	%f244, %f243, %f242, %p93;
	ld.shared.f32 	%f245, [_ZZN3cub18CUB_300001_SM_10006detail6reduce28DeviceReduceSingleTileKernelINS2_10policy_hubIfyN4cuda3__47maximumIfEEE10Policy1000EN6thrust24THRUST_300001_SM_1000_NS10device_ptrIfEEPfyS8_ff8AbsValueEEvT0_T1_T2_T3_T4_T6_E12temp_storage+32];
	setp.lt.f32 	%p94, %f244, %f245;
	selp.f32 	%f246, %f245, %f244, %p94;
	ld.shared.f32 	%f247, [_ZZN3cub18CUB_300001_SM_10006detail6reduce28DeviceReduceSingleTileKernelINS2_10policy_hubIfyN4cuda3__47maximumIfEEE10Policy1000EN6thrust24THRUST_300001_SM_1000_NS10device_ptrIfEEPfyS8_ff8AbsValueEEvT0_T1_T2_T3_T4_T6_E12temp_storage+36];
	setp.lt.f32 	%p95, %f246, %f247;
	selp.f32 	%f431, %f247, %f246, %p95;
$L__BB5_49:
	mov.u32 	%r155, %tid.x;
	setp.ne.s32 	%p182, %r155, 0;
	@%p182 bra 	$L__BB5_51;
	setp.lt.f32 	%p183, %f42, %f431;
	selp.f32 	%f409, %f431, %f42, %p183;
	st.global.f32 	[%rd1], %f409;
$L__BB5_51:
	ret;

}
	// .globl	_ZN3cub18CUB_300001_SM_10006detail6reduce18DeviceReduceKernelINS2_10policy_hubIfyN4cuda3__47maximumIfEEE10Policy1000EN6thrust24THRUST_300001_SM_1000_NS10device_ptrIfEEyS8_f8AbsValueEEvT0_PT3_T1_NS0_13GridEvenShareISJ_EET2_T4_
.visible .entry _ZN3cub18CUB_300001_SM_10006detail6reduce18DeviceReduceKernelINS2_10policy_hubIfyN4cuda3__47maximumIfEEE10Policy1000EN6thrust24THRUST_300001_SM_1000_NS10device_ptrIfEEyS8_f8AbsValueEEvT0_PT3_T1_NS0_13GridEvenShareISJ_EET2_T4_(
	.param .align 8 .b8 _ZN3cub18CUB_300001_SM_10006detail6reduce18DeviceReduceKernelINS2_10policy_hubIfyN4cuda3__47maximumIfEEE10Policy1000EN6thrust24THRUST_300001_SM_1000_NS10device_ptrIfEEyS8_f8AbsValueEEvT0_PT3_T1_NS0_13GridEvenShareISJ_EET2_T4__param_0[8],
	.param .u64 .ptr .align 1 _ZN3cub18CUB_300001_SM_10006detail6reduce18DeviceReduceKernelINS2_10policy_hubIfyN4cuda3__47maximumIfEEE10Policy1000EN6thrust24THRUST_300001_SM_1000_NS10device_ptrIfEEyS8_f8AbsValueEEvT0_PT3_T1_NS0_13GridEvenShareISJ_EET2_T4__param_1,
	.param .u64 _ZN3cub18CUB_300001_SM_10006detail6reduce18DeviceReduceKernelINS2_10policy_hubIfyN4cuda3__47maximumIfEEE10Policy1000EN6thrust24THRUST_300001_SM_1000_NS10device_ptrIfEEyS8_f8AbsValueEEvT0_PT3_T1_NS0_13GridEvenShareISJ_EET2_T4__param_2,
	.param .align 8 .b8 _ZN3cub18CUB_300001_SM_10006detail6reduce18DeviceReduceKernelINS2_10policy_hubIfyN4cuda3__47maximumIfEEE10Policy1000EN6thrust24THRUST_300001_SM_1000_NS10device_ptrIfEEyS8_f8AbsValueEEvT0_PT3_T1_NS0_13GridEvenShareISJ_EET2_T4__param_3[72],
	.param .align 1 .b8 _ZN3cub18CUB_300001_SM_10006detail6reduce18DeviceReduceKernelINS2_10policy_hubIfyN4cuda3__47maximumIfEEE10Policy1000EN6thrust24THRUST_300001_SM_1000_NS10device_ptrIfEEyS8_f8AbsValueEEvT0_PT3_T1_NS0_13GridEvenShareISJ_EET2_T4__param_4[1],
	.param .align 1 .b8 _ZN3cub18CUB_300001_SM_10006detail6reduce18DeviceReduceKernelINS2_10policy_hubIfyN4cuda3__47maximumIfEEE10Policy1000EN6thrust24THRUST_300001_SM_1000_NS10device_ptrIfEEyS8_f8AbsValueEEvT0_PT3_T1_NS0_13GridEvenShareISJ_EET2_T4__param_5[1]
)
.maxntid 256
{
	.reg .pred 	%p<182>;
	.reg .b16 	%rs<4>;
	.reg .b32 	%r<206>;
	.reg .b32 	%f<428>;
	.reg .b64 	%rd<78>;
	// demoted variable
	.shared .align 4 .b8 _ZZN3cub18CUB_300001_SM_10006detail6reduce18DeviceReduceKernelINS2_10policy_hubIfyN4cuda3__47maximumIfEEE10Policy1000EN6thrust24THRUST_300001_SM_1000_NS10device_ptrIfEEyS8_f8AbsValueEEvT0_PT3_T1_NS0_13GridEvenShareISJ_EET2_T4_E12temp_storage[44];
	ld.param.u64 	%rd1, [_ZN3cub18CUB_300001_SM_10006detail6reduce18DeviceReduceKernelINS2_10policy_hubIfyN4cuda3__47maximumIfEEE10Policy1000EN6thrust24THRUST_300001_SM_1000_NS10device_ptrIfEEyS8_f8AbsValueEEvT0_PT3_T1_NS0_13GridEvenShareISJ_EET2_T4__param_3+32];
	ld.param.u32 	%r1, [_ZN3cub18CUB_300001_SM_10006detail6reduce18DeviceReduceKernelINS2_10policy_hubIfyN4cuda3__47maximumIfEEE10Policy1000EN6thrust24THRUST_300001_SM_1000_NS10device_ptrIfEEyS8_f8AbsValueEEvT0_PT3_T1_NS0_13GridEvenShareISJ_EET2_T4__param_3+40];
	ld.param.u64 	%rd25, [_ZN3cub18CUB_300001_SM_10006detail6reduce18DeviceReduceKernelINS2_10policy_hubIfyN4cuda3__47maximumIfEEE10Policy1000EN6thrust24THRUST_300001_SM_1000_NS10device_ptrIfEEyS8_f8AbsValueEEvT0_PT3_T1_NS0_13GridEvenShareISJ_EET2_T4__param_0];
	cvta.to.global.u64 	%rd2, %rd25;
	mov.u32 	%r2, %ctaid.x;
	shl.b32 	%r50, %r1, 12;
	cvt.s64.s32 	%rd3, %r50;
	shl.b32 	%r51, %r2, 12;
	cvt.u64.u32 	%rd4, %r51;
	sub.s64 	%rd5, %rd1, %rd4;
	setp.gt.u64 	%p1, %rd5, 4095;
	@%p1 bra 	$L__BB6_25;
	cvt.u32.u64 	%r112, %rd4;
	cvt.u32.u64 	%r3, %rd1;
	sub.s32 	%r4, %r3, %r112;
	mov.u32 	%r5, %tid.x;
	setp.ge.s32 	%p95, %r5, %r4;
	mov.f32 	%f416, 0f00000000;
	mov.u32 	%r193, %r5;
	@%p95 bra 	$L__BB6_3;
	add.s32 	%r114, %r112, %r5;
	mul.wide.u32 	%rd51, %r114, 4;
	add.s64 	%rd52, %rd2, %rd51;
	ld.global.f32 	%f247, [%rd52];
	abs.f32 	%f416, %f247;
	add.s32 	%r193, %r5, 256;
$L__BB6_3:
	setp.ge.s32 	%p96, %r193, %r4;
	@%p96 bra 	$L__BB6_16;
	not.b32 	%r116, %r193;
	add.s32 	%r117, %r116, %r3;
	sub.s32 	%r118, %r117, %r112;
	shr.u32 	%r119, %r118, 8;
	add.s32 	%r8, %r119, 1;
	and.b32  	%r9, %r8, 15;
	setp.lt.u32 	%p97, %r118, 3840;
	@%p97 bra 	$L__BB6_7;
	and.b32  	%r120, %r8, 33554416;
	neg.s32 	%r191, %r120;
	mul.wide.u32 	%rd53, %r2, 16384;
	mul.wide.u32 	%rd54, %r193, 4;
	or.b64  	%rd55, %rd53, %rd54;
	add.s64 	%rd56, %rd55, %rd2;
	add.s64 	%rd72, %rd56, 8192;
$L__BB6_6:
	.pragma "nounroll";
	ld.global.f32 	%f249, [%rd72+-8192];
	abs.f32 	%f250, %f249;
	setp.lt.f32 	%p98, %f416, %f250;
	selp.f32 	%f251, %f250, %f416, %p98;
	ld.global.f32 	%f252, [%rd72+-7168];
	abs.f32 	%f253, %f252;
	setp.lt.f32 	%p99, %f251, %f253;
	selp.f32 	%f254, %f253, %f251, %p99;
	ld.global.f32 	%f255, [%rd72+-6144];
	abs.f32 	%f256, %f255;
	setp.lt.f32 	%p100, %f254, %f256;
	selp.f32 	%f257, %f256, %f254, %p100;
	ld.global.f32 	%f258, [%rd72+-5120];
	abs.f32 	%f259, %f258;
	setp.lt.f32 	%p101, %f257, %f259;
	selp.f32 	%f260, %f259, %f257, %p101;
	ld.global.f32 	%f261, [%rd72+-4096];
	abs.f32 	%f262, %f261;
	setp.lt.f32 	%p102, %f260, %f262;
	selp.f32 	%f263, %f262, %f260, %p102;
	ld.global.f32 	%f264, [%rd72+-3072];
	abs.f32 	%f265, %f264;
	setp.lt.f32 	%p103, %f263, %f265;
	selp.f32 	%f266, %f265, %f263, %p103;
	ld.global.f32 	%f267, [%rd72+-2048];
	abs.f32 	%f268, %f267;
	setp.lt.f32 	%p104, %f266, %f268;
	selp.f32 	%f269, %f268, %f266, %p104;
	ld.global.f32 	%f270, [%rd72+-1024];
	abs.f32 	%f271, %f270;
	setp.lt.f32 	%p105, %f269, %f271;
	selp.f32 	%f272, %f271, %f269, %p105;
	ld.global.f32 	%f273, [%rd72];
	abs.f32 	%f274, %f273;
	setp.lt.f32 	%p106, %f272, %f274;
	selp.f32 	%f275, %f274, %f272, %p106;
	ld.global.f32 	%f276, [%rd72+1024];
	abs.f32 	%f277, %f276;
	setp.lt.f32 	%p107, %f275, %f277;
	selp.f32 	%f278, %f277, %f275, %p107;
	ld.global.f32 	%f279, [%rd72+2048];
	abs.f32 	%f280, %f279;
	setp.lt.f32 	%p108, %f278, %f280;
	selp.f32 	%f281, %f280, %f278, %p108;
	ld.global.f32 	%f282, [%rd72+3072];
	abs.f32 	%f283, %f282;
	setp.lt.f32 	%p109, %f281, %f283;
	selp.f32 	%f284, %f283, %f281, %p109;
	ld.global.f32 	%f285, [%rd72+4096];
	abs.f32 	%f286, %f285;
	setp.lt.f32 	%p110, %f284, %f286;
	selp.f32 	%f287, %f286, %f284, %p110;
	ld.global.f32 	%f288, [%rd72+5120];
	abs.f32 	%f289, %f288;
	setp.lt.f32 	%p111, %f287, %f289;
	selp.f32 	%f290, %f289, %f287, %p111;
	ld.global.f32 	%f291, [%rd72+6144];
	abs.f32 	%f292, %f291;
	setp.lt.f32 	%p112, %f290, %f292;
	selp.f32 	%f293, %f292, %f290, %p112;
	ld.global.f32 	%f294, [%rd72+7168];
	abs.f32 	%f295, %f294;
	setp.lt.f32 	%p113, %f293, %f295;
	selp.f32 	%f416, %f295, %f293, %p113;
	add.s32 	%r193, %r193, 4096;
	add.s32 	%r191, %r191, 16;
	add.s64 	%rd72, %rd72, 16384;
	setp.ne.s32 	%p114, %r191, 0;
	@%p114 bra 	$L__BB6_6;
$L__BB6_7:
	setp.eq.s32 	%p115, %r9, 0;
	@%p115 bra 	$L__BB6_16;
	and.b32  	%r16, %r8, 7;
	setp.lt.u32 	%p116, %r9, 8;
	@%p116 bra 	$L__BB6_10;
	cvt.s64.s32 	%rd57, %r193;
	add.s64 	%rd58, %rd57, %rd4;
	shl.b64 	%rd59, %rd58, 2;
	add.s64 	%rd60, %rd2, %rd59;
	ld.global.f32 	%f297, [%rd60];
	abs.f32 	%f298, %f297;
	setp.lt.f32 	%p117, %f416, %f298;
	selp.f32 	%f299, %f298, %f416, %p117;
	ld.global.f32 	%f300, [%rd60+1024];
	abs.f32 	%f301, %f300;
	setp.lt.f32 	%p118, %f299, %f301;
	selp.f32 	%f302, %f301, %f299, %p118;
	ld.global.f32 	%f303, [%rd60+2048];
	abs.f32 	%f304, %f303;
	setp.lt.f32 	%p119, %f302, %f304;
	selp.f32 	%f305, %f304, %f302, %p119;
	ld.global.f32 	%f306, [%rd60+3072];
	abs.f32 	%f307, %f306;
	setp.lt.f32 	%p120, %f305, %f307;
	selp.f32 	%f308, %f307, %f305, %p120;
	ld.global.f32 	%f309, [%rd60+4096];
	abs.f32 	%f310, %f309;
	setp.lt.f32 	%p121, %f308, %f310;
	selp.f32 	%f311, %f310, %f308, %p121;
	ld.global.f32 	%f312, [%rd60+5120];
	abs.f32 	%f313, %f312;
	setp.lt.f32 	%p122, %f311, %f313;
	selp.f32 	%f314, %f313, %f311, %p122;
	ld.global.f32 	%f315, [%rd60+6144];
	abs.f32 	%f316, %f315;
	setp.lt.f32 	%p123, %f314, %f316;
	selp.f32 	%f317, %f316, %f314, %p123;
	ld.global.f32 	%f318, [%rd60+7168];
	abs.f32 	%f319, %f318;
	setp.lt.f32 	%p124, %f317, %f319;
	selp.f32 	%f416, %f319, %f317, %p124;
	add.s32 	%r193, %r193, 2048;
$L__BB6_10:
	setp.eq.s32 	%p125, %r16, 0;
	@%p125 bra 	$L__BB6_16;
	and.b32  	%r19, %r8, 3;
	setp.lt.u32 	%p126, %r16, 4;
	@%p126 bra 	$L__BB6_13;
	cvt.s64.s32 	%rd61, %r193;
	add.s64 	%rd62, %rd61, %rd4;
	shl.b64 	%rd63, %rd62, 2;
	add.s64 	%rd64, %rd2, %rd63;
	ld.global.f32 	%f321, [%rd64];
	abs.f32 	%f322, %f321;
	setp.lt.f32 	%p127, %f416, %f322;
	selp.f32 	%f323, %f322, %f416, %p127;
	ld.global.f32 	%f324, [%rd64+1024];
	abs.f32 	%f325, %f324;
	setp.lt.f32 	%p128, %f323, %f325;
	selp.f32 	%f326, %f325, %f323, %p128;
	ld.global.f32 	%f327, [%rd64+2048];
	abs.f32 	%f328, %f327;
	setp.lt.f32 	%p129, %f326, %f328;
	selp.f32 	%f329, %f328, %f326, %p129;
	ld.global.f32 	%f330, [%rd64+3072];
	abs.f32 	%f331, %f330;
	setp.lt.f32 	%p130, %f329, %f331;
	selp.f32 	%f416, %f331, %f329, %p130;
	add.s32 	%r193, %r193, 1024;
$L__BB6_13:
	setp.eq.s32 	%p131, %r19, 0;
	@%p131 bra 	$L__BB6_16;
	mul.wide.u32 	%rd65, %r2, 16384;
	add.s64 	%rd9, %rd2, %rd65;
	neg.s32 	%r196, %r19;
$L__BB6_15:
	.pragma "nounroll";
	mul.wide.s32 	%rd66, %r193, 4;
	add.s64 	%rd67, %rd9, %rd66;
	ld.global.f32 	%f332, [%rd67];
	abs.f32 	%f333, %f332;
	setp.lt.f32 	%p132, %f416, %f333;
	selp.f32 	%f416, %f333, %f416, %p132;
	add.s32 	%r193, %r193, 256;
	add.s32 	%r196, %r196, 1;
	setp.ne.s32 	%p133, %r196, 0;
	@%p133 bra 	$L__BB6_15;
$L__BB6_16:
	setp.lt.s32 	%p134, %r4, 256;
	@%p134 bra 	$L__BB6_21;
	// begin inline asm
	mov.u32 %r159, %laneid;
	// end inline asm
	mov.b32 	%r161, %f416;
	mov.b32 	%r162, 1;
	mov.b32 	%r183, 31;
	mov.b32 	%r184, -1;
	// begin inline asm
	shfl.sync.down.b32 %r160, %r161, %r162, %r183, %r184;
	// end inline asm
	mov.b32 	%f381, %r160;
	setp.gt.s32 	%p162, %r159, 30;
	setp.lt.f32 	%p163, %f416, %f381;
	selp.f32 	%f382, %f381, %f416, %p163;
	selp.f32 	%f383, %f416, %f382, %p162;
	mov.b32 	%r166, %f383;
	mov.b32 	%r167, 2;
	// begin inline asm
	shfl.sync.down.b32 %r165, %r166, %r167, %r183, %r184;
	// end inline asm
	mov.b32 	%f384, %r165;
	setp.gt.s32 	%p164, %r159, 29;
	setp.lt.f32 	%p165, %f383, %f384;
	selp.f32 	%f385, %f384, %f383, %p165;
	selp.f32 	%f386, %f383, %f385, %p164;
	mov.b32 	%r171, %f386;
	mov.b32 	%r172, 4;
	// begin inline asm
	shfl.sync.down.b32 %r170, %r171, %r172, %r183, %r184;
	// end inline asm
	mov.b32 	%f387, %r170;
	setp.gt.s32 	%p166, %r159, 27;
	setp.lt.f32 	%p167, %f386, %f387;
	selp.f32 	%f388, %f387, %f386, %p167;
	selp.f32 	%f389, %f386, %f388, %p166;
	mov.b32 	%r176, %f389;
	mov.b32 	%r177, 8;
	// begin inline asm
	shfl.sync.down.b32 %r175, %r176, %r177, %r183, %r184;
	// end inline asm
	mov.b32 	%f390, %r175;
	setp.gt.s32 	%p168, %r159, 23;
	setp.lt.f32 	%p169, %f389, %f390;
	selp.f32 	%f391, %f390, %f389, %p169;
	selp.f32 	%f392, %f389, %f391, %p168;
	mov.b32 	%r181, %f392;
	mov.b32 	%r182, 16;
	// begin inline asm
	shfl.sync.down.b32 %r180, %r181, %r182, %r183, %r184;
	// end inline asm
	mov.b32 	%f393, %r180;
	setp.gt.s32 	%p170, %r159, 15;
	setp.lt.f32 	%p171, %f392, %f393;
	selp.f32 	%f16, %f393, %f392, %p171;
	selp.f32 	%f427, %f392, %f16, %p170;
	setp.ne.s32 	%p172, %r159, 0;
	@%p172 bra 	$L__BB6_19;
	shr.u32 	%r185, %r5, 3;
	and.b32  	%r186, %r185, 124;
	mov.u32 	%r187, _ZZN3cub18CUB_300001_SM_10006detail6reduce18DeviceReduceKernelINS2_10policy_hubIfyN4cuda3__47maximumIfEEE10Policy1000EN6thrust24THRUST_300001_SM_1000_NS10device_ptrIfEEyS8_f8AbsValueEEvT0_PT3_T1_NS0_13GridEvenShareISJ_EET2_T4_E12temp_storage;
	add.s32 	%r188, %r187, %r186;
	st.shared.f32 	[%r188+8], %f16;
$L__BB6_19:
	bar.sync 	0;
	setp.ne.s32 	%p173, %r5, 0;
	@%p173 bra 	$L__BB6_46;
	ld.shared.f32 	%f394, [_ZZN3cub18CUB_300001_SM_10006detail6reduce18DeviceReduceKernelINS2_10policy_hubIfyN4cuda3__47maximumIfEEE10Policy1000EN6thrust24THRUST_300001_SM_1000_NS10device_ptrIfEEyS8_f8AbsValueEEvT0_PT3_T1_NS0_13GridEvenShareISJ_EET2_T4_E12temp_storage+12];
	setp.lt.f32 	%p174, %f427, %f394;
	selp.f32 	%f395, %f394, %f427, %p174;
	ld.shared.f32 	%f396, [_ZZN3cub18CUB_300001_SM_10006detail6reduce18DeviceReduceKernelINS2_10policy_hubIfyN4cuda3__47maximumIfEEE10Policy1000EN6thrust24THRUST_300001_SM_1000_NS10device_ptrIfEEyS8_f8AbsValueEEvT0_PT3_T1_NS0_13GridEvenShareISJ_EET2_T4_E12temp_storage+16];
	setp.lt.f32 	%p175, %f395, %f396;
	selp.f32 	%f397, %f396, %f395, %p175;
	ld.shared.f32 	%f398, [_ZZN3cub18CUB_300001_SM_10006detail6reduce18DeviceReduceKernelINS2_10policy_hubIfyN4cuda3__47maximumIfEEE10Policy1000EN6thrust24THRUST_300001_SM_1000_NS10device_ptrIfEEyS8_f8AbsValueEEvT0_PT3_T1_NS0_13GridEvenShareISJ_EET2_T4_E12temp_storage+20];
	setp.lt.f32 	%p176, %f397, %f398;
	selp.f32 	%f399, %f398, %f397, %p176;
	ld.shared.f32 	%f400, [_ZZN3cub18CUB_300001_SM_10006detail6reduce18DeviceReduceKernelINS2_10policy_hubIfyN4cuda3__47maximumIfEEE10Policy1000EN6thrust24THRUST_300001_SM_1000_NS10device_ptrIfEEyS8_f8AbsValueEEvT0_PT3_T1_NS0_13GridEvenShareISJ_EET2_T4_E12temp_storage+24];
	setp.lt.f32 	%p177, %f399, %f400;
	selp.f32 	%f401, %f400, %f399, %p177;
	ld.shared.f32 	%f402, [_ZZN3cub18CUB_300001_SM_10006detail6reduce18DeviceReduceKernelINS2_10policy_hubIfyN4cuda3__47maximumIfEEE10Policy1000EN6thrust24THRUST_300001_SM_1000_NS10device_ptrIfEEyS8_f8AbsValueEEvT0_PT3_T1_NS0_13GridEvenShareISJ_EET2_T4_E12temp_storage+28];
	setp.lt.f32 	%p178, %f401, %f402;
	selp.f32 	%f403, %f402, %f401, %p178;
	ld.shared.f32 	%f404, [_ZZN3cub18CUB_300001_SM_10006detail6reduce18DeviceReduceKernelINS2_10policy_hubIfyN4cuda3__47maximumIfEEE10Policy1000EN6thrust24THRUST_300001_SM_1000_NS10device_ptrIfEEyS8_f8AbsValueEEvT0_PT3_T1_NS0_13GridEvenShareISJ_EET2_T4_E12temp_storage+32];
	setp.lt.f32 	%p179, %f403, %f404;
	selp.f32 	%f405, %f404, %f403, %p179;
	ld.shared.f32 	%f406, [_ZZN3cub18CUB_300001_SM_10006detail6reduce18DeviceReduceKernelINS2_10policy_hubIfyN4cuda3__47maximumIfEEE10Policy1000EN6thrust24THRUST_300001_SM_1000_NS10device_ptrIfEEyS8_f8AbsValueEEvT0_PT3_T1_NS0_13GridEvenShareISJ_EET2_T4_E12temp_storage+36];
	setp.lt.f32 	%p180, %f405, %f406;
	selp.f32 	%f427, %f406, %f405, %p180;
	bra.uni 	$L__BB6_46;
$L__BB6_21:
	// begin inline asm
	mov.u32 %r121, %laneid;
	// end inline asm
	and.b32  	%r147, %r5, 992;
	add.s32 	%r148, %r147, 32;
	setp.gt.s32 	%p135, %r148, %r4;
	not.b32 	%r149, %r147;
	add.s32 	%r150, %r4, %r149;
	selp.b32 	%r145, %r150, 31, %p135;
	mov.b32 	%r123, %f416;
	mov.b32 	%r124, 1;
	mov.b32 	%r146, -1;
	// begin inline asm
	shfl.sync.down.b32 %r122, %r123, %r124, %r145, %r146;
	// end inline asm
	mov.b32 	%f334, %r122;
	setp.lt.s32 	%p136, %r121, %r145;
	setp.lt.f32 	%p137, %f416, %f334;
	selp.f32 	%f335, %f334, %f416, %p137;
	selp.f32 	%f336, %f335, %f416, %p136;
	mov.b32 	%r128, %f336;
	mov.b32 	%r129, 2;
	// begin inline asm
	shfl.sync.down.b32 %r127, %r128, %r129, %r145, %r146;
	// end inline asm
	mov.b32 	%f337, %r127;
	add.s32 	%r151, %r121, 2;
	setp.gt.s32 	%p138, %r151, %r145;
	setp.lt.f32 	%p139, %f336, %f337;
	selp.f32 	%f338, %f337, %f336, %p139;
	selp.f32 	%f339, %f336, %f338, %p138;
	mov.b32 	%r133, %f339;
	mov.b32 	%r134, 4;
	// begin inline asm
	shfl.sync.down.b32 %r132, %r133, %r134, %r145, %r146;
	// end inline asm
	mov.b32 	%f340, %r132;
	add.s32 	%r152, %r121, 4;
	setp.gt.s32 	%p140, %r152, %r145;
	setp.lt.f32 	%p141, %f339, %f340;
	selp.f32 	%f341, %f340, %f339, %p141;
	selp.f32 	%f342, %f339, %f341, %p140;
	mov.b32 	%r138, %f342;
	mov.b32 	%r139, 8;
	// begin inline asm
	shfl.sync.down.b32 %r137, %r138, %r139, %r145, %r146;
	// end inline asm
	mov.b32 	%f343, %r137;
	add.s32 	%r153, %r121, 8;
	setp.gt.s32 	%p142, %r153, %r145;
	setp.lt.f32 	%p143, %f342, %f343;
	selp.f32 	%f344, %f343, %f342, %p143;
	selp.f32 	%f345, %f342, %f344, %p142;
	mov.b32 	%r143, %f345;
	mov.b32 	%r144, 16;
	// begin inline asm
	shfl.sync.down.b32 %r142, %r143, %r144, %r145, %r146;
	// end inline asm
	mov.b32 	%f346, %r142;
	add.s32 	%r154, %r121, 16;
	setp.gt.s32 	%p144, %r154, %r145;
	setp.lt.f32 	%p145, %f345, %f346;
	selp.f32 	%f347, %f346, %f345, %p145;
	selp.f32 	%f427, %f345, %f347, %p144;
	setp.ne.s32 	%p146, %r121, 0;
	@%p146 bra 	$L__BB6_23;
	shr.u32 	%r155, %r5, 3;
	and.b32  	%r156, %r155, 124;
	mov.u32 	%r157, _ZZN3cub18CUB_300001_SM_10006detail6reduce18DeviceReduceKernelINS2_10policy_hubIfyN4cuda3__47maximumIfEEE10Policy1000EN6thrust24THRUST_300001_SM_1000_NS10device_ptrIfEEyS8_f8AbsValueEEvT0_PT3_T1_NS0_13GridEvenShareISJ_EET2_T4_E12temp_storage;
	add.s32 	%r158, %r157, %r156;
	st.shared.f32 	[%r158+8], %f427;
$L__BB6_23:
	bar.sync 	0;
	setp.ne.s32 	%p147, %r5, 0;
	@%p147 bra 	$L__BB6_46;
	setp.gt.s32 	%p148, %r4, 32;
	ld.shared.f32 	%f348, [_ZZN3cub18CUB_300001_SM_10006detail6reduce18DeviceReduceKernelINS2_10policy_hubIfyN4cuda3__47maximumIfEEE10Policy1000EN6thrust24THRUST_300001_SM_1000_NS10device_ptrIfEEyS8_f8AbsValueEEvT0_PT3_T1_NS0_13GridEvenShareISJ_EET2_T4_E12temp_storage+12];
	setp.lt.f32 	%p149, %f427, %f348;
	selp.f32 	%f350, %f348, %f427, %p149;
	selp.f32 	%f351, %f350, %f427, %p148;
	setp.gt.s32 	%p150, %r4, 64;
	ld.shared.f32 	%f353, [_ZZN3cub18CUB_300001_SM_10006detail6reduce18DeviceReduceKernelINS2_10policy_hubIfyN4cuda3__47maximumIfEEE10Policy1000EN6thrust24THRUST_300001_SM_1000_NS10device_ptrIfEEyS8_f8AbsValueEEvT0_PT3_T1_NS0_13GridEvenShareISJ_EET2_T4_E12temp_storage+16];
	setp.lt.f32 	%p151, %f351, %f353;
	selp.f32 	%f355, %f353, %f351, %p151;
	selp.f32 	%f356, %f355, %f351, %p150;
	setp.gt.s32 	%p152, %r4, 96;
	ld.shared.f32 	%f358, [_ZZN3cub18CUB_300001_SM_10006detail6reduce18DeviceReduceKernelINS2_10policy_hubIfyN4cuda3__47maximumIfEEE10Policy1000EN6thrust24THRUST_300001_SM_1000_NS10device_ptrIfEEyS8_f8AbsValueEEvT0_PT3_T1_NS0_13GridEvenShareISJ_EET2_T4_E12temp_storage+20];
	setp.lt.f32 	%p153, %f356, %f358;
	selp.f32 	%f360, %f358, %f356, %p153;
	selp.f32 	%f361, %f360, %f356, %p152;
	setp.gt.s32 	%p154, %r4, 128;
	ld.shared.f32 	%f363, [_ZZN3cub18CUB_300001_SM_10006detail6reduce18DeviceReduceKernelINS2_10policy_hubIfyN4cuda3__47maximumIfEEE10Policy1000EN6thrust24THRUST_300001_SM_1000_NS10device_ptrIfEEyS8_f8AbsValueEEvT0_PT3_T1_NS0_13GridEvenShareISJ_EET2_T4_E12temp_storage+24];
	setp.lt.f32 	%p155, %f361, %f363;
	selp.f32 	%f365, %f363, %f361, %p155;
	selp.f32 	%f366, %f365, %f361, %p154;
	setp.gt.s32 	%p156, %r4, 160;
	ld.shared.f32 	%f368, [_ZZN3cub18CUB_300001_SM_10006detail6reduce18DeviceReduceKernelINS2_10policy_hubIfyN4cuda3__47maximumIfEEE10Policy1000EN6thrust24THRUST_300001_SM_1000_NS10device_ptrIfEEyS8_f8AbsValueEEvT0_PT3_T1_NS0_13GridEvenShareISJ_EET2_T4_E12temp_storage+28];
	setp.lt.f32 	%p157, %f366, %f368;
	selp.f32 	%f370, %f368, %f366, %p157;
	selp.f32 	%f371, %f370, %f366, %p156;
	setp.gt.s32 	%p158, %r4, 192;
	ld.shared.f32 	%f373, [_ZZN3cub18CUB_300001_SM_10006detail6reduce18DeviceReduceKernelINS2_10policy_hubIfyN4cuda3__47maximumIfEEE10Policy1000EN6thrust24THRUST_300001_SM_1000_NS10device_ptrIfEEyS8_f8AbsValueEEvT0_PT3_T1_NS0_13GridEvenShareISJ_EET2_T4_E12temp_storage+32];
	setp.lt.f32 	%p159, %f371, %f373;
	selp.f32 	%f375, %f373, %f371, %p159;
	selp.f32 	%f376, %f375, %f371, %p158;
	setp.gt.s32 	%p160, %r4, 224;
	ld.shared.f32 	%f378, [_ZZN3cub18CUB_300001_SM_10006detail6reduce18DeviceReduceKernelINS2_10policy_hubIfyN4cuda3__47maximumIfEEE10Policy1000EN6thrust24THRUST_300001_SM_1000_NS10device_ptrIfEEyS8_f8AbsValueEEvT0_PT3_T1_NS0_13GridEvenShareISJ_EET2_T4_E12temp_storage+36];
	setp.lt.f32 	%p161, %f376, %f378;
	selp.f32 	%f380, %f378, %f376, %p161;
	selp.f32 	%f427, %f380, %f376, %p160;
	bra.uni 	$L__BB6_46;
$L__BB6_25:
	cvt.u32.u64 	%r52, %rd4;
	mov.u32 	%r27, %tid.x;
	add.s32 	%r53, %r27, %r52;
	mul.wide.u32 	%rd26, %r53, 4;
	add.s64 	%rd27, %rd2, %rd26;
	ld.global.f32 	%f41, [%rd27];
	abs.f32 	%f42, %f41;
	ld.global.f32 	%f43, [%rd27+1024];
	abs.f32 	%f44, %f43;
	ld.global.f32 	%f45, [%rd27+2048];
	abs.f32 	%f46, %f45;
	ld.global.f32 	%f47, [%rd27+3072];
	abs.f32 	%f48, %f47;
	ld.global.f32 	%f49, [%rd27+4096];
	abs.f32 	%f50, %f49;
	ld.global.f32 	%f51, [%rd27+5120];
	abs.f32 	%f52, %f51;
	ld.global.f32 	%f53, [%rd27+6144];
	abs.f32 	%f54, %f53;
	ld.global.f32 	%f55, [%rd27+7168];
	abs.f32 	%f56, %f55;
	ld.global.f32 	%f57, [%rd27+8192];
	abs.f32 	%f58, %f57;
	ld.global.f32 	%f59, [%rd27+9216];
	abs.f32 	%f60, %f59;
	ld.global.f32 	%f61, [%rd27+10240];
	abs.f32 	%f62, %f61;
	ld.global.f32 	%f63, [%rd27+11264];
	abs.f32 	%f64, %f63;
	ld.global.f32 	%f65, [%rd27+12288];
	abs.f32 	%f66, %f65;
	ld.global.f32 	%f67, [%rd27+13312];
	abs.f32 	%f68, %f67;
	ld.global.f32 	%f69, [%rd27+14336];
	abs.f32 	%f70, %f69;
	ld.global.f32 	%f71, [%rd27+15360];
	abs.f32 	%f72, %f71;
	setp.lt.f32 	%p2, %f42, %f44;
	selp.f32 	%f73, %f44, %f42, %p2;
	setp.lt.f32 	%p3, %f46, %f48;
	selp.f32 	%f74, %f48, %f46, %p3;
	setp.lt.f32 	%p4, %f50, %f52;
	selp.f32 	%f75, %f52, %f50, %p4;
	setp.lt.f32 	%p5, %f54, %f56;
	selp.f32 	%f76, %f56, %f54, %p5;
	setp.lt.f32 	%p6, %f58, %f60;
	selp.f32 	%f77, %f60, %f58, %p6;
	setp.lt.f32 	%p7, %f62, %f64;
	selp.f32 	%f78, %f64, %f62, %p7;
	setp.lt.f32 	%p8, %f66, %f68;
	selp.f32 	%f79, %f68, %f66, %p8;
	setp.lt.f32 	%p9, %f70, %f72;
	selp.f32 	%f80, %f72, %f70, %p9;
	setp.lt.f32 	%p10, %f73, %f74;
	selp.f32 	%f81, %f74, %f73, %p10;
	setp.lt.f32 	%p11, %f75, %f76;
	selp.f32 	%f82, %f76, %f75, %p11;
	setp.lt.f32 	%p12, %f77, %f78;
	selp.f32 	%f83, %f78, %f77, %p12;
	setp.lt.f32 	%p13, %f79, %f80;
	selp.f32 	%f84, %f80, %f79, %p13;
	setp.lt.f32 	%p14, %f81, %f82;
	selp.f32 	%f85, %f82, %f81, %p14;
	setp.lt.f32 	%p15, %f83, %f84;
	selp.f32 	%f86, %f84, %f83, %p15;
	setp.lt.f32 	%p16, %f85, %f86;
	selp.f32 	%f426, %f86, %f85, %p16;
	setp.lt.u64 	%p17, %rd5, %rd3;
	@%p17 bra 	$L__BB6_42;
	cvt.u32.u64 	%r55, %rd3;
	cvt.u64.u32 	%rd28, %r27;
	add.s64 	%rd74, %rd4, %rd3;
	cvt.u32.u64 	%r28, %rd1;
	not.b32 	%r57, %r27;
	add.s32 	%r58, %r57, %r28;
	sub.s32 	%r59, %r58, %r55;
	sub.s32 	%r198, %r59, %r52;
	add.s64 	%rd29, %rd74, %rd28;
	shl.b64 	%rd30, %rd29, 2;
	add.s64 	%rd31, %rd30, %rd2;
	add.s64 	%rd73, %rd31, 8192;
	mov.b32 	%r199, 0;
	shl.b32 	%r60, %r1, 12;
	mov.u64 	%rd75, %rd4;
$L__BB6_27:
	cvt.s64.s32 	%rd15, %r60;
	add.s64 	%rd75, %rd75, %rd15;
	add.s64 	%rd32, %rd1, -4096;
	setp.gt.u64 	%p18, %rd75, %rd32;
	@%p18 bra 	$L__BB6_29;
	shl.b32 	%r61, %r1, 12;
	cvt.s64.s32 	%rd33, %r61;
	cvt.u64.u32 	%rd34, %r27;
	add.s64 	%rd35, %rd75, %rd34;
	shl.b64 	%rd36, %rd35, 2;
	add.s64 	%rd37, %rd2, %rd36;
	ld.global.f32 	%f87, [%rd37];
	abs.f32 	%f88, %f87;
	ld.global.f32 	%f89, [%rd37+1024];
	abs.f32 	%f90, %f89;
	ld.global.f32 	%f91, [%rd37+2048];
	abs.f32 	%f92, %f91;
	ld.global.f32 	%f93, [%rd37+3072];
	abs.f32 	%f94, %f93;
	ld.global.f32 	%f95, [%rd37+4096];
	abs.f32 	%f96, %f95;
	ld.global.f32 	%f97, [%rd37+5120];
	abs.f32 	%f98, %f97;
	ld.global.f32 	%f99, [%rd37+6144];
	abs.f32 	%f100, %f99;
	ld.global.f32 	%f101, [%rd37+7168];
	abs.f32 	%f102, %f101;
	ld.global.f32 	%f103, [%rd37+8192];
	abs.f32 	%f104, %f103;
	ld.global.f32 	%f105, [%rd37+9216];
	abs.f32 	%f106, %f105;
	ld.global.f32 	%f107, [%rd37+10240];
	abs.f32 	%f108, %f107;
	ld.global.f32 	%f109, [%rd37+11264];
	abs.f32 	%f110, %f109;
	ld.global.f32 	%f111, [%rd37+12288];
	abs.f32 	%f112, %f111;
	ld.global.f32 	%f113, [%rd37+13312];
	abs.f32 	%f114, %f113;
	ld.global.f32 	%f115, [%rd37+14336];
	abs.f32 	%f116, %f115;
	ld.global.f32 	%f117, [%rd37+15360];
	abs.f32 	%f118, %f117;
	setp.lt.f32 	%p19, %f426, %f88;
	selp.f32 	%f119, %f88, %f426, %p19;
	setp.lt.f32 	%p20, %f90, %f92;
	selp.f32 	%f120, %f92, %f90, %p20;
	setp.lt.f32 	%p21, %f94, %f96;
	selp.f32 	%f121, %f96, %f94, %p21;
	setp.lt.f32 	%p22, %f98, %f100;
	selp.f32 	%f122, %f100, %f98, %p22;
	setp.lt.f32 	%p23, %f102, %f104;
	selp.f32 	%f123, %f104, %f102, %p23;
	setp.lt.f32 	%p24, %f106, %f108;
	selp.f32 	%f124, %f108, %f106, %p24;
	setp.lt.f32 	%p25, %f110, %f112;
	selp.f32 	%f125, %f112, %f110, %p25;
	setp.lt.f32 	%p26, %f114, %f116;
	selp.f32 	%f126, %f116, %f114, %p26;
	setp.lt.f32 	%p27, %f119, %f120;
	selp.f32 	%f127, %f120, %f119, %p27;
	setp.lt.f32 	%p28, %f121, %f122;
	selp.f32 	%f128, %f122, %f121, %p28;
	setp.lt.f32 	%p29, %f123, %f124;
	selp.f32 	%f129, %f124, %f123, %p29;
	setp.lt.f32 	%p30, %f125, %f126;
	selp.f32 	%f130, %f126, %f125, %p30;
	setp.lt.f32 	%p31, %f127, %f128;
	selp.f32 	%f131, %f128, %f127, %p31;
	setp.lt.f32 	%p32, %f129, %f130;
	selp.f32 	%f132, %f130, %f129, %p32;
	setp.lt.f32 	%p33, %f131, %f132;
	selp.f32 	%f133, %f132, %f131, %p33;
	setp.lt.f32 	%p34, %f133, %f118;
	selp.f32 	%f426, %f118, %f133, %p34;
	sub.s64 	%rd38, %rd1, %rd75;
	setp.lt.u64 	%p35, %rd38, %rd33;
	add.s32 	%r199, %r199, 1;
	add.s64 	%rd74, %rd74, %rd33;
	sub.s32 	%r198, %r198, %r61;
	mul.wide.s32 	%rd39, %r61, 4;
	add.s64 	%rd73, %rd73, %rd39;
	@%p35 bra 	$L__BB6_42;
	bra.uni 	$L__BB6_27;
$L__BB6_29:
	setp.le.u64 	%p36, %rd1, %rd75;
	cvt.u32.u64 	%r62, %rd75;
	cvt.u32.u64 	%r63, %rd1;
	sub.s32 	%r64, %r63, %r62;
	setp.ge.s32 	%p37, %r27, %r64;
	or.pred  	%p38, %p36, %p37;
	@%p38 bra 	$L__BB6_42;
	cvt.u32.u64 	%r66, %rd15;
	cvt.u32.u64 	%r67, %rd4;
	not.b32 	%r68, %r27;
	add.s32 	%r69, %r68, %r28;
	add.s32 	%r70, %r66, %r67;
	sub.s32 	%r71, %r69, %r70;
	mul.lo.s32 	%r72, %r1, %r199;
	shl.b32 	%r73, %r72, 12;
	sub.s32 	%r74, %r71, %r73;
	shr.u32 	%r75, %r74, 8;
	add.s32 	%r34, %r75, 1;
	and.b32  	%r35, %r34, 15;
	setp.lt.u32 	%p39, %r74, 3840;
	mov.u32 	%r202, %r27;
	@%p39 bra 	$L__BB6_33;
	shr.u32 	%r76, %r198, 8;
	add.s32 	%r77, %r76, 1;
	and.b32  	%r78, %r77, 33554416;
	neg.s32 	%r200, %r78;
	mov.u32 	%r202, %r27;
$L__BB6_32:
	.pragma "nounroll";
	ld.global.f32 	%f135, [%rd73+-8192];
	abs.f32 	%f136, %f135;
	setp.lt.f32 	%p40, %f426, %f136;
	selp.f32 	%f137, %f136, %f426, %p40;
	ld.global.f32 	%f138, [%rd73+-7168];
	abs.f32 	%f139, %f138;
	setp.lt.f32 	%p41, %f137, %f139;
	selp.f32 	%f140, %f139, %f137, %p41;
	ld.global.f32 	%f141, [%rd73+-6144];
	abs.f32 	%f142, %f141;
	setp.lt.f32 	%p42, %f140, %f142;
	selp.f32 	%f143, %f142, %f140, %p42;
	ld.global.f32 	%f144, [%rd73+-5120];
	abs.f32 	%f145, %f144;
	setp.lt.f32 	%p43, %f143, %f145;
	selp.f32 	%f146, %f145, %f143, %p43;
	ld.global.f32 	%f147, [%rd73+-4096];
	abs.f32 	%f148, %f147;
	setp.lt.f32 	%p44, %f146, %f148;
	selp.f32 	%f149, %f148, %f146, %p44;
	ld.global.f32 	%f150, [%rd73+-3072];
	abs.f32 	%f151, %f150;
	setp.lt.f32 	%p45, %f149, %f151;
	selp.f32 	%f152, %f151, %f149, %p45;
	ld.global.f32 	%f153, [%rd73+-2048];
	abs.f32 	%f154, %f153;
	setp.lt.f32 	%p46, %f152, %f154;
	selp.f32 	%f155, %f154, %f152, %p46;
	ld.global.f32 	%f156, [%rd73+-1024];
	abs.f32 	%f157, %f156;
	setp.lt.f32 	%p47, %f155, %f157;
	selp.f32 	%f158, %f157, %f155, %p47;
	ld.global.f32 	%f159, [%rd73];
	abs.f32 	%f160, %f159;
	setp.lt.f32 	%p48, %f158, %f160;
	selp.f32 	%f161, %f160, %f158, %p48;
	ld.global.f32 	%f162, [%rd73+1024];
	abs.f32 	%f163, %f162;
	setp.lt.f32 	%p49, %f161, %f163;
	selp.f32 	%f164, %f163, %f161, %p49;
	ld.global.f32 	%f165, [%rd73+2048];
	abs.f32 	%f166, %f165;
	setp.lt.f32 	%p50, %f164, %f166;
	selp.f32 	%f167, %f166, %f164, %p50;
	ld.global.f32 	%f168, [%rd73+3072];
	abs.f32 	%f169, %f168;
	setp.lt.f32 	%p51, %f167, %f169;
	selp.f32 	%f170, %f169, %f167, %p51;
	ld.global.f32 	%f171, [%rd73+4096];
	abs.f32 	%f172, %f171;
	setp.lt.f32 	%p52, %f170, %f172;
	selp.f32 	%f173, %f172, %f170, %p52;
	ld.global.f32 	%f174, [%rd73+5120];
	abs.f32 	%f175, %f174;
	setp.lt.f32 	%p53, %f173, %f175;
	selp.f32 	%f176, %f175, %f173, %p53;
	ld.global.f32 	%f177, [%rd73+6144];
	abs.f32 	%f178, %f177;
	setp.lt.f32 	%p54, %f176, %f178;
	selp.f32 	%f179, %f178, %f176, %p54;
	ld.global.f32 	%f180, [%rd73+7168];
	abs.f32 	%f181, %f180;
	setp.lt.f32 	%p55, %f179, %f181;
	selp.f32 	%f426, %f181, %f179, %p55;
	add.s32 	%r202, %r202, 4096;
	add.s32 	%r200, %r200, 16;
	add.s64 	%rd73, %rd73, 16384;
	setp.ne.s32 	%p56, %r200, 0;
	@%p56 bra 	$L__BB6_32;
$L__BB6_33:
	setp.eq.s32 	%p57, %r35, 0;
	@%p57 bra 	$L__BB6_42;
	and.b32  	%r42, %r34, 7;
	setp.lt.u32 	%p58, %r35, 8;
	@%p58 bra 	$L__BB6_36;
	cvt.u64.u32 	%rd40, %r202;
	add.s64 	%rd41, %rd75, %rd40;
	shl.b64 	%rd42, %rd41, 2;
	add.s64 	%rd43, %rd2, %rd42;
	ld.global.f32 	%f183, [%rd43];
	abs.f32 	%f184, %f183;
	setp.lt.f32 	%p59, %f426, %f184;
	selp.f32 	%f185, %f184, %f426, %p59;
	ld.global.f32 	%f186, [%rd43+1024];
	abs.f32 	%f187, %f186;
	setp.lt.f32 	%p60, %f185, %f187;
	selp.f32 	%f188, %f187, %f185, %p60;
	ld.global.f32 	%f189, [%rd43+2048];
	abs.f32 	%f190, %f189;
	setp.lt.f32 	%p61, %f188, %f190;
	selp.f32 	%f191, %f190, %f188, %p61;
	ld.global.f32 	%f192, [%rd43+3072];
	abs.f32 	%f193, %f192;
	setp.lt.f32 	%p62, %f191, %f193;
	selp.f32 	%f194, %f193, %f191, %p62;
	ld.global.f32 	%f195, [%rd43+4096];
	abs.f32 	%f196, %f195;
	setp.lt.f32 	%p63, %f194, %f196;
	selp.f32 	%f197, %f196, %f194, %p63;
	ld.global.f32 	%f198, [%rd43+5120];
	abs.f32 	%f199, %f198;
	setp.lt.f32 	%p64, %f197, %f199;
	selp.f32 	%f200, %f199, %f197, %p64;
	ld.global.f32 	%f201, [%rd43+6144];
	abs.f32 	%f202, %f201;
	setp.lt.f32 	%p65, %f200, %f202;
	selp.f32 	%f203, %f202, %f200, %p65;
	ld.global.f32 	%f204, [%rd43+7168];
	abs.f32 	%f205, %f204;
	setp.lt.f32 	%p66, %f203, %f205;
	selp.f32 	%f426, %f205, %f203, %p66;
	add.s32 	%r202, %r202, 2048;
$L__BB6_36:
	setp.eq.s32 	%p67, %r42, 0;
	@%p67 bra 	$L__BB6_42;
	setp.lt.u32 	%p68, %r42, 4;
	@%p68 bra 	$L__BB6_39;
	cvt.u64.u32 	%rd44, %r202;
	add.s64 	%rd45, %rd75, %rd44;
	shl.b64 	%rd46, %rd45, 2;
	add.s64 	%rd47, %rd2, %rd46;
	ld.global.f32 	%f207, [%rd47];
	abs.f32 	%f208, %f207;
	setp.lt.f32 	%p69, %f426, %f208;
	selp.f32 	%f209, %f208, %f426, %p69;
	ld.global.f32 	%f210, [%rd47+1024];
	abs.f32 	%f211, %f210;
	setp.lt.f32 	%p70, %f209, %f211;
	selp.f32 	%f212, %f211, %f209, %p70;
	ld.global.f32 	%f213, [%rd47+2048];
	abs.f32 	%f214, %f213;
	setp.lt.f32 	%p71, %f212, %f214;
	selp.f32 	%f215, %f214, %f212, %p71;
	ld.global.f32 	%f216, [%rd47+3072];
	abs.f32 	%f217, %f216;
	setp.lt.f32 	%p72, %f215, %f217;
	selp.f32 	%f426, %f217, %f215, %p72;
	add.s32 	%r202, %r202, 1024;
$L__BB6_39:
	and.b32  	%r79, %r34, 3;
	setp.eq.s32 	%p73, %r79, 0;
	@%p73 bra 	$L__BB6_42;
	cvt.u64.u32 	%rd48, %r202;
	add.s64 	%rd49, %rd48, %rd74;
	shl.b64 	%rd50, %rd49, 2;
	add.s64 	%rd77, %rd2, %rd50;
	cvt.u16.u32 	%rs1, %r198;
	shr.u16 	%rs2, %rs1, 8;
	add.s16 	%rs3, %rs2, 1;
	cvt.u32.u16 	%r80, %rs3;
	and.b32  	%r81, %r80, 3;
	neg.s32 	%r205, %r81;
$L__BB6_41:
	.pragma "nounroll";
	ld.global.f32 	%f218, [%rd77];
	abs.f32 	%f219, %f218;
	setp.lt.f32 	%p74, %f426, %f219;
	selp.f32 	%f426, %f219, %f426, %p74;
	add.s64 	%rd77, %rd77, 1024;
	add.s32 	%r205, %r205, 1;
	setp.ne.s32 	%p75, %r205, 0;
	@%p75 bra 	$L__BB6_41;
$L__BB6_42:
	// begin inline asm
	mov.u32 %r82, %laneid;
	// end inline asm
	mov.b32 	%r84, %f426;
	mov.b32 	%r85, 1;
	mov.b32 	%r106, 31;
	mov.b32 	%r107, -1;
	// begin inline asm
	shfl.sync.down.b32 %r83, %r84, %r85, %r106, %r107;
	// end inline asm
	mov.b32 	%f220, %r83;
	setp.gt.s32 	%p76, %r82, 30;
	setp.lt.f32 	%p77, %f426, %f220;
	selp.f32 	%f221, %f220, %f426, %p77;
	selp.f32 	%f222, %f426, %f221, %p76;
	mov.b32 	%r89, %f222;
	mov.b32 	%r90, 2;
	// begin inline asm
	shfl.sync.down.b32 %r88, %r89, %r90, %r106, %r107;
	// end inline asm
	mov.b32 	%f223, %r88;
	setp.gt.s32 	%p78, %r82, 29;
	setp.lt.f32 	%p79, %f222, %f223;
	selp.f32 	%f224, %f223, %f222, %p79;
	selp.f32 	%f225, %f222, %f224, %p78;
	mov.b32 	%r94, %f225;
	mov.b32 	%r95, 4;
	// begin inline asm
	shfl.sync.down.b32 %r93, %r94, %r95, %r106, %r107;
	// end inline asm
	mov.b32 	%f226, %r93;
	setp.gt.s32 	%p80, %r82, 27;
	setp.lt.f32 	%p81, %f225, %f226;
	selp.f32 	%f227, %f226, %f225, %p81;
	selp.f32 	%f228, %f225, %f227, %p80;
	mov.b32 	%r99, %f228;
	mov.b32 	%r100, 8;
	// begin inline asm
	shfl.sync.down.b32 %r98, %r99, %r100, %r106, %r107;
	// end inline asm
	mov.b32 	%f229, %r98;
	setp.gt.s32 	%p82, %r82, 23;
	setp.lt.f32 	%p83, %f228, %f229;
	selp.f32 	%f230, %f229, %f228, %p83;
	selp.f32 	%f231, %f228, %f230, %p82;
	mov.b32 	%r104, %f231;
	mov.b32 	%r105, 16;
	// begin inline asm
	shfl.sync.down.b32 %r103, %r104, %r105, %r106, %r107;
	// end inline asm
	mov.b32 	%f232, %r103;
	setp.gt.s32 	%p84, %r82, 15;
	setp.lt.f32 	%p85, %f231, %f232;
	selp.f32 	%f37, %f232, %f231, %p85;
	selp.f32 	%f427, %f231, %f37, %p84;
	setp.ne.s32 	%p86, %r82, 0;
	@%p86 bra 	$L__BB6_44;
	shr.u32 	%r108, %r27, 3;
	and.b32  	%r109, %r108, 124;
	mov.u32 	%r110, _ZZN3cub18CUB_300001_SM_10006detail6reduce18DeviceReduceKernelINS2_10policy_hubIfyN4cuda3__47maximumIfEEE10Policy1000EN6thrust24THRUST_300001_SM_1000_NS10device_ptrIfEEyS8_f8AbsValueEEvT0_PT3_T1_NS0_13GridEvenShareISJ_EET2_T4_E12temp_storage;
	add.s32 	%r111, %r110, %r109;
	st.shared.f32 	[%r111+8], %f37;
$L__BB6_44:
	bar.sync 	0;
	setp.ne.s32 	%p87, %r27, 0;
	@%p87 bra 	$L__BB6_46;
	ld.shared.f32 	%f233, [_ZZN3cub18CUB_300001_SM_10006detail6reduce18DeviceReduceKernelINS2_10policy_hubIfyN4cuda3__47maximumIfEEE10Policy1000EN6thrust24THRUST_300001_SM_1000_NS10device_ptrIfEEyS8_f8AbsValueEEvT0_PT3_T1_NS0_13GridEvenShareISJ_EET2_T4_E12temp_storage+12];
	setp.lt.f32 	%p88, %f427, %f233;
	selp.f32 	%f234, %f233, %f427, %p88;
	ld.shared.f32 	%f235, [_ZZN3cub18CUB_300001_SM_10006detail6reduce18DeviceReduceKernelINS2_10policy_hubIfyN4cuda3__47maximumIfEEE10Policy1000EN6thrust24THRUST_300001_SM_1000_NS10device_ptrIfEEyS8_f8AbsValueEEvT0_PT3_T1_NS0_13GridEvenShareISJ_EET2_T4_E12temp_storage+16];
	setp.lt.f32 	%p89, %f234, %f235;
	selp.f32 	%f236, %f235, %f234, %p89;
	ld.shared.f32 	%f237, [_ZZN3cub18CUB_300001_SM_10006detail6reduce18DeviceReduceKernelINS2_10policy_hubIfyN4cuda3__47maximumIfEEE10Policy1000EN6thrust24THRUST_300001_SM_1000_NS10device_ptrIfEEyS8_f8AbsValueEEvT0_PT3_T1_NS0_13GridEvenShareISJ_EET2_T4_E12temp_storage+20];
	setp.lt.f32 	%p90, %f236, %f237;
	selp.f32 	%f238, %f237, %f236, %p90;
	ld.shared.f32 	%f239, [_ZZN3cub18CUB_300001_SM_10006detail6reduce18DeviceReduceKernelINS2_10policy_hubIfyN4cuda3__47maximumIfEEE10Policy1000EN6thrust24THRUST_300001_SM_1000_NS10device_ptrIfEEyS8_f8AbsValueEEvT0_PT3_T1_NS0_13GridEvenShareISJ_EET2_T4_E12temp_storage+24];
	setp.lt.f32 	%p91, %f238, %f239;
	selp.f32 	%f240, %f239, %f238, %p91;
	ld.shared.f32 	%f241, [_ZZN3cub18CUB_300001_SM_10006detail6reduce18DeviceReduceKernelINS2_10policy_hubIfyN4cuda3__47maximumIfEEE10Policy1000EN6thrust24THRUST_300001_SM_1000_NS10device_ptrIfEEyS8_f8AbsValueEEvT0_PT3_T1_NS0_13GridEvenShareISJ_EET2_T4_E12temp_storage+28];
	setp.lt.f32 	%p92, %f240, %f241;
	selp.f32 	%f242, %f241, %f240, %p92;
	ld.shared.f32 	%f243, [_ZZN3cub18CUB_300001_SM_10006detail6reduce18DeviceReduceKernelINS2_10policy_hubIfyN4cuda3__47maximumIfEEE10Policy1000EN6thrust24THRUST_300001_SM_1000_NS10device_ptrIfEEyS8_f8AbsValueEEvT0_PT3_T1_NS0_13GridEvenShareISJ_EET2_T4_E12temp_storage+32];
	setp.lt.f32 	%p93, %f242, %f243;
	selp.f32 	%f244, %f243, %f242, %p93;
	ld.shared.f32 	%f245, [_ZZN3cub18CUB_300001_SM_10006detail6reduce18DeviceReduceKernelINS2_10policy_hubIfyN4cuda3__47maximumIfEEE10Policy1000EN6thrust24THRUST_300001_SM_1000_NS10device_ptrIfEEyS8_f8AbsValueEEvT0_PT3_T1_NS0_13GridEvenShareISJ_EET2_T4_E12temp_storage+36];
	setp.lt.f32 	%p94, %f244, %f245;
	selp.f32 	%f427, %f245, %f244, %p94;
$L__BB6_46:
	mov.u32 	%r189, %tid.x;
	setp.ne.s32 	%p181, %r189, 0;
	@%p181 bra 	$L__BB6_48;
	ld.param.u64 	%rd71, [_ZN3cub18CUB_300001_SM_10006detail6reduce18DeviceReduceKernelINS2_10policy_hubIfyN4cuda3__47maximumIfEEE10Policy1000EN6thrust24THRUST_300001_SM_1000_NS10device_ptrIfEEyS8_f8AbsValueEEvT0_PT3_T1_NS0_13GridEvenShareISJ_EET2_T4__param_1];
	cvta.to.global.u64 	%rd68, %rd71;
	mul.wide.u32 	%rd69, %r2, 4;
	add.s64 	%rd70, %rd68, %rd69;
	st.global.f32 	[%rd70], %f427;
$L__BB6_48:
	ret;

}
	// .globl	_ZN3cub18CUB_300001_SM_10006detail6reduce28DeviceReduceSingleTileKernelINS2_10policy_hubIfyN4cuda3__47maximumIfEEE10Policy1000EPfSB_iS8_ffNS5_3std3__410__identityEEEvT0_T1_T2_T3_T4_T6_
.visible .entry _ZN3cub18CUB_300001_SM_10006detail6reduce28DeviceReduceSingleTileKernelINS2_10policy_hubIfyN4cuda3__47maximumIfEEE10Policy1000EPfSB_iS8_ffNS5_3std3__410__identityEEEvT0_T1_T2_T3_T4_T6_(
	.param .u64 .ptr .align 1 _ZN3cub18CUB_300001_SM_10006detail6reduce28DeviceReduceSingleTileKernelINS2_10policy_hubIfyN4cuda3__47maximumIfEEE10Policy1000EPfSB_iS8_ffNS5_3std3__410__identityEEEvT0_T1_T2_T3_T4_T6__param_0,
	.param .u64 .ptr .align 1 _ZN3cub18CUB_300001_SM_10006detail6reduce28DeviceReduceSingleTileKernelINS2_10policy_hubIfyN4cuda3__47maximumIfEEE10Policy1000EPfSB_iS8_ffNS5_3std3__410__identityEEEvT0_T1_T2_T3_T4_T6__param_1,
	.param .u32 _ZN3cub18CUB_300001_SM_10006detail6reduce28DeviceReduceSingleTileKernelINS2_10policy_hubIfyN4cuda3__47maximumIfEEE10Policy1000EPfSB_iS8_ffNS5_3std3__410__identityEEEvT0_T1_T2_T3_T4_T6__param_2,
	.param .align 1 .b8 _ZN3cub18CUB_300001_SM_10006detail6reduce28DeviceReduceSingleTileKernelINS2_10policy_hubIfyN4cuda3__47maximumIfEEE10Policy1000EPfSB_iS8_ffNS5_3std3__410__identityEEEvT0_T1_T2_T3_T4_T6__param_3[1],
	.param .f32 _ZN3cub18CUB_300001_SM_10006detail6reduce28DeviceReduceSingleTileKernelINS2_10policy_hubIfyN4cuda3__47maximumIfEEE10Policy1000EPfSB_iS8_ffNS5_3std3__410__identityEEEvT0_T1_T2_T3_T4_T6__param_4,
	.param .align 1 .b8 _ZN3cub18CUB_300001_SM_10006detail6reduce28DeviceReduceSingleTileKernelINS2_10policy_hubIfyN4cuda3__47maximumIfEEE10Policy1000EPfSB_iS8_ffNS5_3std3__410__identityEEEvT0_T1_T2_T3_T4_T6__param_5[1]
)
.maxntid 256
.minnctapersm 1
{
	.reg .pred 	%p<252>;
	.reg .b32 	%r<407>;
	.reg .b32 	%f<445>;
	.reg .b64 	%rd<125>;
	// demoted variable
	.shared .align 4 .b8 _ZZN3cub18CUB_300001_SM_10006detail6reduce28DeviceReduceSingleTileKernelINS2_10policy_hubIfyN4cuda3__47maximumIfEEE10Policy1000EPfSB_iS8_ffNS5_3std3__410__identityEEEvT0_T1_T2_T3_T4_T6_E12temp_storage[44];
	ld.param.u64 	%rd16, [_ZN3cub18CUB_300001_SM_10006detail6reduce28DeviceReduceSingleTileKernelINS2_10policy_hubIfyN4cuda3__47maximumIfEEE10Policy1000EPfSB_iS8_ffNS5_3std3__410__identityEEEvT0_T1_T2_T3_T4_T6__param_0];
	ld.param.u64 	%rd17, [_ZN3cub18CUB_300001_SM_10006detail6reduce28DeviceReduceSingleTileKernelINS2_10policy_hubIfyN4cuda3__47maximumIfEEE10Policy1000EPfSB_iS8_ffNS5_3std3__410__identityEEEvT0_T1_T2_T3_T4_T6__param_1];
	ld.param.u32 	%r67, [_ZN3cub18CUB_300001_SM_10006detail6reduce28DeviceReduceSingleTileKernelINS2_10policy_hubIfyN4cuda3__47maximumIfEEE10Policy1000EPfSB_iS8_ffNS5_3std3__410__identityEEEvT0_T1_T2_T3_T4_T6__param_2];
	ld.param.f32 	%f58, [_ZN3cub18CUB_300001_SM_10006detail6reduce28DeviceReduceSingleTileKernelINS2_10policy_hubIfyN4cuda3__47maximumIfEEE10Policy1000EPfSB_iS8_ffNS5_3std3__410__identityEEEvT0_T1_T2_T3_T4_T6__param_4];
	cvta.to.global.u64 	%rd1, %rd17;
	setp.ne.s32 	%p1, %r67, 0;
	@%p1 bra 	$L__BB7_3;
	mov.u32 	%r380, %tid.x;
	setp.ne.s32 	%p251, %r380, 0;
	@%p251 bra 	$L__BB7_74;
	st.global.f32 	[%rd1], %f58;
	bra.uni 	$L__BB7_74;
$L__BB7_3:
	and.b64  	%rd18, %rd16, 15;
	setp.ne.s64 	%p2, %rd18, 0;
	@%p2 bra 	$L__BB7_38;
	setp.gt.s32 	%p126, %r67, 4095;
	@%p126 bra 	$L__BB7_22;
	mov.u32 	%r1, %tid.x;
	setp.ge.s32 	%p191, %r1, %r67;
	mov.f32 	%f423, 0f00000000;
	mov.u32 	%r384, %r1;
	@%p191 bra 	$L__BB7_7;
	mul.wide.u32 	%rd113, %r1, 4;
	add.s64 	%rd112, %rd16, %rd113;
	// begin inline asm
	ld.global.nc.u32 %r300, [%rd112];
	// end inline asm
	mov.b32 	%f423, %r300;
	add.s32 	%r384, %r1, 256;
$L__BB7_7:
	setp.ge.s32 	%p192, %r384, %r67;
	@%p192 bra 	$L__BB7_13;
	not.b32 	%r301, %r384;
	add.s32 	%r4, %r67, %r301;
	and.b32  	%r302, %r4, 768;
	setp.eq.s32 	%p193, %r302, 768;
	@%p193 bra 	$L__BB7_11;
	mul.wide.u32 	%rd114, %r384, 4;
	add.s64 	%rd121, %rd16, %rd114;
	shr.u32 	%r303, %r4, 8;
	add.s32 	%r304, %r303, 1;
	and.b32  	%r305, %r304, 3;
	neg.s32 	%r382, %r305;
$L__BB7_10:
	.pragma "nounroll";
	// begin inline asm
	ld.global.nc.u32 %r306, [%rd121];
	// end inline asm
	mov.b32 	%f336, %r306;
	setp.lt.f32 	%p194, %f423, %f336;
	selp.f32 	%f423, %f336, %f423, %p194;
	add.s32 	%r384, %r384, 256;
	add.s64 	%rd121, %rd121, 1024;
	add.s32 	%r382, %r382, 1;
	setp.ne.s32 	%p195, %r382, 0;
	@%p195 bra 	$L__BB7_10;
$L__BB7_11:
	setp.lt.u32 	%p196, %r4, 768;
	@%p196 bra 	$L__BB7_13;
$L__BB7_12:
	mul.wide.s32 	%rd120, %r384, 4;
	add.s64 	%rd116, %rd16, %rd120;
	// begin inline asm
	ld.global.nc.u32 %r307, [%rd116];
	// end inline asm
	mov.b32 	%f337, %r307;
	setp.lt.f32 	%p197, %f423, %f337;
	selp.f32 	%f338, %f337, %f423, %p197;
	add.s64 	%rd117, %rd116, 1024;
	// begin inline asm
	ld.global.nc.u32 %r308, [%rd117];
	// end inline asm
	mov.b32 	%f339, %r308;
	setp.lt.f32 	%p198, %f338, %f339;
	selp.f32 	%f340, %f339, %f338, %p198;
	add.s64 	%rd118, %rd116, 2048;
	// begin inline asm
	ld.global.nc.u32 %r309, [%rd118];
	// end inline asm
	mov.b32 	%f341, %r309;
	setp.lt.f32 	%p199, %f340, %f341;
	selp.f32 	%f342, %f341, %f340, %p199;
	add.s64 	%rd119, %rd116, 3072;
	// begin inline asm
	ld.global.nc.u32 %r310, [%rd119];
	// end inline asm
	mov.b32 	%f343, %r310;
	setp.lt.f32 	%p200, %f342, %f343;
	selp.f32 	%f423, %f343, %f342, %p200;
	add.s32 	%r384, %r384, 1024;
	setp.lt.s32 	%p201, %r384, %r67;
	@%p201 bra 	$L__BB7_12;
$L__BB7_13:
	setp.lt.s32 	%p202, %r67, 256;
	@%p202 bra 	$L__BB7_18;
	// begin inline asm
	mov.u32 %r349, %laneid;
	// end inline asm
	mov.b32 	%r351, %f423;
	mov.b32 	%r352, 1;
	mov.b32 	%r373, 31;
	mov.b32 	%r374, -1;
	// begin inline asm
	shfl.sync.down.b32 %r350, %r351, %r352, %r373, %r374;
	// end inline asm
	mov.b32 	%f391, %r350;
	setp.gt.s32 	%p230, %r349, 30;
	setp.lt.f32 	%p231, %f423, %f391;
	selp.f32 	%f392, %f391, %f423, %p231;
	selp.f32 	%f393, %f423, %f392, %p230;
	mov.b32 	%r356, %f393;
	mov.b32 	%r357, 2;
	// begin inline asm
	shfl.sync.down.b32 %r355, %r356, %r357, %r373, %r374;
	// end inline asm
	mov.b32 	%f394, %r355;
	setp.gt.s32 	%p232, %r349, 29;
	setp.lt.f32 	%p233, %f393, %f394;
	selp.f32 	%f395, %f394, %f393, %p233;
	selp.f32 	%f396, %f393, %f395, %p232;
	mov.b32 	%r361, %f396;
	mov.b32 	%r362, 4;
	// begin inline asm
	shfl.sync.down.b32 %r360, %r361, %r362, %r373, %r374;
	// end inline asm
	mov.b32 	%f397, %r360;
	setp.gt.s32 	%p234, %r349, 27;
	setp.lt.f32 	%p235, %f396, %f397;
	selp.f32 	%f398, %f397, %f396, %p235;
	selp.f32 	%f399, %f396, %f398, %p234;
	mov.b32 	%r366, %f399;
	mov.b32 	%r367, 8;
	// begin inline asm
	shfl.sync.down.b32 %r365, %r366, %r367, %r373, %r374;
	// end inline asm
	mov.b32 	%f400, %r365;
	setp.gt.s32 	%p236, %r349, 23;
	setp.lt.f32 	%p237, %f399, %f400;
	selp.f32 	%f401, %f400, %f399, %p237;
	selp.f32 	%f402, %f399, %f401, %p236;
	mov.b32 	%r371, %f402;
	mov.b32 	%r372, 16;
	// begin inline asm
	shfl.sync.down.b32 %r370, %r371, %r372, %r373, %r374;
	// end inline asm
	mov.b32 	%f403, %r370;
	setp.gt.s32 	%p238, %r349, 15;
	setp.lt.f32 	%p239, %f402, %f403;
	selp.f32 	%f10, %f403, %f402, %p239;
	selp.f32 	%f444, %f402, %f10, %p238;
	setp.ne.s32 	%p240, %r349, 0;
	@%p240 bra 	$L__BB7_16;
	shr.u32 	%r375, %r1, 3;
	and.b32  	%r376, %r375, 124;
	mov.u32 	%r377, _ZZN3cub18CUB_300001_SM_10006detail6reduce28DeviceReduceSingleTileKernelINS2_10policy_hubIfyN4cuda3__47maximumIfEEE10Policy1000EPfSB_iS8_ffNS5_3std3__410__identityEEEvT0_T1_T2_T3_T4_T6_E12temp_storage;
	add.s32 	%r378, %r377, %r376;
	st.shared.f32 	[%r378+8], %f10;
$L__BB7_16:
	bar.sync 	0;
	setp.ne.s32 	%p241, %r1, 0;
	@%p241 bra 	$L__BB7_72;
	ld.shared.f32 	%f404, [_ZZN3cub18CUB_300001_SM_10006detail6reduce28DeviceReduceSingleTileKernelINS2_10policy_hubIfyN4cuda3__47maximumIfEEE10Policy1000EPfSB_iS8_ffNS5_3std3__410__identityEEEvT0_T1_T2_T3_T4_T6_E12temp_storage+12];
	setp.lt.f32 	%p242, %f444, %f404;
	selp.f32 	%f405, %f404, %f444, %p242;
	ld.shared.f32 	%f406, [_ZZN3cub18CUB_300001_SM_10006detail6reduce28DeviceReduceSingleTileKernelINS2_10policy_hubIfyN4cuda3__47maximumIfEEE10Policy1000EPfSB_iS8_ffNS5_3std3__410__identityEEEvT0_T1_T2_T3_T4_T6_E12temp_storage+16];
	setp.lt.f32 	%p243, %f405, %f406;
	selp.f32 	%f407, %f406, %f405, %p243;
	ld.shared.f32 	%f408, [_ZZN3cub18CUB_300001_SM_10006detail6reduce28DeviceReduceSingleTileKernelINS2_10policy_hubIfyN4cuda3__47maximumIfEEE10Policy1000EPfSB_iS8_ffNS5_3std3__410__identityEEEvT0_T1_T2_T3_T4_T6_E12temp_storage+20];
	setp.lt.f32 	%p244, %f407, %f408;
	selp.f32 	%f409, %f408, %f407, %p244;
	ld.shared.f32 	%f410, [_ZZN3cub18CUB_300001_SM_10006detail6reduce28DeviceReduceSingleTileKernelINS2_10policy_hubIfyN4cuda3__47maximumIfEEE10Policy1000EPfSB_iS8_ffNS5_3std3__410__identityEEEvT0_T1_T2_T3_T4_T6_E12temp_storage+24];
	setp.lt.f32 	%p245, %f409, %f410;
	selp.f32 	%f411, %f410, %f409, %p245;
	ld.shared.f32 	%f412, [_ZZN3cub18CUB_300001_SM_10006detail6reduce28DeviceReduceSingleTileKernelINS2_10policy_hubIfyN4cuda3__47maximumIfEEE10Policy1000EPfSB_iS8_ffNS5_3std3__410__identityEEEvT0_T1_T2_T3_T4_T6_E12temp_storage+28];
	setp.lt.f32 	%p246, %f411, %f412;
	selp.f32 	%f413, %f412, %f411, %p246;
	ld.shared.f32 	%f414, [_ZZN3cub18CUB_300001_SM_10006detail6reduce28DeviceReduceSingleTileKernelINS2_10policy_hubIfyN4cuda3__47maximumIfEEE10Policy1000EPfSB_iS8_ffNS5_3std3__410__identityEEEvT0_T1_T2_T3_T4_T6_E12temp_storage+32];
	setp.lt.f32 	%p247, %f413, %f414;
	selp.f32 	%f415, %f414, %f413, %p247;
	ld.shared.f32 	%f416, [_ZZN3cub18CUB_300001_SM_10006detail6reduce28DeviceReduceSingleTileKernelINS2_10policy_hubIfyN4cuda3__47maximumIfEEE10Policy1000EPfSB_iS8_ffNS5_3std3__410__identityEEEvT0_T1_T2_T3_T4_T6_E12temp_storage+36];
	setp.lt.f32 	%p248, %f415, %f416;
	selp.f32 	%f444, %f416, %f415, %p248;
	bra.uni 	$L__BB7_72;
$L__BB7_18:
	// begin inline asm
	mov.u32 %r311, %laneid;
	// end inline asm
	and.b32  	%r337, %r1, 992;
	add.s32 	%r338, %r337, 32;
	setp.gt.s32 	%p203, %r338, %r67;
	not.b32 	%r339, %r337;
	add.s32 	%r340, %r67, %r339;
	selp.b32 	%r335, %r340, 31, %p203;
	mov.b32 	%r313, %f423;
	mov.b32 	%r314, 1;
	mov.b32 	%r336, -1;
	// begin inline asm
	shfl.sync.down.b32 %r312, %r313, %r314, %r335, %r336;
	// end inline asm
	mov.b32 	%f344, %r312;
	setp.lt.s32 	%p204, %r311, %r335;
	setp.lt.f32 	%p205, %f423, %f344;
	selp.f32 	%f345, %f344, %f423, %p205;
	selp.f32 	%f346, %f345, %f423, %p204;
	mov.b32 	%r318, %f346;
	mov.b32 	%r319, 2;
	// begin inline asm
	shfl.sync.down.b32 %r317, %r318, %r319, %r335, %r336;
	// end inline asm
	mov.b32 	%f347, %r317;
	add.s32 	%r341, %r311, 2;
	setp.gt.s32 	%p206, %r341, %r335;
	setp.lt.f32 	%p207, %f346, %f347;
	selp.f32 	%f348, %f347, %f346, %p207;
	selp.f32 	%f349, %f346, %f348, %p206;
	mov.b32 	%r323, %f349;
	mov.b32 	%r324, 4;
	// begin inline asm
	shfl.sync.down.b32 %r322, %r323, %r324, %r335, %r336;
	// end inline asm
	mov.b32 	%f350, %r322;
	add.s32 	%r342, %r311, 4;
	setp.gt.s32 	%p208, %r342, %r335;
	setp.lt.f32 	%p209, %f349, %f350;
	selp.f32 	%f351, %f350, %f349, %p209;
	selp.f32 	%f352, %f349, %f351, %p208;
	mov.b32 	%r328, %f352;
	mov.b32 	%r329, 8;
	// begin inline asm
	shfl.sync.down.b32 %r327, %r328, %r329, %r335, %r336;
	// end inline asm
	mov.b32 	%f353, %r327;
	add.s32 	%r343, %r311, 8;
	setp.gt.s32 	%p210, %r343, %r335;
	setp.lt.f32 	%p211, %f352, %f353;
	selp.f32 	%f354, %f353, %f352, %p211;
	selp.f32 	%f355, %f352, %f354, %p210;
	mov.b32 	%r333, %f355;
	mov.b32 	%r334, 16;
	// begin inline asm
	shfl.sync.down.b32 %r332, %r333, %r334, %r335, %r336;
	// end inline asm
	mov.b32 	%f356, %r332;
	add.s32 	%r344, %r311, 16;
	setp.gt.s32 	%p212, %r344, %r335;
	setp.lt.f32 	%p213, %f355, %f356;
	selp.f32 	%f357, %f356, %f355, %p213;
	selp.f32 	%f444, %f355, %f357, %p212;
	setp.ne.s32 	%p214, %r311, 0;
	@%p214 bra 	$L__BB7_20;
	shr.u32 	%r345, %r1, 3;
	and.b32  	%r346, %r345, 124;
	mov.u32 	%r347, _ZZN3cub18CUB_300001_SM_10006detail6reduce28DeviceReduceSingleTileKernelINS2_10policy_hubIfyN4cuda3__47maximumIfEEE10Policy1000EPfSB_iS8_ffNS5_3std3__410__identityEEEvT0_T1_T2_T3_T4_T6_E12temp_storage;
	add.s32 	%r348, %r347, %r346;
	st.shared.f32 	[%r348+8], %f444;
$L__BB7_20:
	bar.sync 	0;
	setp.ne.s32 	%p215, %r1, 0;
	@%p215 bra 	$L__BB7_72;
	setp.gt.s32 	%p216, %r67, 32;
	ld.shared.f32 	%f358, [_ZZN3cub18CUB_300001_SM_10006detail6reduce28DeviceReduceSingleTileKernelINS2_10policy_hubIfyN4cuda3__47maximumIfEEE10Policy1000EPfSB_iS8_ffNS5_3std3__410__identityEEEvT0_T1_T2_T3_T4_T6_E12temp_storage+12];
	setp.lt.f32 	%p217, %f444, %f358;
	selp.f32 	%f360, %f358, %f444, %p217;
	selp.f32 	%f361, %f360, %f444, %p216;
	setp.gt.s32 	%p218, %r67, 64;
	ld.shared.f32 	%f363, [_ZZN3cub18CUB_300001_SM_10006detail6reduce28DeviceReduceSingleTileKernelINS2_10policy_hubIfyN4cuda3__47maximumIfEEE10Policy1000EPfSB_iS8_ffNS5_3std3__410__identityEEEvT0_T1_T2_T3_T4_T6_E12temp_storage+16];
	setp.lt.f32 	%p219, %f361, %f363;
	selp.f32 	%f365, %f363, %f361, %p219;
	selp.f32 	%f366, %f365, %f361, %p218;
	setp.gt.s32 	%p220, %r67, 96;
	ld.shared.f32 	%f368, [_ZZN3cub18CUB_300001_SM_10006detail6reduce28DeviceReduceSingleTileKernelINS2_10policy_hubIfyN4cuda3__47maximumIfEEE10Policy1000EPfSB_iS8_ffNS5_3std3__410__identityEEEvT0_T1_T2_T3_T4_T6_E12temp_storage+20];
	setp.lt.f32 	%p221, %f366, %f368;
	selp.f32 	%f370, %f368, %f366, %p221;
	selp.f32 	%f371, %f370, %f366, %p220;
	setp.gt.s32 	%p222, %r67, 128;
	ld.shared.f32 	%f373, [_ZZN3cub18CUB_300001_SM_10006detail6reduce28DeviceReduceSingleTileKernelINS2_10policy_hubIfyN4cuda3__47maximumIfEEE10Policy1000EPfSB_iS8_ffNS5_3std3__410__identityEEEvT0_T1_T2_T3_T4_T6_E12temp_storage+24];
	setp.lt.f32 	%p223, %f371, %f373;
	selp.f32 	%f375, %f373, %f371, %p223;
	selp.f32 	%f376, %f375, %f371, %p222;
	setp.gt.s32 	%p224, %r67, 160;
	ld.shared.f32 	%f378, [_ZZN3cub18CUB_300001_SM_10006detail6reduce28DeviceReduceSingleTileKernelINS2_10policy_hubIfyN4cuda3__47maximumIfEEE10Policy1000EPfSB_iS8_ffNS5_3std3__410__identityEEEvT0_T1_T2_T3_T4_T6_E12temp_storage+28];
	setp.lt.f32 	%p225, %f376, %f378;
	selp.f32 	%f380, %f378, %f376, %p225;
	selp.f32 	%f381, %f380, %f376, %p224;
	setp.gt.s32 	%p226, %r67, 192;
	ld.shared.f32 	%f383, [_ZZN3cub18CUB_300001_SM_10006detail6reduce28DeviceReduceSingleTileKernelINS2_10policy_hubIfyN4cuda3__47maximumIfEEE10Policy1000EPfSB_iS8_ffNS5_3std3__410__identityEEEvT0_T1_T2_T3_T4_T6_E12temp_storage+32];
	setp.lt.f32 	%p227, %f381, %f383;
	selp.f32 	%f385, %f383, %f381, %p227;
	selp.f32 	%f386, %f385, %f381, %p226;
	setp.gt.s32 	%p228, %r67, 224;
	ld.shared.f32 	%f388, [_ZZN3cub18CUB_300001_SM_10006detail6reduce28DeviceReduceSingleTileKernelINS2_10policy_hubIfyN4cuda3__47maximumIfEEE10Policy1000EPfSB_iS8_ffNS5_3std3__410__identityEEEvT0_T1_T2_T3_T4_T6_E12temp_storage+36];
	setp.lt.f32 	%p229, %f386, %f388;
	selp.f32 	%f390, %f388, %f386, %p229;
	selp.f32 	%f444, %f390, %f386, %p228;
	bra.uni 	$L__BB7_72;
$L__BB7_22:
	mov.u32 	%r13, %tid.x;
	shl.b32 	%r224, %r13, 2;
	mul.wide.u32 	%rd86, %r224, 4;
	add.s64 	%rd76, %rd16, %rd86;
	// begin inline asm
	ld.global.nc.v2.u64 {%rd74, %rd75}, [%rd76];
	// end inline asm
	mov.b64 	{%r225, %r226}, %rd75;
	mov.b64 	{%r227, %r228}, %rd74;
	mov.b32 	%f238, %r228;
	mov.b32 	%f239, %r227;
	mov.b32 	%f240, %r226;
	mov.b32 	%f241, %r225;
	add.s64 	%rd79, %rd76, 4096;
	// begin inline asm
	ld.global.nc.v2.u64 {%rd77, %rd78}, [%rd79];
	// end inline asm
	mov.b64 	{%r229, %r230}, %rd78;
	mov.b64 	{%r231, %r232}, %rd77;
	mov.b32 	%f242, %r232;
	mov.b32 	%f243, %r231;
	mov.b32 	%f244, %r230;
	mov.b32 	%f245, %r229;
	add.s64 	%rd82, %rd76, 8192;
	// begin inline asm
	ld.global.nc.v2.u64 {%rd80, %rd81}, [%rd82];
	// end inline asm
	mov.b64 	{%r233, %r234}, %rd81;
	mov.b64 	{%r235, %r236}, %rd80;
	mov.b32 	%f246, %r236;
	mov.b32 	%f247, %r235;
	mov.b32 	%f248, %r234;
	mov.b32 	%f249, %r233;
	add.s64 	%rd85, %rd76, 12288;
	// begin inline asm
	ld.global.nc.v2.u64 {%rd83, %rd84}, [%rd85];
	// end inline asm
	mov.b64 	{%r237, %r238}, %rd84;
	mov.b64 	{%r239, %r240}, %rd83;
	mov.b32 	%f250, %r240;
	mov.b32 	%f251, %r239;
	mov.b32 	%f252, %r238;
	mov.b32 	%f253, %r237;
	setp.lt.f32 	%p127, %f239, %f238;
	selp.f32 	%f254, %f238, %f239, %p127;
	setp.lt.f32 	%p128, %f241, %f240;
	selp.f32 	%f255, %f240, %f241, %p128;
	setp.lt.f32 	%p129, %f243, %f242;
	selp.f32 	%f256, %f242, %f243, %p129;
	setp.lt.f32 	%p130, %f245, %f244;
	selp.f32 	%f257, %f244, %f245, %p130;
	setp.lt.f32 	%p131, %f247, %f246;
	selp.f32 	%f258, %f246, %f247, %p131;
	setp.lt.f32 	%p132, %f249, %f248;
	selp.f32 	%f259, %f248, %f249, %p132;
	setp.lt.f32 	%p133, %f251, %f250;
	selp.f32 	%f260, %f250, %f251, %p133;
	setp.lt.f32 	%p134, %f253, %f252;
	selp.f32 	%f261, %f252, %f253, %p134;
	setp.lt.f32 	%p135, %f254, %f255;
	selp.f32 	%f262, %f255, %f254, %p135;
	setp.lt.f32 	%p136, %f256, %f257;
	selp.f32 	%f263, %f257, %f256, %p136;
	setp.lt.f32 	%p137, %f258, %f259;
	selp.f32 	%f264, %f259, %f258, %p137;
	setp.lt.f32 	%p138, %f260, %f261;
	selp.f32 	%f265, %f261, %f260, %p138;
	setp.lt.f32 	%p139, %f262, %f263;
	selp.f32 	%f266, %f263, %f262, %p139;
	setp.lt.f32 	%p140, %f264, %f265;
	selp.f32 	%f267, %f265, %f264, %p140;
	setp.lt.f32 	%p141, %f266, %f267;
	selp.f32 	%f430, %f267, %f266, %p141;
	setp.lt.u32 	%p142, %r67, 8192;
	mov.b32 	%r387, 4096;
	@%p142 bra 	$L__BB7_26;
	add.s32 	%r14, %r67, -4096;
	mov.b32 	%r387, 4096;
$L__BB7_24:
	mul.wide.s32 	%rd99, %r387, 4;
	add.s64 	%rd89, %rd76, %rd99;
	// begin inline asm
	ld.global.nc.v2.u64 {%rd87, %rd88}, [%rd89];
	// end inline asm
	mov.b64 	{%r242, %r243}, %rd88;
	mov.b64 	{%r244, %r245}, %rd87;
	mov.b32 	%f268, %r245;
	mov.b32 	%f269, %r244;
	mov.b32 	%f270, %r243;
	mov.b32 	%f271, %r242;
	add.s64 	%rd92, %rd89, 4096;
	// begin inline asm
	ld.global.nc.v2.u64 {%rd90, %rd91}, [%rd92];
	// end inline asm
	mov.b64 	{%r246, %r247}, %rd91;
	mov.b64 	{%r248, %r249}, %rd90;
	mov.b32 	%f272, %r249;
	mov.b32 	%f273, %r248;
	mov.b32 	%f274, %r247;
	mov.b32 	%f275, %r246;
	add.s64 	%rd95, %rd89, 8192;
	// begin inline asm
	ld.global.nc.v2.u64 {%rd93, %rd94}, [%rd95];
	// end inline asm
	mov.b64 	{%r250, %r251}, %rd94;
	mov.b64 	{%r252, %r253}, %rd93;
	mov.b32 	%f276, %r253;
	mov.b32 	%f277, %r252;
	mov.b32 	%f278, %r251;
	mov.b32 	%f279, %r250;
	add.s64 	%rd98, %rd89, 12288;
	// begin inline asm
	ld.global.nc.v2.u64 {%rd96, %rd97}, [%rd98];
	// end inline asm
	mov.b64 	{%r254, %r255}, %rd97;
	mov.b64 	{%r256, %r257}, %rd96;
	mov.b32 	%f280, %r257;
	mov.b32 	%f281, %r256;
	mov.b32 	%f282, %r255;
	mov.b32 	%f283, %r254;
	setp.lt.f32 	%p143, %f430, %f269;
	selp.f32 	%f284, %f269, %f430, %p143;
	setp.lt.f32 	%p144, %f268, %f271;
	selp.f32 	%f285, %f271, %f268, %p144;
	setp.lt.f32 	%p145, %f270, %f273;
	selp.f32 	%f286, %f273, %f270, %p145;
	setp.lt.f32 	%p146, %f272, %f275;
	selp.f32 	%f287, %f275, %f272, %p146;
	setp.lt.f32 	%p147, %f274, %f277;
	selp.f32 	%f288, %f277, %f274, %p147;
	setp.lt.f32 	%p148, %f276, %f279;
	selp.f32 	%f289, %f279, %f276, %p148;
	setp.lt.f32 	%p149, %f278, %f281;
	selp.f32 	%f290, %f281, %f278, %p149;
	setp.lt.f32 	%p150, %f280, %f283;
	selp.f32 	%f291, %f283, %f280, %p150;
	setp.lt.f32 	%p151, %f284, %f285;
	selp.f32 	%f292, %f285, %f284, %p151;
	setp.lt.f32 	%p152, %f286, %f287;
	selp.f32 	%f293, %f287, %f286, %p152;
	setp.lt.f32 	%p153, %f288, %f289;
	selp.f32 	%f294, %f289, %f288, %p153;
	setp.lt.f32 	%p154, %f290, %f291;
	selp.f32 	%f295, %f291, %f290, %p154;
	setp.lt.f32 	%p155, %f292, %f293;
	selp.f32 	%f296, %f293, %f292, %p155;
	setp.lt.f32 	%p156, %f294, %f295;
	selp.f32 	%f297, %f295, %f294, %p156;
	setp.lt.f32 	%p157, %f296, %f297;
	selp.f32 	%f298, %f297, %f296, %p157;
	setp.lt.f32 	%p158, %f298, %f282;
	selp.f32 	%f430, %f282, %f298, %p158;
	sub.s32 	%r258, %r67, %r387;
	setp.lt.s32 	%p159, %r258, 4096;
	@%p159 bra 	$L__BB7_34;
	add.s32 	%r387, %r387, 4096;
	setp.le.s32 	%p160, %r387, %r14;
	@%p160 bra 	$L__BB7_24;
$L__BB7_26:
	setp.le.s32 	%p161, %r67, %r387;
	@%p161 bra 	$L__BB7_34;
	sub.s32 	%r18, %r67, %r387;
	setp.ge.s32 	%p162, %r13, %r18;
	@%p162 bra 	$L__BB7_34;
	not.b32 	%r259, %r13;
	add.s32 	%r260, %r67, %r259;
	sub.s32 	%r19, %r260, %r387;
	and.b32  	%r261, %r19, 768;
	setp.eq.s32 	%p163, %r261, 768;
	mov.u32 	%r391, %r13;
	@%p163 bra 	$L__BB7_31;
	add.s32 	%r389, %r13, %r387;
	shr.u32 	%r262, %r19, 8;
	add.s32 	%r263, %r262, 1;
	and.b32  	%r264, %r263, 3;
	neg.s32 	%r388, %r264;
	mov.u32 	%r391, %r13;
$L__BB7_30:
	.pragma "nounroll";
	mul.wide.u32 	%rd101, %r389, 4;
	add.s64 	%rd100, %rd16, %rd101;
	// begin inline asm
	ld.global.nc.u32 %r265, [%rd100];
	// end inline asm
	mov.b32 	%f300, %r265;
	setp.lt.f32 	%p164, %f430, %f300;
	selp.f32 	%f430, %f300, %f430, %p164;
	add.s32 	%r391, %r391, 256;
	add.s32 	%r389, %r389, 256;
	add.s32 	%r388, %r388, 1;
	setp.ne.s32 	%p165, %r388, 0;
	@%p165 bra 	$L__BB7_30;
$L__BB7_31:
	setp.lt.u32 	%p166, %r19, 768;
	@%p166 bra 	$L__BB7_34;
	cvt.u64.u32 	%rd102, %r391;
	cvt.u64.u32 	%rd103, %r387;
	add.s64 	%rd104, %rd102, %rd103;
	shl.b64 	%rd105, %rd104, 2;
	add.s64 	%rd106, %rd105, %rd16;
	add.s64 	%rd122, %rd106, 2048;
	add.s32 	%r392, %r391, %r387;
$L__BB7_33:
	mul.wide.u32 	%rd111, %r392, 4;
	add.s64 	%rd107, %rd16, %rd111;
	// begin inline asm
	ld.global.nc.u32 %r266, [%rd107];
	// end inline asm
	mov.b32 	%f301, %r266;
	setp.lt.f32 	%p167, %f430, %f301;
	selp.f32 	%f302, %f301, %f430, %p167;
	add.s64 	%rd108, %rd122, -1024;
	// begin inline asm
	ld.global.nc.u32 %r267, [%rd108];
	// end inline asm
	mov.b32 	%f303, %r267;
	setp.lt.f32 	%p168, %f302, %f303;
	selp.f32 	%f304, %f303, %f302, %p168;
	// begin inline asm
	ld.global.nc.u32 %r268, [%rd122];
	// end inline asm
	mov.b32 	%f305, %r268;
	setp.lt.f32 	%p169, %f304, %f305;
	selp.f32 	%f306, %f305, %f304, %p169;
	add.s64 	%rd110, %rd122, 1024;
	// begin inline asm
	ld.global.nc.u32 %r269, [%rd110];
	// end inline asm
	mov.b32 	%f307, %r269;
	setp.lt.f32 	%p170, %f306, %f307;
	selp.f32 	%f430, %f307, %f306, %p170;
	add.s32 	%r391, %r391, 1024;
	add.s64 	%rd122, %rd122, 4096;
	add.s32 	%r392, %r392, 1024;
	setp.lt.s32 	%p171, %r391, %r18;
	@%p171 bra 	$L__BB7_33;
$L__BB7_34:
	// begin inline asm
	mov.u32 %r270, %laneid;
	// end inline asm
	mov.b32 	%r272, %f430;
	mov.b32 	%r273, 1;
	mov.b32 	%r294, 31;
	mov.b32 	%r295, -1;
	// begin inline asm
	shfl.sync.down.b32 %r271, %r272, %r273, %r294, %r295;
	// end inline asm
	mov.b32 	%f308, %r271;
	setp.gt.s32 	%p172, %r270, 30;
	setp.lt.f32 	%p173, %f430, %f308;
	selp.f32 	%f309, %f308, %f430, %p173;
	selp.f32 	%f310, %f430, %f309, %p172;
	mov.b32 	%r277, %f310;
	mov.b32 	%r278, 2;
	// begin inline asm
	shfl.sync.down.b32 %r276, %r277, %r278, %r294, %r295;
	// end inline asm
	mov.b32 	%f311, %r276;
	setp.gt.s32 	%p174, %r270, 29;
	setp.lt.f32 	%p175, %f310, %f311;
	selp.f32 	%f312, %f311, %f310, %p175;
	selp.f32 	%f313, %f310, %f312, %p174;
	mov.b32 	%r282, %f313;
	mov.b32 	%r283, 4;
	// begin inline asm
	shfl.sync.down.b32 %r281, %r282, %r283, %r294, %r295;
	// end inline asm
	mov.b32 	%f314, %r281;
	setp.gt.s32 	%p176, %r270, 27;
	setp.lt.f32 	%p177, %f313, %f314;
	selp.f32 	%f315, %f314, %f313, %p177;
	selp.f32 	%f316, %f313, %f315, %p176;
	mov.b32 	%r287, %f316;
	mov.b32 	%r288, 8;
	// begin inline asm
	shfl.sync.down.b32 %r286, %r287, %r288, %r294, %r295;
	// end inline asm
	mov.b32 	%f317, %r286;
	setp.gt.s32 	%p178, %r270, 23;
	setp.lt.f32 	%p179, %f316, %f317;
	selp.f32 	%f318, %f317, %f316, %p179;
	selp.f32 	%f319, %f316, %f318, %p178;
	mov.b32 	%r292, %f319;
	mov.b32 	%r293, 16;
	// begin inline asm
	shfl.sync.down.b32 %r291, %r292, %r293, %r294, %r295;
	// end inline asm
	mov.b32 	%f320, %r291;
	setp.gt.s32 	%p180, %r270, 15;
	setp.lt.f32 	%p181, %f319, %f320;
	selp.f32 	%f26, %f320, %f319, %p181;
	selp.f32 	%f444, %f319, %f26, %p180;
	setp.ne.s32 	%p182, %r270, 0;
	@%p182 bra 	$L__BB7_36;
	shr.u32 	%r296, %r13, 3;
	and.b32  	%r297, %r296, 124;
	mov.u32 	%r298, _ZZN3cub18CUB_300001_SM_10006detail6reduce28DeviceReduceSingleTileKernelINS2_10policy_hubIfyN4cuda3__47maximumIfEEE10Policy1000EPfSB_iS8_ffNS5_3std3__410__identityEEEvT0_T1_T2_T3_T4_T6_E12temp_storage;
	add.s32 	%r299, %r298, %r297;
	st.shared.f32 	[%r299+8], %f26;
$L__BB7_36:
	bar.sync 	0;
	setp.ne.s32 	%p183, %r13, 0;
	@%p183 bra 	$L__BB7_72;
	ld.shared.f32 	%f321, [_ZZN3cub18CUB_300001_SM_10006detail6reduce28DeviceReduceSingleTileKernelINS2_10policy_hubIfyN4cuda3__47maximumIfEEE10Policy1000EPfSB_iS8_ffNS5_3std3__410__identityEEEvT0_T1_T2_T3_T4_T6_E12temp_storage+12];
	setp.lt.f32 	%p184, %f444, %f321;
	selp.f32 	%f322, %f321, %f444, %p184;
	ld.shared.f32 	%f323, [_ZZN3cub18CUB_300001_SM_10006detail6reduce28DeviceReduceSingleTileKernelINS2_10policy_hubIfyN4cuda3__47maximumIfEEE10Policy1000EPfSB_iS8_ffNS5_3std3__410__identityEEEvT0_T1_T2_T3_T4_T6_E12temp_storage+16];
	setp.lt.f32 	%p185, %f322, %f323;
	selp.f32 	%f324, %f323, %f322, %p185;
	ld.shared.f32 	%f325, [_ZZN3cub18CUB_300001_SM_10006detail6reduce28DeviceReduceSingleTileKernelINS2_10policy_hubIfyN4cuda3__47maximumIfEEE10Policy1000EPfSB_iS8_ffNS5_3std3__410__identityEEEvT0_T1_T2_T3_T4_T6_E12temp_storage+20];
	setp.lt.f32 	%p186, %f324, %f325;
	selp.f32 	%f326, %f325, %f324, %p186;
	ld.shared.f32 	%f327, [_ZZN3cub18CUB_300001_SM_10006detail6reduce28DeviceReduceSingleTileKernelINS2_10policy_hubIfyN4cuda3__47maximumIfEEE10Policy1000EPfSB_iS8_ffNS5_3std3__410__identityEEEvT0_T1_T2_T3_T4_T6_E12temp_storage+24];
	setp.lt.f32 	%p187, %f326, %f327;
	selp.f32 	%f328, %f327, %f326, %p187;
	ld.shared.f32 	%f329, [_ZZN3cub18CUB_300001_SM_10006detail6reduce28DeviceReduceSingleTileKernelINS2_10policy_hubIfyN4cuda3__47maximumIfEEE10Policy1000EPfSB_iS8_ffNS5_3std3__410__identityEEEvT0_T1_T2_T3_T4_T6_E12temp_storage+28];
	setp.lt.f32 	%p188, %f328, %f329;
	selp.f32 	%f330, %f329, %f328, %p188;
	ld.shared.f32 	%f331, [_ZZN3cub18CUB_300001_SM_10006detail6reduce28DeviceReduceSingleTileKernelINS2_10policy_hubIfyN4cuda3__47maximumIfEEE10Policy1000EPfSB_iS8_ffNS5_3std3__410__identityEEEvT0_T1_T2_T3_T4_T6_E12temp_storage+32];
	setp.lt.f32 	%p189, %f330, %f331;
	selp.f32 	%f332, %f331, %f330, %p189;
	ld.shared.f32 	%f333, [_ZZN3cub18CUB_300001_SM_10006detail6reduce28DeviceReduceSingleTileKernelINS2_10policy_hubIfyN4cuda3__47maximumIfEEE10Policy1000EPfSB_iS8_ffNS5_3std3__410__identityEEEvT0_T1_T2_T3_T4_T6_E12temp_storage+36];
	setp.lt.f32 	%p190, %f332, %f333;
	selp.f32 	%f444, %f333, %f332, %p190;
	bra.uni 	$L__BB7_72;
$L__BB7_38:
	setp.gt.s32 	%p3, %r67, 4095;
	@%p3 bra 	$L__BB7_56;
	mov.u32 	%r34, %tid.x;
	setp.ge.s32 	%p68, %r34, %r67;
	mov.f32 	%f436, 0f00000000;
	mov.u32 	%r397, %r34;
	@%p68 bra 	$L__BB7_41;
	mul.wide.u32 	%rd66, %r34, 4;
	add.s64 	%rd65, %rd16, %rd66;
	// begin inline asm
	ld.global.nc.u32 %r144, [%rd65];
	// end inline asm
	mov.b32 	%f436, %r144;
	add.s32 	%r397, %r34, 256;
$L__BB7_41:
	setp.ge.s32 	%p69, %r397, %r67;
	@%p69 bra 	$L__BB7_47;
	not.b32 	%r145, %r397;
	add.s32 	%r37, %r67, %r145;
	and.b32  	%r146, %r37, 768;
	setp.eq.s32 	%p70, %r146, 768;
	@%p70 bra 	$L__BB7_45;
	mul.wide.u32 	%rd67, %r397, 4;
	add.s64 	%rd123, %rd16, %rd67;
	shr.u32 	%r147, %r37, 8;
	add.s32 	%r148, %r147, 1;
	and.b32  	%r149, %r148, 3;
	neg.s32 	%r395, %r149;
$L__BB7_44:
	.pragma "nounroll";
	// begin inline asm
	ld.global.nc.u32 %r150, [%rd123];
	// end inline asm
	mov.b32 	%f157, %r150;
	setp.lt.f32 	%p71, %f436, %f157;
	selp.f32 	%f436, %f157, %f436, %p71;
	add.s32 	%r397, %r397, 256;
	add.s64 	%rd123, %rd123, 1024;
	add.s32 	%r395, %r395, 1;
	setp.ne.s32 	%p72, %r395, 0;
	@%p72 bra 	$L__BB7_44;
$L__BB7_45:
	setp.lt.u32 	%p73, %r37, 768;
	@%p73 bra 	$L__BB7_47;
$L__BB7_46:
	mul.wide.s32 	%rd73, %r397, 4;
	add.s64 	%rd69, %rd16, %rd73;
	// begin inline asm
	ld.global.nc.u32 %r151, [%rd69];
	// end inline asm
	mov.b32 	%f158, %r151;
	setp.lt.f32 	%p74, %f436, %f158;
	selp.f32 	%f159, %f158, %f436, %p74;
	add.s64 	%rd70, %rd69, 1024;
	// begin inline asm
	ld.global.nc.u32 %r152, [%rd70];
	// end inline asm
	mov.b32 	%f160, %r152;
	setp.lt.f32 	%p75, %f159, %f160;
	selp.f32 	%f161, %f160, %f159, %p75;
	add.s64 	%rd71, %rd69, 2048;
	// begin inline asm
	ld.global.nc.u32 %r153, [%rd71];
	// end inline asm
	mov.b32 	%f162, %r153;
	setp.lt.f32 	%p76, %f161, %f162;
	selp.f32 	%f163, %f162, %f161, %p76;
	add.s64 	%rd72, %rd69, 3072;
	// begin inline asm
	ld.global.nc.u32 %r154, [%rd72];
	// end inline asm
	mov.b32 	%f164, %r154;
	setp.lt.f32 	%p77, %f163, %f164;
	selp.f32 	%f436, %f164, %f163, %p77;
	add.s32 	%r397, %r397, 1024;
	setp.lt.s32 	%p78, %r397, %r67;
	@%p78 bra 	$L__BB7_46;
$L__BB7_47:
	setp.lt.s32 	%p79, %r67, 256;
	@%p79 bra 	$L__BB7_52;
	// begin inline asm
	mov.u32 %r193, %laneid;
	// end inline asm
	mov.b32 	%r195, %f436;
	mov.b32 	%r196, 1;
	mov.b32 	%r217, 31;
	mov.b32 	%r218, -1;
	// begin inline asm
	shfl.sync.down.b32 %r194, %r195, %r196, %r217, %r218;
	// end inline asm
	mov.b32 	%f212, %r194;
	setp.gt.s32 	%p107, %r193, 30;
	setp.lt.f32 	%p108, %f436, %f212;
	selp.f32 	%f213, %f212, %f436, %p108;
	selp.f32 	%f214, %f436, %f213, %p107;
	mov.b32 	%r200, %f214;
	mov.b32 	%r201, 2;
	// begin inline asm
	shfl.sync.down.b32 %r199, %r200, %r201, %r217, %r218;
	// end inline asm
	mov.b32 	%f215, %r199;
	setp.gt.s32 	%p109, %r193, 29;
	setp.lt.f32 	%p110, %f214, %f215;
	selp.f32 	%f216, %f215, %f214, %p110;
	selp.f32 	%f217, %f214, %f216, %p109;
	mov.b32 	%r205, %f217;
	mov.b32 	%r206, 4;
	// begin inline asm
	shfl.sync.down.b32 %r204, %r205, %r206, %r217, %r218;
	// end inline asm
	mov.b32 	%f218, %r204;
	setp.gt.s32 	%p111, %r193, 27;
	setp.lt.f32 	%p112, %f217, %f218;
	selp.f32 	%f219, %f218, %f217, %p112;
	selp.f32 	%f220, %f217, %f219, %p111;
	mov.b32 	%r210, %f220;
	mov.b32 	%r211, 8;
	// begin inline asm
	shfl.sync.down.b32 %r209, %r210, %r211, %r217, %r218;
	// end inline asm
	mov.b32 	%f221, %r209;
	setp.gt.s32 	%p113, %r193, 23;
	setp.lt.f32 	%p114, %f220, %f221;
	selp.f32 	%f222, %f221, %f220, %p114;
	selp.f32 	%f223, %f220, %f222, %p113;
	mov.b32 	%r215, %f223;
	mov.b32 	%r216, 16;
	// begin inline asm
	shfl.sync.down.b32 %r214, %r215, %r216, %r217, %r218;
	// end inline asm
	mov.b32 	%f224, %r214;
	setp.gt.s32 	%p115, %r193, 15;
	setp.lt.f32 	%p116, %f223, %f224;
	selp.f32 	%f38, %f224, %f223, %p116;
	selp.f32 	%f444, %f223, %f38, %p115;
	setp.ne.s32 	%p117, %r193, 0;
	@%p117 bra 	$L__BB7_50;
	shr.u32 	%r219, %r34, 3;
	and.b32  	%r220, %r219, 124;
	mov.u32 	%r221, _ZZN3cub18CUB_300001_SM_10006detail6reduce28DeviceReduceSingleTileKernelINS2_10policy_hubIfyN4cuda3__47maximumIfEEE10Policy1000EPfSB_iS8_ffNS5_3std3__410__identityEEEvT0_T1_T2_T3_T4_T6_E12temp_storage;
	add.s32 	%r222, %r221, %r220;
	st.shared.f32 	[%r222+8], %f38;
$L__BB7_50:
	bar.sync 	0;
	setp.ne.s32 	%p118, %r34, 0;
	@%p118 bra 	$L__BB7_72;
	ld.shared.f32 	%f225, [_ZZN3cub18CUB_300001_SM_10006detail6reduce28DeviceReduceSingleTileKernelINS2_10policy_hubIfyN4cuda3__47maximumIfEEE10Policy1000EPfSB_iS8_ffNS5_3std3__410__identityEEEvT0_T1_T2_T3_T4_T6_E12temp_storage+12];
	setp.lt.f32 	%p119, %f444, %f225;
	selp.f32 	%f226, %f225, %f444, %p119;
	ld.shared.f32 	%f227, [_ZZN3cub18CUB_300001_SM_10006detail6reduce28DeviceReduceSingleTileKernelINS2_10policy_hubIfyN4cuda3__47maximumIfEEE10Policy1000EPfSB_iS8_ffNS5_3std3__410__identityEEEvT0_T1_T2_T3_T4_T6_E12temp_storage+16];
	setp.lt.f32 	%p120, %f226, %f227;
	selp.f32 	%f228, %f227, %f226, %p120;
	ld.shared.f32 	%f229, [_ZZN3cub18CUB_300001_SM_10006detail6reduce28DeviceReduceSingleTileKernelINS2_10policy_hubIfyN4cuda3__47maximumIfEEE10Policy1000EPfSB_iS8_ffNS5_3std3__410__identityEEEvT0_T1_T2_T3_T4_T6_E12temp_storage+20];
	setp.lt.f32 	%p121, %f228, %f229;
	selp.f32 	%f230, %f229, %f228, %p121;
	ld.shared.f32 	%f231, [_ZZN3cub18CUB_300001_SM_10006detail6reduce28DeviceReduceSingleTileKernelINS2_10policy_hubIfyN4cuda3__47maximumIfEEE10Policy1000EPfSB_iS8_ffNS5_3std3__410__identityEEEvT0_T1_T2_T3_T4_T6_E12temp_storage+24];
	setp.lt.f32 	%p122, %f230, %f231;
	selp.f32 	%f232, %f231, %f230, %p122;
	ld.shared.f32 	%f233, [_ZZN3cub18CUB_300001_SM_10006detail6reduce28DeviceReduceSingleTileKernelINS2_10policy_hubIfyN4cuda3__47maximumIfEEE10Policy1000EPfSB_iS8_ffNS5_3std3__410__identityEEEvT0_T1_T2_T3_T4_T6_E12temp_storage+28];
	setp.lt.f32 	%p123, %f232, %f233;
	selp.f32 	%f234, %f233, %f232, %p123;
	ld.shared.f32 	%f235, [_ZZN3cub18CUB_300001_SM_10006detail6reduce28DeviceReduceSingleTileKernelINS2_10policy_hubIfyN4cuda3__47maximumIfEEE10Policy1000EPfSB_iS8_ffNS5_3std3__410__identityEEEvT0_T1_T2_T3_T4_T6_E12temp_storage+32];
	setp.lt.f32 	%p124, %f234, %f235;
	selp.f32 	%f236, %f235, %f234, %p124;
	ld.shared.f32 	%f237, [_ZZN3cub18CUB_300001_SM_10006detail6reduce28DeviceReduceSingleTileKernelINS2_10policy_hubIfyN4cuda3__47maximumIfEEE10Policy1000EPfSB_iS8_ffNS5_3std3__410__identityEEEvT0_T1_T2_T3_T4_T6_E12temp_storage+36];
	setp.lt.f32 	%p125, %f236, %f237;
	selp.f32 	%f444, %f237, %f236, %p125;
	bra.uni 	$L__BB7_72;
$L__BB7_52:
	// begin inline asm
	mov.u32 %r155, %laneid;
	// end inline asm
	and.b32  	%r181, %r34, 992;
	add.s32 	%r182, %r181, 32;
	setp.gt.s32 	%p80, %r182, %r67;
	not.b32 	%r183, %r181;
	add.s32 	%r184, %r67, %r183;
	selp.b32 	%r179, %r184, 31, %p80;
	mov.b32 	%r157, %f436;
	mov.b32 	%r158, 1;
	mov.b32 	%r180, -1;
	// begin inline asm
	shfl.sync.down.b32 %r156, %r157, %r158, %r179, %r180;
	// end inline asm
	mov.b32 	%f165, %r156;
	setp.lt.s32 	%p81, %r155, %r179;
	setp.lt.f32 	%p82, %f436, %f165;
	selp.f32 	%f166, %f165, %f436, %p82;
	selp.f32 	%f167, %f166, %f436, %p81;
	mov.b32 	%r162, %f167;
	mov.b32 	%r163, 2;
	// begin inline asm
	shfl.sync.down.b32 %r161, %r162, %r163, %r179, %r180;
	// end inline asm
	mov.b32 	%f168, %r161;
	add.s32 	%r185, %r155, 2;
	setp.gt.s32 	%p83, %r185, %r179;
	setp.lt.f32 	%p84, %f167, %f168;
	selp.f32 	%f169, %f168, %f167, %p84;
	selp.f32 	%f170, %f167, %f169, %p83;
	mov.b32 	%r167, %f170;
	mov.b32 	%r168, 4;
	// begin inline asm
	shfl.sync.down.b32 %r166, %r167, %r168, %r179, %r180;
	// end inline asm
	mov.b32 	%f171, %r166;
	add.s32 	%r186, %r155, 4;
	setp.gt.s32 	%p85, %r186, %r179;
	setp.lt.f32 	%p86, %f170, %f171;
	selp.f32 	%f172, %f171, %f170, %p86;
	selp.f32 	%f173, %f170, %f172, %p85;
	mov.b32 	%r172, %f173;
	mov.b32 	%r173, 8;
	// begin inline asm
	shfl.sync.down.b32 %r171, %r172, %r173, %r179, %r180;
	// end inline asm
	mov.b32 	%f174, %r171;
	add.s32 	%r187, %r155, 8;
	setp.gt.s32 	%p87, %r187, %r179;
	setp.lt.f32 	%p88, %f173, %f174;
	selp.f32 	%f175, %f174, %f173, %p88;
	selp.f32 	%f176, %f173, %f175, %p87;
	mov.b32 	%r177, %f176;
	mov.b32 	%r178, 16;
	// begin inline asm
	shfl.sync.down.b32 %r176, %r177, %r178, %r179, %r180;
	// end inline asm
	mov.b32 	%f177, %r176;
	add.s32 	%r188, %r155, 16;
	setp.gt.s32 	%p89, %r188, %r179;
	setp.lt.f32 	%p90, %f176, %f177;
	selp.f32 	%f178, %f177, %f176, %p90;
	selp.f32 	%f444, %f176, %f178, %p89;
	setp.ne.s32 	%p91, %r155, 0;
	@%p91 bra 	$L__BB7_54;
	shr.u32 	%r189, %r34, 3;
	and.b32  	%r190, %r189, 124;
	mov.u32 	%r191, _ZZN3cub18CUB_300001_SM_10006detail6reduce28DeviceReduceSingleTileKernelINS2_10policy_hubIfyN4cuda3__47maximumIfEEE10Policy1000EPfSB_iS8_ffNS5_3std3__410__identityEEEvT0_T1_T2_T3_T4_T6_E12temp_storage;
	add.s32 	%r192, %r191, %r190;
	st.shared.f32 	[%r192+8], %f444;
$L__BB7_54:
	bar.sync 	0;
	setp.ne.s32 	%p92, %r34, 0;
	@%p92 bra 	$L__BB7_72;
	setp.gt.s32 	%p93, %r67, 32;
	ld.shared.f32 	%f179, [_ZZN3cub18CUB_300001_SM_10006detail6reduce28DeviceReduceSingleTileKernelINS2_10policy_hubIfyN4cuda3__47maximumIfEEE10Policy1000EPfSB_iS8_ffNS5_3std3__410__identityEEEvT0_T1_T2_T3_T4_T6_E12temp_storage+12];
	setp.lt.f32 	%p94, %f444, %f179;
	selp.f32 	%f181, %f179, %f444, %p94;
	selp.f32 	%f182, %f181, %f444, %p93;
	setp.gt.s32 	%p95, %r67, 64;
	ld.shared.f32 	%f184, [_ZZN3cub18CUB_300001_SM_10006detail6reduce28DeviceReduceSingleTileKernelINS2_10policy_hubIfyN4cuda3__47maximumIfEEE10Policy1000EPfSB_iS8_ffNS5_3std3__410__identityEEEvT0_T1_T2_T3_T4_T6_E12temp_storage+16];
	setp.lt.f32 	%p96, %f182, %f184;
	selp.f32 	%f186, %f184, %f182, %p96;
	selp.f32 	%f187, %f186, %f182, %p95;
	setp.gt.s32 	%p97, %r67, 96;
	ld.shared.f32 	%f189, [_ZZN3cub18CUB_300001_SM_10006detail6reduce28DeviceReduceSingleTileKernelINS2_10policy_hubIfyN4cuda3__47maximumIfEEE10Policy1000EPfSB_iS8_ffNS5_3std3__410__identityEEEvT0_T1_T2_T3_T4_T6_E12temp_storage+20];
	setp.lt.f32 	%p98, %f187, %f189;
	selp.f32 	%f191, %f189, %f187, %p98;
	selp.f32 	%f192, %f191, %f187, %p97;
	setp.gt.s32 	%p99, %r67, 128;
	ld.shared.f32 	%f194, [_ZZN3cub18CUB_300001_SM_10006detail6reduce28DeviceReduceSingleTileKernelINS2_10policy_hubIfyN4cuda3__47maximumIfEEE10Policy1000EPfSB_iS8_ffNS5_3std3__410__identityEEEvT0_T1_T2_T3_T4_T6_E12temp_storage+24];
	setp.lt.f32 	%p100, %f192, %f194;
	selp.f32 	%f196, %f194, %f192, %p100;
	selp.f32 	%f197, %f196, %f192, %p99;
	setp.gt.s32 	%p101, %r67, 160;
	ld.shared.f32 	%f199, [_ZZN3cub18CUB_300001_SM_10006detail6reduce28DeviceReduceSingleTileKernelINS2_10policy_hubIfyN4cuda3__47maximumIfEEE10Policy1000EPfSB_iS8_ffNS5_3std3__410__identityEEEvT0_T1_T2_T3_T4_T6_E12temp_storage+28];
	setp.lt.f32 	%p102, %f197, %f199;
	selp.f32 	%f201, %f199, %f197, %p102;
	selp.f32 	%f202, %f201, %f197, %p101;
	setp.gt.s32 	%p103, %r67, 192;
	ld.shared.f32 	%f204, [_ZZN3cub18CUB_300001_SM_10006detail6reduce28DeviceReduceSingleTileKernelINS2_10policy_hubIfyN4cuda3__47maximumIfEEE10Policy1000EPfSB_iS8_ffNS5_3std3__410__identityEEEvT0_T1_T2_T3_T4_T6_E12temp_storage+32];
	setp.lt.f32 	%p104, %f202, %f204;
	selp.f32 	%f206, %f204, %f202, %p104;
	selp.f32 	%f207, %f206, %f202, %p103;
	setp.gt.s32 	%p105, %r67, 224;
	ld.shared.f32 	%f209, [_ZZN3cub18CUB_300001_SM_10006detail6reduce28DeviceReduceSingleTileKernelINS2_10policy_hubIfyN4cuda3__47maximumIfEEE10Policy1000EPfSB_iS8_ffNS5_3std3__410__identityEEEvT0_T1_T2_T3_T4_T6_E12temp_storage+36];
	setp.lt.f32 	%p106, %f207, %f209;
	selp.f32 	%f211, %f209, %f207, %p106;
	selp.f32 	%f444, %f211, %f207, %p105;
	bra.uni 	$L__BB7_72;
$L__BB7_56:
	mov.u32 	%r46, %tid.x;
	mul.wide.u32 	%rd35, %r46, 4;
	add.s64 	%rd19, %rd16, %rd35;
	// begin inline asm
	ld.global.nc.u32 %r68, [%rd19];
	// end inline asm
	mov.b32 	%f59, %r68;
	add.s64 	%rd20, %rd19, 1024;
	// begin inline asm
	ld.global.nc.u32 %r69, [%rd20];
	// end inline asm
	mov.b32 	%f60, %r69;
	add.s64 	%rd21, %rd19, 2048;
	// begin inline asm
	ld.global.nc.u32 %r70, [%rd21];
	// end inline asm
	mov.b32 	%f61, %r70;
	add.s64 	%rd22, %rd19, 3072;
	// begin inline asm
	ld.global.nc.u32 %r71, [%rd22];
	// end inline asm
	mov.b32 	%f62, %r71;
	add.s64 	%rd23, %rd19, 4096;
	// begin inline asm
	ld.global.nc.u32 %r72, [%rd23];
	// end inline asm
	mov.b32 	%f63, %r72;
	add.s64 	%rd24, %rd19, 5120;
	// begin inline asm
	ld.global.nc.u32 %r73, [%rd24];
	// end inline asm
	mov.b32 	%f64, %r73;
	add.s64 	%rd25, %rd19, 6144;
	// begin inline asm
	ld.global.nc.u32 %r74, [%rd25];
	// end inline asm
	mov.b32 	%f65, %r74;
	add.s64 	%rd26, %rd19, 7168;
	// begin inline asm
	ld.global.nc.u32 %r75, [%rd26];
	// end inline asm
	mov.b32 	%f66, %r75;
	add.s64 	%rd27, %rd19, 8192;
	// begin inline asm
	ld.global.nc.u32 %r76, [%rd27];
	// end inline asm
	mov.b32 	%f67, %r76;
	add.s64 	%rd28, %rd19, 9216;
	// begin inline asm
	ld.global.nc.u32 %r77, [%rd28];
	// end inline asm
	mov.b32 	%f68, %r77;
	add.s64 	%rd29, %rd19, 10240;
	// begin inline asm
	ld.global.nc.u32 %r78, [%rd29];
	// end inline asm
	mov.b32 	%f69, %r78;
	add.s64 	%rd30, %rd19, 11264;
	// begin inline asm
	ld.global.nc.u32 %r79, [%rd30];
	// end inline asm
	mov.b32 	%f70, %r79;
	add.s64 	%rd31, %rd19, 12288;
	// begin inline asm
	ld.global.nc.u32 %r80, [%rd31];
	// end inline asm
	mov.b32 	%f71, %r80;
	add.s64 	%rd32, %rd19, 13312;
	// begin inline asm
	ld.global.nc.u32 %r81, [%rd32];
	// end inline asm
	mov.b32 	%f72, %r81;
	add.s64 	%rd33, %rd19, 14336;
	// begin inline asm
	ld.global.nc.u32 %r82, [%rd33];
	// end inline asm
	mov.b32 	%f73, %r82;
	add.s64 	%rd34, %rd19, 15360;
	// begin inline asm
	ld.global.nc.u32 %r83, [%rd34];
	// end inline asm
	mov.b32 	%f74, %r83;
	setp.lt.f32 	%p4, %f59, %f60;
	selp.f32 	%f75, %f60, %f59, %p4;
	setp.lt.f32 	%p5, %f61, %f62;
	selp.f32 	%f76, %f62, %f61, %p5;
	setp.lt.f32 	%p6, %f63, %f64;
	selp.f32 	%f77, %f64, %f63, %p6;
	setp.lt.f32 	%p7, %f65, %f66;
	selp.f32 	%f78, %f66, %f65, %p7;
	setp.lt.f32 	%p8, %f67, %f68;
	selp.f32 	%f79, %f68, %f67, %p8;
	setp.lt.f32 	%p9, %f69, %f70;
	selp.f32 	%f80, %f70, %f69, %p9;
	setp.lt.f32 	%p10, %f71, %f72;
	selp.f32 	%f81, %f72, %f71, %p10;
	setp.lt.f32 	%p11, %f73, %f74;
	selp.f32 	%f82, %f74, %f73, %p11;
	setp.lt.f32 	%p12, %f75, %f76;
	selp.f32 	%f83, %f76, %f75, %p12;
	setp.lt.f32 	%p13, %f77, %f78;
	selp.f32 	%f84, %f78, %f77, %p13;
	setp.lt.f32 	%p14, %f79, %f80;
	selp.f32 	%f85, %f80, %f79, %p14;
	setp.lt.f32 	%p15, %f81, %f82;
	selp.f32 	%f86, %f82, %f81, %p15;
	setp.lt.f32 	%p16, %f83, %f84;
	selp.f32 	%f87, %f84, %f83, %p16;
	setp.lt.f32 	%p17, %f85, %f86;
	selp.f32 	%f88, %f86, %f85, %p17;
	setp.lt.f32 	%p18, %f87, %f88;
	selp.f32 	%f443, %f88, %f87, %p18;
	setp.lt.u32 	%p19, %r67, 8192;
	mov.b32 	%r400, 4096;
	@%p19 bra 	$L__BB7_60;
	add.s32 	%r47, %r67, -4096;
	mov.b32 	%r400, 4096;
$L__BB7_58:
	mul.wide.s32 	%rd52, %r400, 4;
	add.s64 	%rd36, %rd19, %rd52;
	// begin inline asm
	ld.global.nc.u32 %r86, [%rd36];
	// end inline asm
	mov.b32 	%f89, %r86;
	add.s64 	%rd37, %rd36, 1024;
	// begin inline asm
	ld.global.nc.u32 %r87, [%rd37];
	// end inline asm
	mov.b32 	%f90, %r87;
	add.s64 	%rd38, %rd36, 2048;
	// begin inline asm
	ld.global.nc.u32 %r88, [%rd38];
	// end inline asm
	mov.b32 	%f91, %r88;
	add.s64 	%rd39, %rd36, 3072;
	// begin inline asm
	ld.global.nc.u32 %r89, [%rd39];
	// end inline asm
	mov.b32 	%f92, %r89;
	add.s64 	%rd40, %rd36, 4096;
	// begin inline asm
	ld.global.nc.u32 %r90, [%rd40];
	// end inline asm
	mov.b32 	%f93, %r90;
	add.s64 	%rd41, %rd36, 5120;
	// begin inline asm
	ld.global.nc.u32 %r91, [%rd41];
	// end inline asm
	mov.b32 	%f94, %r91;
	add.s64 	%rd42, %rd36, 6144;
	// begin inline asm
	ld.global.nc.u32 %r92, [%rd42];
	// end inline asm
	mov.b32 	%f95, %r92;
	add.s64 	%rd43, %rd36, 7168;
	// begin inline asm
	ld.global.nc.u32 %r93, [%rd43];
	// end inline asm
	mov.b32 	%f96, %r93;
	add.s64 	%rd44, %rd36, 8192;
	// begin inline asm
	ld.global.nc.u32 %r94, [%rd44];
	// end inline asm
	mov.b32 	%f97, %r94;
	add.s64 	%rd45, %rd36, 9216;
	// begin inline asm
	ld.global.nc.u32 %r95, [%rd45];
	// end inline asm
	mov.b32 	%f98, %r95;
	add.s64 	%rd46, %rd36, 10240;
	// begin inline asm
	ld.global.nc.u32 %r96, [%rd46];
	// end inline asm
	mov.b32 	%f99, %r96;
	add.s64 	%rd47, %rd36, 11264;
	// begin inline asm
	ld.global.nc.u32 %r97, [%rd47];
	// end inline asm
	mov.b32 	%f100, %r97;
	add.s64 	%rd48, %rd36, 12288;
	// begin inline asm
	ld.global.nc.u32 %r98, [%rd48];
	// end inline asm
	mov.b32 	%f101, %r98;
	add.s64 	%rd49, %rd36, 13312;
	// begin inline asm
	ld.global.nc.u32 %r99, [%rd49];
	// end inline asm
	mov.b32 	%f102, %r99;
	add.s64 	%rd50, %rd36, 14336;
	// begin inline asm
	ld.global.nc.u32 %r100, [%rd50];
	// end inline asm
	mov.b32 	%f103, %r100;
	add.s64 	%rd51, %rd36, 15360;
	// begin inline asm
	ld.global.nc.u32 %r101, [%rd51];
	// end inline asm
	mov.b32 	%f104, %r101;
	setp.lt.f32 	%p20, %f443, %f89;
	selp.f32 	%f105, %f89, %f443, %p20;
	setp.lt.f32 	%p21, %f90, %f91;
	selp.f32 	%f106, %f91, %f90, %p21;
	setp.lt.f32 	%p22, %f92, %f93;
	selp.f32 	%f107, %f93, %f92, %p22;
	setp.lt.f32 	%p23, %f94, %f95;
	selp.f32 	%f108, %f95, %f94, %p23;
	setp.lt.f32 	%p24, %f96, %f97;
	selp.f32 	%f109, %f97, %f96, %p24;
	setp.lt.f32 	%p25, %f98, %f99;
	selp.f32 	%f110, %f99, %f98, %p25;
	setp.lt.f32 	%p26, %f100, %f101;
	selp.f32 	%f111, %f101, %f100, %p26;
	setp.lt.f32 	%p27, %f102, %f103;
	selp.f32 	%f112, %f103, %f102, %p27;
	setp.lt.f32 	%p28, %f105, %f106;
	selp.f32 	%f113, %f106, %f105, %p28;
	setp.lt.f32 	%p29, %f107, %f108;
	selp.f32 	%f114, %f108, %f107, %p29;
	setp.lt.f32 	%p30, %f109, %f110;
	selp.f32 	%f115, %f110, %f109, %p30;
	setp.lt.f32 	%p31, %f111, %f112;
	selp.f32 	%f116, %f112, %f111, %p31;
	setp.lt.f32 	%p32, %f113, %f114;
	selp.f32 	%f117, %f114, %f113, %p32;
	setp.lt.f32 	%p33, %f115, %f116;
	selp.f32 	%f118, %f116, %f115, %p33;
	setp.lt.f32 	%p34, %f117, %f118;
	selp.f32 	%f119, %f118, %f117, %p34;
	setp.lt.f32 	%p35, %f119, %f104;
	selp.f32 	%f443, %f104, %f119, %p35;
	sub.s32 	%r102, %r67, %r400;
	setp.lt.s32 	%p36, %r102, 4096;
	@%p36 bra 	$L__BB7_68;
	add.s32 	%r400, %r400, 4096;
	setp.le.s32 	%p37, %r400, %r47;
	@%p37 bra 	$L__BB7_58;
$L__BB7_60:
	setp.le.s32 	%p38, %r67, %r400;
	@%p38 bra 	$L__BB7_68;
	sub.s32 	%r51, %r67, %r400;
	setp.ge.s32 	%p39, %r46, %r51;
	@%p39 bra 	$L__BB7_68;
	not.b32 	%r103, %r46;
	add.s32 	%r104, %r67, %r103;
	sub.s32 	%r52, %r104, %r400;
	and.b32  	%r105, %r52, 768;
	setp.eq.s32 	%p40, %r105, 768;
	mov.u32 	%r404, %r46;
	@%p40 bra 	$L__BB7_65;
	add.s32 	%r402, %r46, %r400;
	shr.u32 	%r106, %r52, 8;
	add.s32 	%r107, %r106, 1;
	and.b32  	%r108, %r107, 3;
	neg.s32 	%r401, %r108;
	mov.u32 	%r404, %r46;
$L__BB7_64:
	.pragma "nounroll";
	mul.wide.u32 	%rd54, %r402, 4;
	add.s64 	%rd53, %rd16, %rd54;
	// begin inline asm
	ld.global.nc.u32 %r109, [%rd53];
	// end inline asm
	mov.b32 	%f121, %r109;
	setp.lt.f32 	%p41, %f443, %f121;
	selp.f32 	%f443, %f121, %f443, %p41;
	add.s32 	%r404, %r404, 256;
	add.s32 	%r402, %r402, 256;
	add.s32 	%r401, %r401, 1;
	setp.ne.s32 	%p42, %r401, 0;
	@%p42 bra 	$L__BB7_64;
$L__BB7_65:
	setp.lt.u32 	%p43, %r52, 768;
	@%p43 bra 	$L__BB7_68;
	cvt.u64.u32 	%rd55, %r404;
	cvt.u64.u32 	%rd56, %r400;
	add.s64 	%rd57, %rd55, %rd56;
	shl.b64 	%rd58, %rd57, 2;
	add.s64 	%rd59, %rd58, %rd16;
	add.s64 	%rd124, %rd59, 2048;
	add.s32 	%r405, %r404, %r400;
$L__BB7_67:
	mul.wide.u32 	%rd64, %r405, 4;
	add.s64 	%rd60, %rd16, %rd64;
	// begin inline asm
	ld.global.nc.u32 %r110, [%rd60];
	// end inline asm
	mov.b32 	%f122, %r110;
	setp.lt.f32 	%p44, %f443, %f122;
	selp.f32 	%f123, %f122, %f443, %p44;
	add.s64 	%rd61, %rd124, -1024;
	// begin inline asm
	ld.global.nc.u32 %r111, [%rd61];
	// end inline asm
	mov.b32 	%f124, %r111;
	setp.lt.f32 	%p45, %f123, %f124;
	selp.f32 	%f125, %f124, %f123, %p45;
	// begin inline asm
	ld.global.nc.u32 %r112, [%rd124];
	// end inline asm
	mov.b32 	%f126, %r112;
	setp.lt.f32 	%p46, %f125, %f126;
	selp.f32 	%f127, %f126, %f125, %p46;
	add.s64 	%rd63, %rd124, 1024;
	// begin inline asm
	ld.global.nc.u32 %r113, [%rd63];
	// end inline asm
	mov.b32 	%f128, %r113;
	setp.lt.f32 	%p47, %f127, %f128;
	selp.f32 	%f443, %f128, %f127, %p47;
	add.s32 	%r404, %r404, 1024;
	add.s64 	%rd124, %rd124, 4096;
	add.s32 	%r405, %r405, 1024;
	setp.lt.s32 	%p48, %r404, %r51;
	@%p48 bra 	$L__BB7_67;
$L__BB7_68:
	// begin inline asm
	mov.u32 %r114, %laneid;
	// end inline asm
	mov.b32 	%r116, %f443;
	mov.b32 	%r117, 1;
	mov.b32 	%r138, 31;
	mov.b32 	%r139, -1;
	// begin inline asm
	shfl.sync.down.b32 %r115, %r116, %r117, %r138, %r139;
	// end inline asm
	mov.b32 	%f129, %r115;
	setp.gt.s32 	%p49, %r114, 30;
	setp.lt.f32 	%p50, %f443, %f129;
	selp.f32 	%f130, %f129, %f443, %p50;
	selp.f32 	%f131, %f443, %f130, %p49;
	mov.b32 	%r121, %f131;
	mov.b32 	%r122, 2;
	// begin inline asm
	shfl.sync.down.b32 %r120, %r121, %r122, %r138, %r139;
	// end inline asm
	mov.b32 	%f132, %r120;
	setp.gt.s32 	%p51, %r114, 29;
	setp.lt.f32 	%p52, %f131, %f132;
	selp.f32 	%f133, %f132, %f131, %p52;
	selp.f32 	%f134, %f131, %f133, %p51;
	mov.b32 	%r126, %f134;
	mov.b32 	%r127, 4;
	// begin inline asm
	shfl.sync.down.b32 %r125, %r126, %r127, %r138, %r139;
	// end inline asm
	mov.b32 	%f135, %r125;
	setp.gt.s32 	%p53, %r114, 27;
	setp.lt.f32 	%p54, %f134, %f135;
	selp.f32 	%f136, %f135, %f134, %p54;
	selp.f32 	%f137, %f134, %f136, %p53;
	mov.b32 	%r131, %f137;
	mov.b32 	%r132, 8;
	// begin inline asm
	shfl.sync.down.b32 %r130, %r131, %r132, %r138, %r139;
	// end inline asm
	mov.b32 	%f138, %r130;
	setp.gt.s32 	%p55, %r114, 23;
	setp.lt.f32 	%p56, %f137, %f138;
	selp.f32 	%f139, %f138, %f137, %p56;
	selp.f32 	%f140, %f137, %f139, %p55;
	mov.b32 	%r136, %f140;
	mov.b32 	%r137, 16;
	// begin inline asm
	shfl.sync.down.b32 %r135, %r136, %r137, %r138, %r139;
	// end inline asm
	mov.b32 	%f141, %r135;
	setp.gt.s32 	%p57, %r114, 15;
	setp.lt.f32 	%p58, %f140, %f141;
	selp.f32 	%f54, %f141, %f140, %p58;
	selp.f32 	%f444, %f140, %f54, %p57;
	setp.ne.s32 	%p59, %r114, 0;
	@%p59 bra 	$L__BB7_70;
	shr.u32 	%r140, %r46, 3;
	and.b32  	%r141, %r140, 124;
	mov.u32 	%r142, _ZZN3cub18CUB_300001_SM_10006detail6reduce28DeviceReduceSingleTileKernelINS2_10policy_hubIfyN4cuda3__47maximumIfEEE10Policy1000EPfSB_iS8_ffNS5_3std3__410__identityEEEvT0_T1_T2_T3_T4_T6_E12temp_storage;
	add.s32 	%r143, %r142, %r141;
	st.shared.f32 	[%r143+8], %f54;
$L__BB7_70:
	bar.sync 	0;
	setp.ne.s32 	%p60, %r46, 0;
	@%p60 bra 	$L__BB7_72;
	ld.shared.f32 	%f142, [_ZZN3cub18CUB_300001_SM_10006detail6reduce28DeviceReduceSingleTileKernelINS2_10policy_hubIfyN4cuda3__47maximumIfEEE10Policy1000EPfSB_iS8_ffNS5_3std3__410__identityEEEvT0_T1_T2_T3_T4_T6_E12temp_storage+12];
	setp.lt.f32 	%p61, %f444, %f142;
	selp.f32 	%f143, %f142, %f444, %p61;
	ld.shared.f32 	%f144, [_ZZN3cub18CUB_300001_SM_10006detail6reduce28DeviceReduceSingleTileKernelINS2_10policy_hubIfyN4cuda3__47maximumIfEEE10Policy1000EPfSB_iS8_ffNS5_3std3__410__identityEEEvT0_T1_T2_T3_T4_T6_E12temp_storage+16];
	setp.lt.f32 	%p62, %f143, %f144;
	selp.f32 	%f145, %f144, %f143, %p62;
	ld.shared.f32 	%f146, [_ZZN3cub18CUB_300001_SM_10006detail6reduce28DeviceReduceSingleTileKernelINS2_10policy_hubIfyN4cuda3__47maximumIfEEE10Policy1000EPfSB_iS8_ffNS5_3std3__410__identityEEEvT0_T1_T2_T3_T4_T6_E12temp_storage+20];
	setp.lt.f32 	%p63, %f145, %f146;
	selp.f32 	%f147, %f146, %f145, %p63;
	ld.shared.f32 	%f148, [_ZZN3cub18CUB_300001_SM_10006detail6reduce28DeviceReduceSingleTileKernelINS2_10policy_hubIfyN4cuda3__47maximumIfEEE10Policy1000EPfSB_iS8_ffNS5_3std3__410__identityEEEvT0_T1_T2_T3_T4_T6_E12temp_storage+24];
	setp.lt.f32 	%p64, %f147, %f148;
	selp.f32 	%f149, %f148, %f147, %p64;
	ld.shared.f32 	%f150, [_ZZN3cub18CUB_300001_SM_10006detail6reduce28DeviceReduceSingleTileKernelINS2_10policy_hubIfyN4cuda3__47maximumIfEEE10Policy1000EPfSB_iS8_ffNS5_3std3__410__identityEEEvT0_T1_T2_T3_T4_T6_E12temp_storage+28];
	setp.lt.f32 	%p65, %f149, %f150;
	selp.f32 	%f151, %f150, %f149, %p65;
	ld.shared.f32 	%f152, [_ZZN3cub18CUB_300001_SM_10006detail6reduce28DeviceReduceSingleTileKernelINS2_10policy_hubIfyN4cuda3__47maximumIfEEE10Policy1000EPfSB_iS8_ffNS5_3std3__410__identityEEEvT0_T1_T2_T3_T4_T6_E12temp_storage+32];
	setp.lt.f32 	%p66, %f151, %f152;
	selp.f32 	%f153, %f152, %f151, %p66;
	ld.shared.f32 	%f154, [_ZZN3cub18CUB_300001_SM_10006detail6reduce28DeviceReduceSingleTileKernelINS2_10policy_hubIfyN4cuda3__47maximumIfEEE10Policy1000EPfSB_iS8_ffNS5_3std3__410__identityEEEvT0_T1_T2_T3_T4_T6_E12temp_storage+36];
	setp.lt.f32 	%p67, %f153, %f154;
	selp.f32 	%f444, %f154, %f153, %p67;
$L__BB7_72:
	mov.u32 	%r379, %tid.x;
	setp.ne.s32 	%p249, %r379, 0;
	@%p249 bra 	$L__BB7_74;
	setp.lt.f32 	%p250, %f58, %f444;
	selp.f32 	%f417, %f444, %f58, %p250;
	st.global.f32 	[%rd1], %f417;
$L__BB7_74:
	ret;

}


// ===== COMPILED SASS (sm_100) =====

	.target	sm_100

	.elftype	@"ET_EXEC"


//--------------------- .note.nv.tkinfo           --------------------------
	.section	.note.nv.tkinfo,"",@"SHT_NOTE"
	.sectionflags	@"SHF_NOTE_NV_TKINFO"
	.tkinfo
        /*0018*/ 	.word	0x00000002
        /*0030*/ 	.string	""
        /*0030*/ 	.string	"ptxas"
        /*0030*/ 	.string	"Cuda compilation tools, release 13.0, V13.0.88"
        /*0030*/ 	.string	"Build cuda_13.0.r13.0/compiler.36424714_0"
        /*0030*/ 	.string	"-arch sm_100 -m 64 "



//--------------------- .note.nv.cuinfo           --------------------------
	.section	.note.nv.cuinfo,"",@"SHT_NOTE"
	.sectionflags	@"SHF_NOTE_NV_CUINFO"
        /*0018*/ 	.short	0x0002
        /*001a*/ 	.short	0x0064
        /*001c*/ 	.short	0x0082
	.zero		2


//--------------------- .nv.info                  --------------------------
	.section	.nv.info,"",@"SHT_CUDA_INFO"
	.align	4


	//----- nvinfo : EIATTR_REGCOUNT
	.align		4
        /*0000*/ 	.byte	0x04, 0x2f
        /*0002*/ 	.short	(.L_44 - .L_43)
	.align		4
.L_43:
        /*0004*/ 	.word	index@(_Z17normalizeAndRoundPffi)
        /*0008*/ 	.word	0x00000010


	//----- nvinfo : EIATTR_FRAME_SIZE
	.align		4
.L_44:
        /*000c*/ 	.byte	0x04, 0x11
        /*000e*/ 	.short	(.L_46 - .L_45)
	.align		4
.L_45:
        /*0010*/ 	.word	index@($__internal_0_$__cuda_sm3x_div_rn_noftz_f32_slowpath)
        /*0014*/ 	.word	0x00000000


	//----- nvinfo : EIATTR_FRAME_SIZE
	.align		4
.L_46:
        /*0018*/ 	.byte	0x04, 0x11
        /*001a*/ 	.short	(.L_48 - .L_47)
	.align		4
.L_47:
        /*001c*/ 	.word	index@(_Z17normalizeAndRoundPffi)
        /*0020*/ 	.word	0x00000000


	//----- nvinfo : EIATTR_REGCOUNT
	.align		4
.L_48:
        /*0024*/ 	.byte	0x04, 0x2f
        /*0026*/ 	.short	(.L_50 - .L_49)
	.align		4
.L_49:
        /*0028*/ 	.word	index@(_ZN3cub18CUB_300001_SM_10006detail11EmptyKernelIvEEvv)
        /*002c*/ 	.word	0x00000004


	//----- nvinfo : EIATTR_FRAME_SIZE
	.align		4
.L_50:
        /*0030*/ 	.byte	0x04, 0x11
        /*0032*/ 	.short	(.L_52 - .L_51)
	.align		4
.L_51:
        /*0034*/ 	.word	index@(_ZN3cub18CUB_300001_SM_10006detail11EmptyKernelIvEEvv)
        /*0038*/ 	.word	0x00000000


	//----- nvinfo : EIATTR_REGCOUNT
	.align		4
.L_52:
        /*003c*/ 	.byte	0x04, 0x2f
        /*003e*/ 	.short	(.L_54 - .L_53)
	.align		4
.L_53:
        /*0040*/ 	.word	index@(_ZN3cub18CUB_300001_SM_10006detail6reduce28DeviceReduceSingleTileKernelINS2_10policy_hubIfjN4cuda3__47maximumIfEEE10Policy1000EN6thrust24THRUST_300001_SM_1000_NS10device_ptrIfEEPfjS8_ff8AbsValueEEvT0_T1_T2_T3_T4_T6_)
        /*0044*/ 	.word	0x00000020


	//----- nvinfo : EIATTR_FRAME_SIZE
	.align		4
.L_54:
        /*0048*/ 	.byte	0x04, 0x11
        /*004a*/ 	.short	(.L_56 - .L_55)
	.align		4
.L_55:
        /*004c*/ 	.word	index@(_ZN3cub18CUB_300001_SM_10006detail6reduce28DeviceReduceSingleTileKernelINS2_10policy_hubIfjN4cuda3__47maximumIfEEE10Policy1000EN6thrust24THRUST_300001_SM_1000_NS10device_ptrIfEEPfjS8_ff8AbsValueEEvT0_T1_T2_T3_T4_T6_)
        /*0050*/ 	.word	0x00000000


	//----- nvinfo : EIATTR_REGCOUNT
	.align		4
.L_56:
        /*0054*/ 	.byte	0x04, 0x2f
        /*0056*/ 	.short	(.L_58 - .L_57)
	.align		4
.L_57:
        /*0058*/ 	.word	index@(_ZN3cub18CUB_300001_SM_10006detail6reduce18DeviceReduceKernelINS2_10policy_hubIfjN4cuda3__47maximumIfEEE10Policy1000EN6thrust24THRUST_300001_SM_1000_NS10device_ptrIfEEjS8_f8AbsValueEEvT0_PT3_T1_NS0_13GridEvenShareISJ_EET2_T4_)
        /*005c*/ 	.word	0x00000020


	//----- nvinfo : EIATTR_FRAME_SIZE
	.align		4
.L_58:
        /*0060*/ 	.byte	0x04, 0x11
        /*0062*/ 	.short	(.L_60 - .L_59)
	.align		4
.L_59:
        /*0064*/ 	.word	index@(_ZN3cub18CUB_300001_SM_10006detail6reduce18DeviceReduceKernelINS2_10policy_hubIfjN4cuda3__47maximumIfEEE10Policy1000EN6thrust24THRUST_300001_SM_1000_NS10device_ptrIfEEjS8_f8AbsValueEEvT0_PT3_T1_NS0_13GridEvenShareISJ_EET2_T4_)
        /*0068*/ 	.word	0x00000000


	//----- nvinfo : EIATTR_REGCOUNT
	.align		4
.L_60:
        /*006c*/ 	.byte	0x04, 0x2f
        /*006e*/ 	.short	(.L_62 - .L_61)
	.align		4
.L_61:
        /*0070*/ 	.word	index@(_ZN3cub18CUB_300001_SM_10006detail6reduce28DeviceReduceSingleTileKernelINS2_10policy_hubIfjN4cuda3__47maximumIfEEE10Policy1000EPfSB_iS8_ffNS5_3std3__410__identityEEEvT0_T1_T2_T3_T4_T6_)
        /*0074*/ 	.word	0x0000001e


	//----- nvinfo : EIATTR_FRAME_SIZE
	.align		4
.L_62:
        /*0078*/ 	.byte	0x04, 0x11
        /*007a*/ 	.short	(.L_64 - .L_63)
	.align		4
.L_63:
        /*007c*/ 	.word	index@(_ZN3cub18CUB_300001_SM_10006detail6reduce28DeviceReduceSingleTileKernelINS2_10policy_hubIfjN4cuda3__47maximumIfEEE10Policy1000EPfSB_iS8_ffNS5_3std3__410__identityEEEvT0_T1_T2_T3_T4_T6_)
        /*0080*/ 	.word	0x00000000


	//----- nvinfo : EIATTR_REGCOUNT
	.align		4
.L_64:
        /*0084*/ 	.byte	0x04, 0x2f
        /*0086*/ 	.short	(.L_66 - .L_65)
	.align		4
.L_65:
        /*0088*/ 	.word	index@(_ZN3cub18CUB_300001_SM_10006detail6reduce28DeviceReduceSingleTileKernelINS2_10policy_hubIfyN4cuda3__47maximumIfEEE10Policy1000EN6thrust24THRUST_300001_SM_1000_NS10device_ptrIfEEPfyS8_ff8AbsValueEEvT0_T1_T2_T3_T4_T6_)
        /*008c*/ 	.word	0x00000020


	//----- nvinfo : EIATTR_FRAME_SIZE
	.align		4
.L_66:
        /*0090*/ 	.byte	0x04, 0x11
        /*0092*/ 	.short	(.L_68 - .L_67)
	.align		4
.L_67:
        /*0094*/ 	.word	index@(_ZN3cub18CUB_300001_SM_10006detail6reduce28DeviceReduceSingleTileKernelINS2_10policy_hubIfyN4cuda3__47maximumIfEEE10Policy1000EN6thrust24THRUST_300001_SM_1000_NS10device_ptrIfEEPfyS8_ff8AbsValueEEvT0_T1_T2_T3_T4_T6_)
        /*0098*/ 	.word	0x00000000


	//----- nvinfo : EIATTR_REGCOUNT
	.align		4
.L_68:
        /*009c*/ 	.byte	0x04, 0x2f
        /*009e*/ 	.short	(.L_70 - .L_69)
	.align		4
.L_69:
        /*00a0*/ 	.word	index@(_ZN3cub18CUB_300001_SM_10006detail6reduce18DeviceReduceKernelINS2_10policy_hubIfyN4cuda3__47maximumIfEEE10Policy1000EN6thrust24THRUST_300001_SM_1000_NS10device_ptrIfEEyS8_f8AbsValueEEvT0_PT3_T1_NS0_13GridEvenShareISJ_EET2_T4_)
        /*00a4*/ 	.word	0x00000020


	//----- nvinfo : EIATTR_FRAME_SIZE
	.align		4
.L_70:
        /*00a8*/ 	.byte	0x04, 0x11
        /*00aa*/ 	.short	(.L_72 - .L_71)
	.align		4
.L_71:
        /*00ac*/ 	.word	index@(_ZN3cub18CUB_300001_SM_10006detail6reduce18DeviceReduceKernelINS2_10policy_hubIfyN4cuda3__47maximumIfEEE10Policy1000EN6thrust24THRUST_300001_SM_1000_NS10device_ptrIfEEyS8_f8AbsValueEEvT0_PT3_T1_NS0_13GridEvenShareISJ_EET2_T4_)
        /*00b0*/ 	.word	0x00000000


	//----- nvinfo : EIATTR_REGCOUNT
	.align		4
.L_72:
        /*00b4*/ 	.byte	0x04, 0x2f
        /*00b6*/ 	.short	(.L_74 - .L_73)
	.align		4
.L_73:
        /*00b8*/ 	.word	index@(_ZN3cub18CUB_300001_SM_10006detail6reduce28DeviceReduceSingleTileKernelINS2_10policy_hubIfyN4cuda3__47maximumIfEEE10Policy1000EPfSB_iS8_ffNS5_3std3__410__identityEEEvT0_T1_T2_T3_T4_T6_)
        /*00bc*/ 	.word	0x0000001e


	//----- nvinfo : EIATTR_FRAME_SIZE
	.align		4
.L_74:
        /*00c0*/ 	.byte	0x04, 0x11
        /*00c2*/ 	.short	(.L_76 - .L_75)
	.align		4
.L_75:
        /*00c4*/ 	.word	index@(_ZN3cub18CUB_300001_SM_10006detail6reduce28DeviceReduceSingleTileKernelINS2_10policy_hubIfyN4cuda3__47maximumIfEEE10Policy1000EPfSB_iS8_ffNS5_3std3__410__identityEEEvT0_T1_T2_T3_T4_T6_)
        /*00c8*/ 	.word	0x00000000


	//----- nvinfo : EIATTR_MIN_STACK_SIZE
	.align		4
.L_76:
        /*00cc*/ 	.byte	0x04, 0x12
        /*00ce*/ 	.short	(.L_78 - .L_77)
	.align		4
.L_77:
        /*00d0*/ 	.word	index@(_ZN3cub18CUB_300001_SM_10006detail6reduce28DeviceReduceSingleTileKernelINS2_10policy_hubIfyN4cuda3__47maximumIfEEE10Policy1000EPfSB_iS8_ffNS5_3std3__410__identityEEEvT0_T1_T2_T3_T4_T6_)
        /*00d4*/ 	.word	0x00000000


	//----- nvinfo : EIATTR_MIN_STACK_SIZE
	.align		4
.L_78:
        /*00d8*/ 	.byte	0x04, 0x12
        /*00da*/ 	.short	(.L_80 - .L_79)
	.align		4
.L_79:
        /*00dc*/ 	.word	index@(_ZN3cub18CUB_300001_SM_10006detail6reduce18DeviceReduceKernelINS2_10policy_hubIfyN4cuda3__47maximumIfEEE10Policy1000EN6thrust24THRUST_300001_SM_1000_NS10device_ptrIfEEyS8_f8AbsValueEEvT0_PT3_T1_NS0_13GridEvenShareISJ_EET2_T4_)
        /*00e0*/ 	.word	0x00000000


	//----- nvinfo : EIATTR_MIN_STACK_SIZE
	.align		4
.L_80:
        /*00e4*/ 	.byte	0x04, 0x12
        /*00e6*/ 	.short	(.L_82 - .L_81)
	.align		4
.L_81:
        /*00e8*/ 	.word	index@(_ZN3cub18CUB_300001_SM_10006detail6reduce28DeviceReduceSingleTileKernelINS2_10policy_hubIfyN4cuda3__47maximumIfEEE10Policy1000EN6thrust24THRUST_300001_SM_1000_NS10device_ptrIfEEPfyS8_ff8AbsValueEEvT0_T1_T2_T3_T4_T6_)
        /*00ec*/ 	.word	0x00000000


	//----- nvinfo : EIATTR_MIN_STACK_SIZE
	.align		4
.L_82:
        /*00f0*/ 	.byte	0x04, 0x12
        /*00f2*/ 	.short	(.L_84 - .L_83)
	.align		4
.L_83:
        /*00f4*/ 	.word	index@(_ZN3cub18CUB_300001_SM_10006detail6reduce28DeviceReduceSingleTileKernelINS2_10policy_hubIfjN4cuda3__47maximumIfEEE10Policy1000EPfSB_iS8_ffNS5_3std3__410__identityEEEvT0_T1_T2_T3_T4_T6_)
        /*00f8*/ 	.word	0x00000000


	//----- nvinfo : EIATTR_MIN_STACK_SIZE
	.align		4
.L_84:
        /*00fc*/ 	.byte	0x04, 0x12
        /*00fe*/ 	.short	(.L_86 - .L_85)
	.align		4
.L_85:
        /*0100*/ 	.word	index@(_ZN3cub18CUB_300001_SM_10006detail6reduce18DeviceReduceKernelINS2_10policy_hubIfjN4cuda3__47maximumIfEEE10Policy1000EN6thrust24THRUST_300001_SM_1000_NS10device_ptrIfEEjS8_f8AbsValueEEvT0_PT3_T1_NS0_13GridEvenShareISJ_EET2_T4_)
        /*0104*/ 	.word	0x00000000


	//----- nvinfo : EIATTR_MIN_STACK_SIZE
	.align		4
.L_86:
        /*0108*/ 	.byte	0x04, 0x12
        /*010a*/ 	.short	(.L_88 - .L_87)
	.align		4
.L_87:
        /*010c*/ 	.word	index@(_ZN3cub18CUB_300001_SM_10006detail6reduce28DeviceReduceSingleTileKernelINS2_10policy_hubIfjN4cuda3__47maximumIfEEE10Policy1000EN6thrust24THRUST_300001_SM_1000_NS10device_ptrIfEEPfjS8_ff8AbsValueEEvT0_T1_T2_T3_T4_T6_)
        /*0110*/ 	.word	0x00000000


	//----- nvinfo : EIATTR_MIN_STACK_SIZE
	.align		4
.L_88:
        /*0114*/ 	.byte	0x04, 0x12
        /*0116*/ 	.short	(.L_90 - .L_89)
	.align		4
.L_89:
        /*0118*/ 	.word	index@(_ZN3cub18CUB_300001_SM_10006detail11EmptyKernelIvEEvv)
        /*011c*/ 	.word	0x00000000


	//----- nvinfo : EIATTR_MIN_STACK_SIZE
	.align		4
.L_90:
        /*0120*/ 	.byte	0x04, 0x12
        /*0122*/ 	.short	(.L_92 - .L_91)
	.align		4
.L_91:
        /*0124*/ 	.word	index@(_Z17normalizeAndRoundPffi)
        /*0128*/ 	.word	0x00000000
.L_92:


//--------------------- .nv.compat                --------------------------
	.section	.nv.compat,"",@"SHT_CUDA_COMPAT_INFO"
	.align	4
        /*0000*/ 	.byte	0x02, 0x09, 0x00, 0x00, 0x02, 0x02, 0x01, 0x00, 0x02, 0x05, 0x05, 0x00, 0x03, 0x07, 0x01, 0x01
        /*0010*/ 	.byte	0x02, 0x03, 0x00, 0x00, 0x02, 0x06, 0x01, 0x00, 0x04, 0x0b, 0x08, 0x00, 0x01, 0x00, 0x00, 0x00
        /*0020*/ 	.byte	0x00, 0x00, 0x00, 0x00


//--------------------- .nv.info._ZN3cub18CUB_300001_SM_10006detail6reduce28DeviceReduceSingleTileKernelINS2_10policy_hubIfyN4cuda3__47maximumIfEEE10Policy1000EPfSB_iS8_ffNS5_3std3__410__identityEEEvT0_T1_T2_T3_T4_T6_ --------------------------
	.section	.nv.info._ZN3cub18CUB_300001_SM_10006detail6reduce28DeviceReduceSingleTileKernelINS2_10policy_hubIfyN4cuda3__47maximumIfEEE10Policy1000EPfSB_iS8_ffNS5_3std3__410__identityEEEvT0_T1_T2_T3_T4_T6_,"",@"SHT_CUDA_INFO"
	.sectionflags	@""
	.align	4


	//----- nvinfo : EIATTR_CUDA_API_VERSION
	.align		4
        /*0000*/ 	.byte	0x04, 0x37
        /*0002*/ 	.short	(.L_94 - .L_93)
.L_93:
        /*0004*/ 	.word	0x00000082


	//----- nvinfo : EIATTR_KPARAM_INFO
	.align		4
.L_94:
        /*0008*/ 	.byte	0x04, 0x17
        /*000a*/ 	.short	(.L_96 - .L_95)
.L_95:
        /*000c*/ 	.word	0x00000000
        /*0010*/ 	.short	0x0005
        /*0012*/ 	.short	0x001c
        /*0014*/ 	.byte	0x00, 0xf0, 0x05, 0x00


	//----- nvinfo : EIATTR_KPARAM_INFO
	.align		4
.L_96:
        /*0018*/ 	.byte	0x04, 0x17
        /*001a*/ 	.short	(.L_98 - .L_97)
.L_97:
        /*001c*/ 	.word	0x00000000
        /*0020*/ 	.short	0x0004
        /*0022*/ 	.short	0x0018
        /*0024*/ 	.byte	0x00, 0xf0, 0x11, 0x00


	//----- nvinfo : EIATTR_KPARAM_INFO
	.align		4
.L_98:
        /*0028*/ 	.byte	0x04, 0x17
        /*002a*/ 	.short	(.L_100 - .L_99)
.L_99:
        /*002c*/ 	.word	0x00000000
        /*0030*/ 	.short	0x0003
        /*0032*/ 	.short	0x0014
        /*0034*/ 	.byte	0x00, 0xf0, 0x05, 0x00


	//----- nvinfo : EIATTR_KPARAM_INFO
	.align		4
.L_100:
        /*0038*/ 	.byte	0x04, 0x17
        /*003a*/ 	.short	(.L_102 - .L_101)
.L_101:
        /*003c*/ 	.word	0x00000000
        /*0040*/ 	.short	0x0002
        /*0042*/ 	.short	0x0010
        /*0044*/ 	.byte	0x00, 0xf0, 0x11, 0x00


	//----- nvinfo : EIATTR_KPARAM_INFO
	.align		4
.L_102:
        /*0048*/ 	.byte	0x04, 0x17
        /*004a*/ 	.short	(.L_104 - .L_103)
.L_103:
        /*004c*/ 	.word	0x00000000
        /*0050*/ 	.short	0x0001
        /*0052*/ 	.short	0x0008
        /*0054*/ 	.byte	0x00, 0xf5, 0x21, 0x00


	//----- nvinfo : EIATTR_KPARAM_INFO
	.align		4
.L_104:
        /*0058*/ 	.byte	0x04, 0x17
        /*005a*/ 	.short	(.L_106 - .L_105)
.L_105:
        /*005c*/ 	.word	0x00000000
        /*0060*/ 	.short	0x0000
        /*0062*/ 	.short	0x0000
        /*0064*/ 	.byte	0x00, 0xf5, 0x21, 0x00


	//----- nvinfo : EIATTR_SPARSE_MMA_MASK
	.align		4
.L_106:
        /*0068*/ 	.byte	0x03, 0x50
        /*006a*/ 	.short	0x0000


	//----- nvinfo : EIATTR_MAXREG_COUNT
	.align		4
        /*006c*/ 	.byte	0x03, 0x1b
        /*006e*/ 	.short	0x00ff


	//----- nvinfo : EIATTR_NUM_BARRIERS
	.align		4
        /*0070*/ 	.byte	0x02, 0x4c
        /*0072*/ 	.byte	0x01
	.zero		1


	//----- nvinfo : EIATTR_MERCURY_ISA_VERSION
	.align		4
        /*0074*/ 	.byte	0x03, 0x5f
        /*0076*/ 	.short	0x0101


	//----- nvinfo : EIATTR_COOP_GROUP_MASK_REGIDS
	.align		4
        /*0078*/ 	.byte	0x04, 0x29
        /*007a*/ 	.short	(.L_108 - .L_107)


	//   ....[0]....
.L_107:
        /*007c*/ 	.word	0xffffffff


	//   ....[1]....
        /*0080*/ 	.word	0xffffffff


	//   ....[2]....
        /*0084*/ 	.word	0xffffffff


	//   ....[3]....
        /*0088*/ 	.word	0xffffffff


	//   ....[4]....
        /*008c*/ 	.word	0xffffffff


	//   ....[5]....
        /*0090*/ 	.word	0xffffffff


	//   ....[6]....
        /*0094*/ 	.word	0xffffffff


	//   ....[7]....
        /*0098*/ 	.word	0xffffffff


	//   ....[8]....
        /*009c*/ 	.word	0xffffffff


	//   ....[9]....
        /*00a0*/ 	.word	0xffffffff


	//   ....[10]....
        /*00a4*/ 	.word	0xffffffff


	//   ....[11]....
        /*00a8*/ 	.word	0xffffffff


	//   ....[12]....
        /*00ac*/ 	.word	0xffffffff


	//   ....[13]....
        /*00b0*/ 	.word	0xffffffff


	//   ....[14]....
        /*00b4*/ 	.word	0xffffffff


	//   ....[15]....
        /*00b8*/ 	.word	0xffffffff


	//   ....[16]....
        /*00bc*/ 	.word	0xffffffff


	//   ....[17]....
        /*00c0*/ 	.word	0xffffffff


	//   ....[18]....
        /*00c4*/ 	.word	0xffffffff


	//   ....[19]....
        /*00c8*/ 	.word	0xffffffff


	//   ....[20]....
        /*00cc*/ 	.word	0xffffffff


	//   ....[21]....
        /*00d0*/ 	.word	0xffffffff


	//   ....[22]....
        /*00d4*/ 	.word	0xffffffff


	//   ....[23]....
        /*00d8*/ 	.word	0xffffffff


	//   ....[24]....
        /*00dc*/ 	.word	0xffffffff


	//   ....[25]....
        /*00e0*/ 	.word	0xffffffff


	//   ....[26]....
        /*00e4*/ 	.word	0xffffffff


	//   ....[27]....
        /*00e8*/ 	.word	0xffffffff


	//   ....[28]....
        /*00ec*/ 	.word	0xffffffff


	//   ....[29]....
        /*00f0*/ 	.word	0xffffffff


	//----- nvinfo : EIATTR_COOP_GROUP_INSTR_OFFSETS
	.align		4
.L_108:
        /*00f4*/ 	.byte	0x04, 0x28
        /*00f6*/ 	.short	(.L_110 - .L_109)


	//   ....[0]....
.L_109:
        /*00f8*/ 	.word	0x00000b50


	//   ....[1]....
        /*00fc*/ 	.word	0x00000bc0


	//   ....[2]....
        /*0100*/ 	.word	0x00000c40


	//   ....[3]....
        /*0104*/ 	.word	0x00000ca0


	//   ....[4]....
        /*0108*/ 	.word	0x00000ce0


	//   ....[5]....
        /*010c*/ 	.word	0x00000f20


	//   ....[6]....
        /*0110*/ 	.word	0x00000f90


	//   ....[7]....
        /*0114*/ 	.word	0x00000fe0


	//   ....[8]....
        /*0118*/ 	.word	0x00001040


	//   ....[9]....
        /*011c*/ 	.word	0x000010b0


	//   ....[10]....
        /*0120*/ 	.word	0x000022f0


	//   ....[11]....
        /*0124*/ 	.word	0x00002380


	//   ....[12]....
        /*0128*/ 	.word	0x000023e0


	//   ....[13]....
        /*012c*/ 	.word	0x00002430


	//   ....[14]....
        /*0130*/ 	.word	0x00002470


	//   ....[15]....
        /*0134*/ 	.word	0x00003080


	//   ....[16]....
        /*0138*/ 	.word	0x000030f0


	//   ....[17]....
        /*013c*/ 	.word	0x00003170


	//   ....[18]....
        /*0140*/ 	.word	0x000031d0


	//   ....[19]....
        /*0144*/ 	.word	0x00003210


	//   ....[20]....
        /*0148*/ 	.word	0x00003450


	//   ....[21]....
        /*014c*/ 	.word	0x000034c0


	//   ....[22]....
        /*0150*/ 	.word	0x00003510


	//   ....[23]....
        /*0154*/ 	.word	0x00003570


	//   ....[24]....
        /*0158*/ 	.word	0x000035f0


	//   ....[25]....
        /*015c*/ 	.word	0x000049a0


	//   ....[26]....
        /*0160*/ 	.word	0x00004a30


	//   ....[27]....
        /*0164*/ 	.word	0x00004a90


	//   ....[28]....
        /*0168*/ 	.word	0x00004ae0


	//   ....[29]....
        /*016c*/ 	.word	0x00004b20


	//----- nvinfo : EIATTR_VRC_CTA_INIT_COUNT
	.align		4
.L_110:
        /*0170*/ 	.byte	0x02, 0x4a
	.zero		1
	.zero		1


	//----- nvinfo : EIATTR_EXIT_INSTR_OFFSETS
	.align		4
        /*0174*/ 	.byte	0x04, 0x1c
        /*0176*/ 	.short	(.L_112 - .L_111)


	//   ....[0]....
.L_111:
        /*0178*/ 	.word	0x00000080


	//   ....[1]....
        /*017c*/ 	.word	0x000000c0


	//   ....[2]....
        /*0180*/ 	.word	0x00004cf0


	//   ....[3]....
        /*0184*/ 	.word	0x00004d50


	//----- nvinfo : EIATTR_MAX_THREADS
	.align		4
.L_112:
        /*0188*/ 	.byte	0x04, 0x05
        /*018a*/ 	.short	(.L_114 - .L_113)
.L_113:
        /*018c*/ 	.word	0x00000100
        /*0190*/ 	.word	0x00000001
        /*0194*/ 	.word	0x00000001


	//----- nvinfo : EIATTR_CRS_STACK_SIZE
	.align		4
.L_114:
        /*0198*/ 	.byte	0x04, 0x1e
        /*019a*/ 	.short	(.L_116 - .L_115)
.L_115:
        /*019c*/ 	.word	0x00000000


	//----- nvinfo : EIATTR_CBANK_PARAM_SIZE
	.align		4
.L_116:
        /*01a0*/ 	.byte	0x03, 0x19
        /*01a2*/ 	.short	0x001d


	//----- nvinfo : EIATTR_PARAM_CBANK
	.align		4
        /*01a4*/ 	.byte	0x04, 0x0a
        /*01a6*/ 	.short	(.L_118 - .L_117)
	.align		4
.L_117:
        /*01a8*/ 	.word	index@(.nv.constant0._ZN3cub18CUB_300001_SM_10006detail6reduce28DeviceReduceSingleTileKernelINS2_10policy_hubIfyN4cuda3__47maximumIfEEE10Policy1000EPfSB_iS8_ffNS5_3std3__410__identityEEEvT0_T1_T2_T3_T4_T6_)
        /*01ac*/ 	.short	0x0380
        /*01ae*/ 	.short	0x001d


	//----- nvinfo : EIATTR_SW_WAR
	.align		4
.L_118:
        /*01b0*/ 	.byte	0x04, 0x36
        /*01b2*/ 	.short	(.L_120 - .L_119)
.L_119:
        /*01b4*/ 	.word	0x00000008
.L_120:


//--------------------- .nv.info._ZN3cub18CUB_300001_SM_10006detail6reduce18DeviceReduceKernelINS2_10policy_hubIfyN4cuda3__47maximumIfEEE10Policy1000EN6thrust24THRUST_300001_SM_1000_NS10device_ptrIfEEyS8_f8AbsValueEEvT0_PT3_T1_NS0_13GridEvenShareISJ_EET2_T4_ --------------------------
	.section	.nv.info._ZN3cub18CUB_300001_SM_10006detail6reduce18DeviceReduceKernelINS2_10policy_hubIfyN4cuda3__47maximumIfEEE10Policy1000EN6thrust24THRUST_300001_SM_1000_NS10device_ptrIfEEyS8_f8AbsValueEEvT0_PT3_T1_NS0_13GridEvenShareISJ_EET2_T4_,"",@"SHT_CUDA_INFO"
	.sectionflags	@""
	.align	4


	//----- nvinfo : EIATTR_CUDA_API_VERSION
	.align		4
        /*0000*/ 	.byte	0x04, 0x37
        /*0002*/ 	.short	(.L_122 - .L_121)
.L_121:
        /*0004*/ 	.word	0x00000082


	//----- nvinfo : EIATTR_KPARAM_INFO
	.align		4
.L_122:
        /*0008*/ 	.byte	0x04, 0x17
        /*000a*/ 	.short	(.L_124 - .L_123)
.L_123:
        /*000c*/ 	.word	0x00000000
        /*0010*/ 	.short	0x0005
        /*0012*/ 	.short	0x0061
        /*0014*/ 	.byte	0x00, 0xf0, 0x05, 0x00


	//----- nvinfo : EIATTR_KPARAM_INFO
	.align		4
.L_124:
        /*0018*/ 	.byte	0x04, 0x17
        /*001a*/ 	.short	(.L_126 - .L_125)
.L_125:
        /*001c*/ 	.word	0x00000000
        /*0020*/ 	.short	0x0004
        /*0022*/ 	.short	0x0060
        /*0024*/ 	.byte	0x00, 0xf0, 0x05, 0x00


	//----- nvinfo : EIATTR_KPARAM_INFO
	.align		4
.L_126:
        /*0028*/ 	.byte	0x04, 0x17
        /*002a*/ 	.short	(.L_128 - .L_127)
.L_127:
        /*002c*/ 	.word	0x00000000
        /*0030*/ 	.short	0x0003
        /*0032*/ 	.short	0x0018
        /*0034*/ 	.byte	0x00, 0xf0, 0x21, 0x01


	//----- nvinfo : EIATTR_KPARAM_INFO
	.align		4
.L_128:
        /*0038*/ 	.byte	0x04, 0x17
        /*003a*/ 	.short	(.L_130 - .L_129)
.L_129:
        /*003c*/ 	.word	0x00000000
        /*0040*/ 	.short	0x0002
        /*0042*/ 	.short	0x0010
        /*0044*/ 	.byte	0x00, 0xf0, 0x21, 0x00


	//----- nvinfo : EIATTR_KPARAM_INFO
	.align		4
.L_130:
        /*0048*/ 	.byte	0x04, 0x17
        /*004a*/ 	.short	(.L_132 - .L_131)
.L_131:
        /*004c*/ 	.word	0x00000000
        /*0050*/ 	.short	0x0001
        /*0052*/ 	.short	0x0008
        /*0054*/ 	.byte	0x00, 0xf5, 0x21, 0x00


	//----- nvinfo : EIATTR_KPARAM_INFO
	.align		4
.L_132:
        /*0058*/ 	.byte	0x04, 0x17
        /*005a*/ 	.short	(.L_134 - .L_133)
.L_133:
        /*005c*/ 	.word	0x00000000
        /*0060*/ 	.short	0x0000
        /*0062*/ 	.short	0x0000
        /*0064*/ 	.byte	0x00, 0xf0, 0x21, 0x00


	//----- nvinfo : EIATTR_SPARSE_MMA_MASK
	.align		4
.L_134:
        /*0068*/ 	.byte	0x03, 0x50
        /*006a*/ 	.short	0x0000


	//----- nvinfo : EIATTR_MAXREG_COUNT
	.align		4
        /*006c*/ 	.byte	0x03, 0x1b
        /*006e*/ 	.short	0x00ff


	//----- nvinfo : EIATTR_NUM_BARRIERS
	.align		4
        /*0070*/ 	.byte	0x02, 0x4c
        /*0072*/ 	.byte	0x01
	.zero		1


	//----- nvinfo : EIATTR_MERCURY_ISA_VERSION
	.align		4
        /*0074*/ 	.byte	0x03, 0x5f
        /*0076*/ 	.short	0x0101


	//----- nvinfo : EIATTR_COOP_GROUP_MASK_REGIDS
	.align		4
        /*0078*/ 	.byte	0x04, 0x29
        /*007a*/ 	.short	(.L_136 - .L_135)


	//   ....[0]....
.L_135:
        /*007c*/ 	.word	0xffffffff


	//   ....[1]....
        /*0080*/ 	.word	0xffffffff


	//   ....[2]....
        /*0084*/ 	.word	0xffffffff


	//   ....[3]....
        /*0088*/ 	.word	0xffffffff


	//   ....[4]....
        /*008c*/ 	.word	0xffffffff


	//   ....[5]....
        /*0090*/ 	.word	0xffffffff


	//   ....[6]....
        /*0094*/ 	.word	0xffffffff


	//   ....[7]....
        /*0098*/ 	.word	0xffffffff


	//   ....[8]....
        /*009c*/ 	.word	0xffffffff


	//   ....[9]....
        /*00a0*/ 	.word	0xffffffff


	//   ....[10]....
        /*00a4*/ 	.word	0xffffffff


	//   ....[11]....
        /*00a8*/ 	.word	0xffffffff


	//   ....[12]....
        /*00ac*/ 	.word	0xffffffff


	//   ....[13]....
        /*00b0*/ 	.word	0xffffffff


	//   ....[14]....
        /*00b4*/ 	.word	0xffffffff


	//----- nvinfo : EIATTR_COOP_GROUP_INSTR_OFFSETS
	.align		4
.L_136:
        /*00b8*/ 	.byte	0x04, 0x28
        /*00ba*/ 	.short	(.L_138 - .L_137)


	//   ....[0]....
.L_137:
        /*00bc*/ 	.word	0x00000b90


	//   ....[1]....
        /*00c0*/ 	.word	0x00000c00


	//   ....[2]....
        /*00c4*/ 	.word	0x00000c80


	//   ....[3]....
        /*00c8*/ 	.word	0x00000ce0


	//   ....[4]....
        /*00cc*/ 	.word	0x00000d20


	//   ....[5]....
        /*00d0*/ 	.word	0x00000f60


	//   ....[6]....
        /*00d4*/ 	.word	0x00000fd0


	//   ....[7]....
        /*00d8*/ 	.word	0x00001020


	//   ....[8]....
        /*00dc*/ 	.word	0x00001080


	//   ....[9]....
        /*00e0*/ 	.word	0x00001100


	//   ....[10]....
        /*00e4*/ 	.word	0x00002740


	//   ....[11]....
        /*00e8*/ 	.word	0x000027d0


	//   ....[12]....
        /*00ec*/ 	.word	0x00002830


	//   ....[13]....
        /*00f0*/ 	.word	0x00002880


	//   ....[14]....
        /*00f4*/ 	.word	0x000028c0


	//----- nvinfo : EIATTR_VRC_CTA_INIT_COUNT
	.align		4
.L_138:
        /*00f8*/ 	.byte	0x02, 0x4a
	.zero		1
	.zero		1


	//----- nvinfo : EIATTR_EXIT_INSTR_OFFSETS
	.align		4
        /*00fc*/ 	.byte	0x04, 0x1c
        /*00fe*/ 	.short	(.L_140 - .L_139)


	//   ....[0]....
.L_139:
        /*0100*/ 	.word	0x00002a90


	//   ....[1]....
        /*0104*/ 	.word	0x00002af0


	//----- nvinfo : EIATTR_MAX_THREADS
	.align		4
.L_140:
        /*0108*/ 	.byte	0x04, 0x05
        /*010a*/ 	.short	(.L_142 - .L_141)
.L_141:
        /*010c*/ 	.word	0x00000100
        /*0110*/ 	.word	0x00000001
        /*0114*/ 	.word	0x00000001


	//----- nvinfo : EIATTR_CRS_STACK_SIZE
	.align		4
.L_142:
        /*0118*/ 	.byte	0x04, 0x1e
        /*011a*/ 	.short	(.L_144 - .L_143)
.L_143:
        /*011c*/ 	.word	0x00000000


	//----- nvinfo : EIATTR_CBANK_PARAM_SIZE
	.align		4
.L_144:
        /*0120*/ 	.byte	0x03, 0x19
        /*0122*/ 	.short	0x0062


	//----- nvinfo : EIATTR_PARAM_CBANK
	.align		4
        /*0124*/ 	.byte	0x04, 0x0a
        /*0126*/ 	.short	(.L_146 - .L_145)
	.align		4
.L_145:
        /*0128*/ 	.word	index@(.nv.constant0._ZN3cub18CUB_300001_SM_10006detail6reduce18DeviceReduceKernelINS2_10policy_hubIfyN4cuda3__47maximumIfEEE10Policy1000EN6thrust24THRUST_300001_SM_1000_NS10device_ptrIfEEyS8_f8AbsValueEEvT0_PT3_T1_NS0_13GridEvenShareISJ_EET2_T4_)
        /*012c*/ 	.short	0x0380
        /*012e*/ 	.short	0x0062


	//----- nvinfo : EIATTR_SW_WAR
	.align		4
.L_146:
        /*0130*/ 	.byte	0x04, 0x36
        /*0132*/ 	.short	(.L_148 - .L_147)
.L_147:
        /*0134*/ 	.word	0x00000008
.L_148:


//--------------------- .nv.info._ZN3cub18CUB_300001_SM_10006detail6reduce28DeviceReduceSingleTileKernelINS2_10policy_hubIfyN4cuda3__47maximumIfEEE10Policy1000EN6thrust24THRUST_300001_SM_1000_NS10device_ptrIfEEPfyS8_ff8AbsValueEEvT0_T1_T2_T3_T4_T6_ --------------------------
	.section	.nv.info._ZN3cub18CUB_300001_SM_10006detail6reduce28DeviceReduceSingleTileKernelINS2_10policy_hubIfyN4cuda3__47maximumIfEEE10Policy1000EN6thrust24THRUST_300001_SM_1000_NS10device_ptrIfEEPfyS8_ff8AbsValueEEvT0_T1_T2_T3_T4_T6_,"",@"SHT_CUDA_INFO"
	.sectionflags	@""
	.align	4


	//----- nvinfo : EIATTR_CUDA_API_VERSION
	.align		4
        /*0000*/ 	.byte	0x04, 0x37
        /*0002*/ 	.short	(.L_150 - .L_149)
.L_149:
        /*0004*/ 	.word	0x00000082


	//----- nvinfo : EIATTR_KPARAM_INFO
	.align		4
.L_150:
        /*0008*/ 	.byte	0x04, 0x17
        /*000a*/ 	.short	(.L_152 - .L_151)
.L_151:
        /*000c*/ 	.word	0x00000000
        /*0010*/ 	.short	0x0005
        /*0012*/ 	.short	0x0020
        /*0014*/ 	.byte	0x00, 0xf0, 0x05, 0x00


	//----- nvinfo : EIATTR_KPARAM_INFO
	.align		4
.L_152:
        /*0018*/ 	.byte	0x04, 0x17
        /*001a*/ 	.short	(.L_154 - .L_153)
.L_153:
        /*001c*/ 	.word	0x00000000
        /*0020*/ 	.short	0x0004
        /*0022*/ 	.short	0x001c
        /*0024*/ 	.byte	0x00, 0xf0, 0x11, 0x00


	//----- nvinfo : EIATTR_KPARAM_INFO
	.align		4
.L_154:
        /*0028*/ 	.byte	0x04, 0x17
        /*002a*/ 	.short	(.L_156 - .L_155)
.L_155:
        /*002c*/ 	.word	0x00000000
        /*0030*/ 	.short	0x0003
        /*0032*/ 	.short	0x0018
        /*0034*/ 	.byte	0x00, 0xf0, 0x05, 0x00


	//----- nvinfo : EIATTR_KPARAM_INFO
	.align		4
.L_156:
        /*0038*/ 	.byte	0x04, 0x17
        /*003a*/ 	.short	(.L_158 - .L_157)
.L_157:
        /*003c*/ 	.word	0x00000000
        /*0040*/ 	.short	0x0002
        /*0042*/ 	.short	0x0010
        /*0044*/ 	.byte	0x00, 0xf0, 0x21, 0x00


	//----- nvinfo : EIATTR_KPARAM_INFO
	.align		4
.L_158:
        /*0048*/ 	.byte	0x04, 0x17
        /*004a*/ 	.short	(.L_160 - .L_159)
.L_159:
        /*004c*/ 	.word	0x00000000
        /*0050*/ 	.short	0x0001
        /*0052*/ 	.short	0x0008
        /*0054*/ 	.byte	0x00, 0xf5, 0x21, 0x00


	//----- nvinfo : EIATTR_KPARAM_INFO
	.align		4
.L_160:
        /*0058*/ 	.byte	0x04, 0x17
        /*005a*/ 	.short	(.L_162 - .L_161)
.L_161:
        /*005c*/ 	.word	0x00000000
        /*0060*/ 	.short	0x0000
        /*0062*/ 	.short	0x0000
        /*0064*/ 	.byte	0x00, 0xf0, 0x21, 0x00


	//----- nvinfo : EIATTR_SPARSE_MMA_MASK
	.align		4
.L_162:
        /*0068*/ 	.byte	0x03, 0x50
        /*006a*/ 	.short	0x0000


	//----- nvinfo : EIATTR_MAXREG_COUNT
	.align		4
        /*006c*/ 	.byte	0x03, 0x1b
        /*006e*/ 	.short	0x00ff


	//----- nvinfo : EIATTR_NUM_BARRIERS
	.align		4
        /*0070*/ 	.byte	0x02, 0x4c
        /*0072*/ 	.byte	0x01
	.zero		1


	//----- nvinfo : EIATTR_MERCURY_ISA_VERSION
	.align		4
        /*0074*/ 	.byte	0x03, 0x5f
        /*0076*/ 	.short	0x0101


	//----- nvinfo : EIATTR_COOP_GROUP_MASK_REGIDS
	.align		4
        /*0078*/ 	.byte	0x04, 0x29
        /*007a*/ 	.short	(.L_164 - .L_163)


	//   ....[0]....
.L_163:
        /*007c*/ 	.word	0xffffffff


	//   ....[1]....
        /*0080*/ 	.word	0xffffffff


	//   ....[2]....
        /*0084*/ 	.word	0xffffffff


	//   ....[3]....
        /*0088*/ 	.word	0xffffffff


	//   ....[4]....
        /*008c*/ 	.word	0xffffffff


	//   ....[5]....
        /*0090*/ 	.word	0xffffffff


	//   ....[6]....
        /*0094*/ 	.word	0xffffffff


	//   ....[7]....
        /*0098*/ 	.word	0xffffffff


	//   ....[8]....
        /*009c*/ 	.word	0xffffffff


	//   ....[9]....
        /*00a0*/ 	.word	0xffffffff


	//   ....[10]....
        /*00a4*/ 	.word	0xffffffff


	//   ....[11]....
        /*00a8*/ 	.word	0xffffffff


	//   ....[12]....
        /*00ac*/ 	.word	0xffffffff


	//   ....[13]....
        /*00b0*/ 	.word	0xffffffff


	//   ....[14]....
        /*00b4*/ 	.word	0xffffffff


	//----- nvinfo : EIATTR_COOP_GROUP_INSTR_OFFSETS
	.align		4
.L_164:
        /*00b8*/ 	.byte	0x04, 0x28
        /*00ba*/ 	.short	(.L_166 - .L_165)


	//   ....[0]....
.L_165:
        /*00bc*/ 	.word	0x00000b00


	//   ....[1]....
        /*00c0*/ 	.word	0x00000b70


	//   ....[2]....
        /*00c4*/ 	.word	0x00000bf0


	//   ....[3]....
        /*00c8*/ 	.word	0x00000c50


	//   ....[4]....
        /*00cc*/ 	.word	0x00000c80


	//   ....[5]....
        /*00d0*/ 	.word	0x00000ed0


	//   ....[6]....
        /*00d4*/ 	.word	0x00000f70


	//   ....[7]....
        /*00d8*/ 	.word	0x00000fd0


	//   ....[8]....
        /*00dc*/ 	.word	0x00001020


	//   ....[9]....
        /*00e0*/ 	.word	0x00001070


	//   ....[10]....
        /*00e4*/ 	.word	0x000024d0


	//   ....[11]....
        /*00e8*/ 	.word	0x00002560


	//   ....[12]....
        /*00ec*/ 	.word	0x000025c0


	//   ....[13]....
        /*00f0*/ 	.word	0x00002610


	//   ....[14]....
        /*00f4*/ 	.word	0x00002640


	//----- nvinfo : EIATTR_VRC_CTA_INIT_COUNT
	.align		4
.L_166:
        /*00f8*/ 	.byte	0x02, 0x4a
	.zero		1
	.zero		1


	//----- nvinfo : EIATTR_EXIT_INSTR_OFFSETS
	.align		4
        /*00fc*/ 	.byte	0x04, 0x1c
        /*00fe*/ 	.short	(.L_168 - .L_167)


	//   ....[0]....
.L_167:
        /*0100*/ 	.word	0x000000a0


	//   ....[1]....
        /*0104*/ 	.word	0x000000e0


	//   ....[2]....
        /*0108*/ 	.word	0x00002820


	//   ....[3]....
        /*010c*/ 	.word	0x00002880


	//----- nvinfo : EIATTR_MAX_THREADS
	.align		4
.L_168:
        /*0110*/ 	.byte	0x04, 0x05
        /*0112*/ 	.short	(.L_170 - .L_169)
.L_169:
        /*0114*/ 	.word	0x00000100
        /*0118*/ 	.word	0x00000001
        /*011c*/ 	.word	0x00000001


	//----- nvinfo : EIATTR_CRS_STACK_SIZE
	.align		4
.L_170:
        /*0120*/ 	.byte	0x04, 0x1e
        /*0122*/ 	.short	(.L_172 - .L_171)
.L_171:
        /*0124*/ 	.word	0x00000000


	//----- nvinfo : EIATTR_CBANK_PARAM_SIZE
	.align		4
.L_172:
        /*0128*/ 	.byte	0x03, 0x19
        /*012a*/ 	.short	0x0021


	//----- nvinfo : EIATTR_PARAM_CBANK
	.align		4
        /*012c*/ 	.byte	0x04, 0x0a
        /*012e*/ 	.short	(.L_174 - .L_173)
	.align		4
.L_173:
        /*0130*/ 	.word	index@(.nv.constant0._ZN3cub18CUB_300001_SM_10006detail6reduce28DeviceReduceSingleTileKernelINS2_10policy_hubIfyN4cuda3__47maximumIfEEE10Policy1000EN6thrust24THRUST_300001_SM_1000_NS10device_ptrIfEEPfyS8_ff8AbsValueEEvT0_T1_T2_T3_T4_T6_)
        /*0134*/ 	.short	0x0380
        /*0136*/ 	.short	0x0021


	//----- nvinfo : EIATTR_SW_WAR
	.align		4
.L_174:
        /*0138*/ 	.byte	0x04, 0x36
        /*013a*/ 	.short	(.L_176 - .L_175)
.L_175:
        /*013c*/ 	.word	0x00000008
.L_176:


//--------------------- .nv.info._ZN3cub18CUB_300001_SM_10006detail6reduce28DeviceReduceSingleTileKernelINS2_10policy_hubIfjN4cuda3__47maximumIfEEE10Policy1000EPfSB_iS8_ffNS5_3std3__410__identityEEEvT0_T1_T2_T3_T4_T6_ --------------------------
	.section	.nv.info._ZN3cub18CUB_300001_SM_10006detail6reduce28DeviceReduceSingleTileKernelINS2_10policy_hubIfjN4cuda3__47maximumIfEEE10Policy1000EPfSB_iS8_ffNS5_3std3__410__identityEEEvT0_T1_T2_T3_T4_T6_,"",@"SHT_CUDA_INFO"
	.sectionflags	@""
	.align	4


	//----- nvinfo : EIATTR_CUDA_API_VERSION
	.align		4
        /*0000*/ 	.byte	0x04, 0x37
        /*0002*/ 	.short	(.L_178 - .L_177)
.L_177:
        /*0004*/ 	.word	0x00000082


	//----- nvinfo : EIATTR_KPARAM_INFO
	.align		4
.L_178:
        /*0008*/ 	.byte	0x04, 0x17
        /*000a*/ 	.short	(.L_180 - .L_179)
.L_179:
        /*000c*/ 	.word	0x00000000
        /*0010*/ 	.short	0x0005
        /*0012*/ 	.short	0x001c
        /*0014*/ 	.byte	0x00, 0xf0, 0x05, 0x00


	//----- nvinfo : EIATTR_KPARAM_INFO
	.align		4
.L_180:
        /*0018*/ 	.byte	0x04, 0x17
        /*001a*/ 	.short	(.L_182 - .L_181)
.L_181:
        /*001c*/ 	.word	0x00000000
        /*0020*/ 	.short	0x0004
        /*0022*/ 	.short	0x0018
        /*0024*/ 	.byte	0x00, 0xf0, 0x11, 0x00


	//----- nvinfo : EIATTR_KPARAM_INFO
	.align		4
.L_182:
        /*0028*/ 	.byte	0x04, 0x17
        /*002a*/ 	.short	(.L_184 - .L_183)
.L_183:
        /*002c*/ 	.word	0x00000000
        /*0030*/ 	.short	0x0003
        /*0032*/ 	.short	0x0014
        /*0034*/ 	.byte	0x00, 0xf0, 0x05, 0x00


	//----- nvinfo : EIATTR_KPARAM_INFO
	.align		4
.L_184:
        /*0038*/ 	.byte	0x04, 0x17
        /*003a*/ 	.short	(.L_186 - .L_185)
.L_185:
        /*003c*/ 	.word	0x00000000
        /*0040*/ 	.short	0x0002
        /*0042*/ 	.short	0x0010
        /*0044*/ 	.byte	0x00, 0xf0, 0x11, 0x00


	//----- nvinfo : EIATTR_KPARAM_INFO
	.align		4
.L_186:
        /*0048*/ 	.byte	0x04, 0x17
        /*004a*/ 	.short	(.L_188 - .L_187)
.L_187:
        /*004c*/ 	.word	0x00000000
        /*0050*/ 	.short	0x0001
        /*0052*/ 	.short	0x0008
        /*0054*/ 	.byte	0x00, 0xf5, 0x21, 0x00


	//----- nvinfo : EIATTR_KPARAM_INFO
	.align		4
.L_188:
        /*0058*/ 	.byte	0x04, 0x17
        /*005a*/ 	.short	(.L_190 - .L_189)
.L_189:
        /*005c*/ 	.word	0x00000000
        /*0060*/ 	.short	0x0000
        /*0062*/ 	.short	0x0000
        /*0064*/ 	.byte	0x00, 0xf5, 0x21, 0x00


	//----- nvinfo : EIATTR_SPARSE_MMA_MASK
	.align		4
.L_190:
        /*0068*/ 	.byte	0x03, 0x50
        /*006a*/ 	.short	0x0000


	//----- nvinfo : EIATTR_MAXREG_COUNT
	.align		4
        /*006c*/ 	.byte	0x03, 0x1b
        /*006e*/ 	.short	0x00ff


	//----- nvinfo : EIATTR_NUM_BARRIERS
	.align		4
        /*0070*/ 	.byte	0x02, 0x4c
        /*0072*/ 	.byte	0x01
	.zero		1


	//----- nvinfo : EIATTR_MERCURY_ISA_VERSION
	.align		4
        /*0074*/ 	.byte	0x03, 0x5f
        /*0076*/ 	.short	0x0101


	//----- nvinfo : EIATTR_COOP_GROUP_MASK_REGIDS
	.align		4
        /*0078*/ 	.byte	0x04, 0x29
        /*007a*/ 	.short	(.L_192 - .L_191)


	//   ....[0]....
.L_191:
        /*007c*/ 	.word	0xffffffff


	//   ....[1]....
        /*0080*/ 	.word	0xffffffff


	//   ....[2]....
        /*0084*/ 	.word	0xffffffff


	//   ....[3]....
        /*0088*/ 	.word	0xffffffff


	//   ....[4]....
        /*008c*/ 	.word	0xffffffff


	//   ....[5]....
        /*0090*/ 	.word	0xffffffff


	//   ....[6]....
        /*0094*/ 	.word	0xffffffff


	//   ....[7]....
        /*0098*/ 	.word	0xffffffff


	//   ....[8]....
        /*009c*/ 	.word	0xffffffff


	//   ....[9]....
        /*00a0*/ 	.word	0xffffffff


	//   ....[10]....
        /*00a4*/ 	.word	0xffffffff


	//   ....[11]....
        /*00a8*/ 	.word	0xffffffff


	//   ....[12]....
        /*00ac*/ 	.word	0xffffffff


	//   ....[13]....
        /*00b0*/ 	.word	0xffffffff


	//   ....[14]....
        /*00b4*/ 	.word	0xffffffff


	//   ....[15]....
        /*00b8*/ 	.word	0xffffffff


	//   ....[16]....
        /*00bc*/ 	.word	0xffffffff


	//   ....[17]....
        /*00c0*/ 	.word	0xffffffff


	//   ....[18]....
        /*00c4*/ 	.word	0xffffffff


	//   ....[19]....
        /*00c8*/ 	.word	0xffffffff


	//   ....[20]....
        /*00cc*/ 	.word	0xffffffff


	//   ....[21]....
        /*00d0*/ 	.word	0xffffffff


	//   ....[22]....
        /*00d4*/ 	.word	0xffffffff


	//   ....[23]....
        /*00d8*/ 	.word	0xffffffff


	//   ....[24]....
        /*00dc*/ 	.word	0xffffffff


	//   ....[25]....
        /*00e0*/ 	.word	0xffffffff


	//   ....[26]....
        /*00e4*/ 	.word	0xffffffff


	//   ....[27]....
        /*00e8*/ 	.word	0xffffffff


	//   ....[28]....
        /*00ec*/ 	.word	0xffffffff


	//   ....[29]....
        /*00f0*/ 	.word	0xffffffff


	//----- nvinfo : EIATTR_COOP_GROUP_INSTR_OFFSETS
	.align		4
.L_192:
        /*00f4*/ 	.byte	0x04, 0x28
        /*00f6*/ 	.short	(.L_194 - .L_193)


	//   ....[0]....
.L_193:
        /*00f8*/ 	.word	0x00000b50


	//   ....[1]....
        /*00fc*/ 	.word	0x00000bc0


	//   ....[2]....
        /*0100*/ 	.word	0x00000c40


	//   ....[3]....
        /*0104*/ 	.word	0x00000ca0


	//   ....[4]....
        /*0108*/ 	.word	0x00000ce0


	//   ....[5]....
        /*010c*/ 	.word	0x00000f20


	//   ....[6]....
        /*0110*/ 	.word	0x00000f90


	//   ....[7]....
        /*0114*/ 	.word	0x00000fe0


	//   ....[8]....
        /*0118*/ 	.word	0x00001040


	//   ....[9]....
        /*011c*/ 	.word	0x000010b0


	//   ....[10]....
        /*0120*/ 	.word	0x000022f0


	//   ....[11]....
        /*0124*/ 	.word	0x00002380


	//   ....[12]....
        /*0128*/ 	.word	0x000023e0


	//   ....[13]....
        /*012c*/ 	.word	0x00002430


	//   ....[14]....
        /*0130*/ 	.word	0x00002470


	//   ....[15]....
        /*0134*/ 	.word	0x00003080


	//   ....[16]....
        /*0138*/ 	.word	0x000030f0


	//   ....[17]....
        /*013c*/ 	.word	0x00003170


	//   ....[18]....
        /*0140*/ 	.word	0x000031d0


	//   ....[19]....
        /*0144*/ 	.word	0x00003210


	//   ....[20]....
        /*0148*/ 	.word	0x00003450


	//   ....[21]....
        /*014c*/ 	.word	0x000034c0


	//   ....[22]....
        /*0150*/ 	.word	0x00003510


	//   ....[23]....
        /*0154*/ 	.word	0x00003570


	//   ....[24]....
        /*0158*/ 	.word	0x000035f0


	//   ....[25]....
        /*015c*/ 	.word	0x000049a0


	//   ....[26]....
        /*0160*/ 	.word	0x00004a30


	//   ....[27]....
        /*0164*/ 	.word	0x00004a90


	//   ....[28]....
        /*0168*/ 	.word	0x00004ae0


	//   ....[29]....
        /*016c*/ 	.word	0x00004b20


	//----- nvinfo : EIATTR_VRC_CTA_INIT_COUNT
	.align		4
.L_194:
        /*0170*/ 	.byte	0x02, 0x4a
	.zero		1
	.zero		1


	//----- nvinfo : EIATTR_EXIT_INSTR_OFFSETS
	.align		4
        /*0174*/ 	.byte	0x04, 0x1c
        /*0176*/ 	.short	(.L_196 - .L_195)


	//   ....[0]....
.L_195:
        /*0178*/ 	.word	0x00000080


	//   ....[1]....
        /*017c*/ 	.word	0x000000c0


	//   ....[2]....
        /*0180*/ 	.word	0x00004cf0


	//   ....[3]....
        /*0184*/ 	.word	0x00004d50


	//----- nvinfo : EIATTR_MAX_THREADS
	.align		4
.L_196:
        /*0188*/ 	.byte	0x04, 0x05
        /*018a*/ 	.short	(.L_198 - .L_197)
.L_197:
        /*018c*/ 	.word	0x00000100
        /*0190*/ 	.word	0x00000001
        /*0194*/ 	.word	0x00000001


	//----- nvinfo : EIATTR_CRS_STACK_SIZE
	.align		4
.L_198:
        /*0198*/ 	.byte	0x04, 0x1e
        /*019a*/ 	.short	(.L_200 - .L_199)
.L_199:
        /*019c*/ 	.word	0x00000000


	//----- nvinfo : EIATTR_CBANK_PARAM_SIZE
	.align		4
.L_200:
        /*01a0*/ 	.byte	0x03, 0x19
        /*01a2*/ 	.short	0x001d


	//----- nvinfo : EIATTR_PARAM_CBANK
	.align		4
        /*01a4*/ 	.byte	0x04, 0x0a
        /*01a6*/ 	.short	(.L_202 - .L_201)
	.align		4
.L_201:
        /*01a8*/ 	.word	index@(.nv.constant0._ZN3cub18CUB_300001_SM_10006detail6reduce28DeviceReduceSingleTileKernelINS2_10policy_hubIfjN4cuda3__47maximumIfEEE10Policy1000EPfSB_iS8_ffNS5_3std3__410__identityEEEvT0_T1_T2_T3_T4_T6_)
        /*01ac*/ 	.short	0x0380
        /*01ae*/ 	.short	0x001d


	//----- nvinfo : EIATTR_SW_WAR
	.align		4
.L_202:
        /*01b0*/ 	.byte	0x04, 0x36
        /*01b2*/ 	.short	(.L_204 - .L_203)
.L_203:
        /*01b4*/ 	.word	0x00000008
.L_204:


//--------------------- .nv.info._ZN3cub18CUB_300001_SM_10006detail6reduce18DeviceReduceKernelINS2_10policy_hubIfjN4cuda3__47maximumIfEEE10Policy1000EN6thrust24THRUST_300001_SM_1000_NS10device_ptrIfEEjS8_f8AbsValueEEvT0_PT3_T1_NS0_13GridEvenShareISJ_EET2_T4_ --------------------------
	.section	.nv.info._ZN3cub18CUB_300001_SM_10006detail6reduce18DeviceReduceKernelINS2_10policy_hubIfjN4cuda3__47maximumIfEEE10Policy1000EN6thrust24THRUST_300001_SM_1000_NS10device_ptrIfEEjS8_f8AbsValueEEvT0_PT3_T1_NS0_13GridEvenShareISJ_EET2_T4_,"",@"SHT_CUDA_INFO"
	.sectionflags	@""
	.align	4


	//----- nvinfo : EIATTR_CUDA_API_VERSION
	.align		4
        /*0000*/ 	.byte	0x04, 0x37
        /*0002*/ 	.short	(.L_206 - .L_205)
.L_205:
        /*0004*/ 	.word	0x00000082


	//----- nvinfo : EIATTR_KPARAM_INFO
	.align		4
.L_206:
        /*0008*/ 	.byte	0x04, 0x17
        /*000a*/ 	.short	(.L_208 - .L_207)
.L_207:
        /*000c*/ 	.word	0x00000000
        /*0010*/ 	.short	0x0005
        /*0012*/ 	.short	0x003d
        /*0014*/ 	.byte	0x00, 0xf0, 0x05, 0x00


	//----- nvinfo : EIATTR_KPARAM_INFO
	.align		4
.L_208:
        /*0018*/ 	.byte	0x04, 0x17
        /*001a*/ 	.short	(.L_210 - .L_209)
.L_209:
        /*001c*/ 	.word	0x00000000
        /*0020*/ 	.short	0x0004
        /*0022*/ 	.short	0x003c
        /*0024*/ 	.byte	0x00, 0xf0, 0x05, 0x00


	//----- nvinfo : EIATTR_KPARAM_INFO
	.align		4
.L_210:
        /*0028*/ 	.byte	0x04, 0x17
        /*002a*/ 	.short	(.L_212 - .L_211)
.L_211:
        /*002c*/ 	.word	0x00000000
        /*0030*/ 	.short	0x0003
        /*0032*/ 	.short	0x0014
        /*0034*/ 	.byte	0x00, 0xf0, 0xa1, 0x00


	//----- nvinfo : EIATTR_KPARAM_INFO
	.align		4
.L_212:
        /*0038*/ 	.byte	0x04, 0x17
        /*003a*/ 	.short	(.L_214 - .L_213)
.L_213:
        /*003c*/ 	.word	0x00000000
        /*0040*/ 	.short	0x0002
        /*0042*/ 	.short	0x0010
        /*0044*/ 	.byte	0x00, 0xf0, 0x11, 0x00


	//----- nvinfo : EIATTR_KPARAM_INFO
	.align		4
.L_214:
        /*0048*/ 	.byte	0x04, 0x17
        /*004a*/ 	.short	(.L_216 - .L_215)
.L_215:
        /*004c*/ 	.word	0x00000000
        /*0050*/ 	.short	0x0001
        /*0052*/ 	.short	0x0008
        /*0054*/ 	.byte	0x00, 0xf5, 0x21, 0x00


	//----- nvinfo : EIATTR_KPARAM_INFO
	.align		4
.L_216:
        /*0058*/ 	.byte	0x04, 0x17
        /*005a*/ 	.short	(.L_218 - .L_217)
.L_217:
        /*005c*/ 	.word	0x00000000
        /*0060*/ 	.short	0x0000
        /*0062*/ 	.short	0x0000
        /*0064*/ 	.byte	0x00, 0xf0, 0x21, 0x00


	//----- nvinfo : EIATTR_SPARSE_MMA_MASK
	.align		4
.L_218:
        /*0068*/ 	.byte	0x03, 0x50
        /*006a*/ 	.short	0x0000


	//----- nvinfo : EIATTR_MAXREG_COUNT
	.align		4
        /*006c*/ 	.byte	0x03, 0x1b
        /*006e*/ 	.short	0x00ff


	//----- nvinfo : EIATTR_NUM_BARRIERS
	.align		4
        /*0070*/ 	.byte	0x02, 0x4c
        /*0072*/ 	.byte	0x01
	.zero		1


	//----- nvinfo : EIATTR_MERCURY_ISA_VERSION
	.align		4
        /*0074*/ 	.byte	0x03, 0x5f
        /*0076*/ 	.short	0x0101


	//----- nvinfo : EIATTR_COOP_GROUP_MASK_REGIDS
	.align		4
        /*0078*/ 	.byte	0x04, 0x29
        /*007a*/ 	.short	(.L_220 - .L_219)


	//   ....[0]....
.L_219:
        /*007c*/ 	.word	0xffffffff


	//   ....[1]....
        /*0080*/ 	.word	0xffffffff


	//   ....[2]....
        /*0084*/ 	.word	0xffffffff


	//   ....[3]....
        /*0088*/ 	.word	0xffffffff


	//   ....[4]....
        /*008c*/ 	.word	0xffffffff


	//   ....[5]....
        /*0090*/ 	.word	0xffffffff


	//   ....[6]....
        /*0094*/ 	.word	0xffffffff


	//   ....[7]....
        /*0098*/ 	.word	0xffffffff


	//   ....[8]....
        /*009c*/ 	.word	0xffffffff


	//   ....[9]....
        /*00a0*/ 	.word	0xffffffff


	//   ....[10]....
        /*00a4*/ 	.word	0xffffffff


	//   ....[11]....
        /*00a8*/ 	.word	0xffffffff


	//   ....[12]....
        /*00ac*/ 	.word	0xffffffff


	//   ....[13]....
        /*00b0*/ 	.word	0xffffffff


	//   ....[14]....
        /*00b4*/ 	.word	0xffffffff


	//----- nvinfo : EIATTR_COOP_GROUP_INSTR_OFFSETS
	.align		4
.L_220:
        /*00b8*/ 	.byte	0x04, 0x28
        /*00ba*/ 	.short	(.L_222 - .L_221)


	//   ....[0]....
.L_221:
        /*00bc*/ 	.word	0x00000dd0


	//   ....[1]....
        /*00c0*/ 	.word	0x00000e40


	//   ....[2]....
        /*00c4*/ 	.word	0x00000ec0


	//   ....[3]....
        /*00c8*/ 	.word	0x00000f20


	//   ....[4]....
        /*00cc*/ 	.word	0x00000f60


	//   ....[5]....
        /*00d0*/ 	.word	0x000011a0


	//   ....[6]....
        /*00d4*/ 	.word	0x00001210


	//   ....[7]....
        /*00d8*/ 	.word	0x00001260


	//   ....[8]....
        /*00dc*/ 	.word	0x000012c0


	//   ....[9]....
        /*00e0*/ 	.word	0x00001340


	//   ....[10]....
        /*00e4*/ 	.word	0x00002a60


	//   ....[11]....
        /*00e8*/ 	.word	0x00002b00


	//   ....[12]....
        /*00ec*/ 	.word	0x00002b60


	//   ....[13]....
        /*00f0*/ 	.word	0x00002bb0


	//   ....[14]....
        /*00f4*/ 	.word	0x00002bf0


	//----- nvinfo : EIATTR_VRC_CTA_INIT_COUNT
	.align		4
.L_222:
        /*00f8*/ 	.byte	0x02, 0x4a
	.zero		1
	.zero		1


	//----- nvinfo : EIATTR_EXIT_INSTR_OFFSETS
	.align		4
        /*00fc*/ 	.byte	0x04, 0x1c
        /*00fe*/ 	.short	(.L_224 - .L_223)


	//   ....[0]....
.L_223:
        /*0100*/ 	.word	0x00002dc0


	//   ....[1]....
        /*0104*/ 	.word	0x00002e00


	//----- nvinfo : EIATTR_MAX_THREADS
	.align		4
.L_224:
        /*0108*/ 	.byte	0x04, 0x05
        /*010a*/ 	.short	(.L_226 - .L_225)
.L_225:
        /*010c*/ 	.word	0x00000100
        /*0110*/ 	.word	0x00000001
        /*0114*/ 	.word	0x00000001


	//----- nvinfo : EIATTR_CRS_STACK_SIZE
	.align		4
.L_226:
        /*0118*/ 	.byte	0x04, 0x1e
        /*011a*/ 	.short	(.L_228 - .L_227)
.L_227:
        /*011c*/ 	.word	0x00000000


	//----- nvinfo : EIATTR_CBANK_PARAM_SIZE
	.align		4
.L_228:
        /*0120*/ 	.byte	0x03, 0x19
        /*0122*/ 	.short	0x003e


	//----- nvinfo : EIATTR_PARAM_CBANK
	.align		4
        /*0124*/ 	.byte	0x04, 0x0a
        /*0126*/ 	.short	(.L_230 - .L_229)
	.align		4
.L_229:
        /*0128*/ 	.word	index@(.nv.constant0._ZN3cub18CUB_300001_SM_10006detail6reduce18DeviceReduceKernelINS2_10policy_hubIfjN4cuda3__47maximumIfEEE10Policy1000EN6thrust24THRUST_300001_SM_1000_NS10device_ptrIfEEjS8_f8AbsValueEEvT0_PT3_T1_NS0_13GridEvenShareISJ_EET2_T4_)
        /*012c*/ 	.short	0x0380
        /*012e*/ 	.short	0x003e


	//----- nvinfo : EIATTR_SW_WAR
	.align		4
.L_230:
        /*0130*/ 	.byte	0x04, 0x36
        /*0132*/ 	.short	(.L_232 - .L_231)
.L_231:
        /*0134*/ 	.word	0x00000008
.L_232:


//--------------------- .nv.info._ZN3cub18CUB_300001_SM_10006detail6reduce28DeviceReduceSingleTileKernelINS2_10policy_hubIfjN4cuda3__47maximumIfEEE10Policy1000EN6thrust24THRUST_300001_SM_1000_NS10device_ptrIfEEPfjS8_ff8AbsValueEEvT0_T1_T2_T3_T4_T6_ --------------------------
	.section	.nv.info._ZN3cub18CUB_300001_SM_10006detail6reduce28DeviceReduceSingleTileKernelINS2_10policy_hubIfjN4cuda3__47maximumIfEEE10Policy1000EN6thrust24THRUST_300001_SM_1000_NS10device_ptrIfEEPfjS8_ff8AbsValueEEvT0_T1_T2_T3_T4_T6_,"",@"SHT_CUDA_INFO"
	.sectionflags	@""
	.align	4


	//----- nvinfo : EIATTR_CUDA_API_VERSION
	.align		4
        /*0000*/ 	.byte	0x04, 0x37
        /*0002*/ 	.short	(.L_234 - .L_233)
.L_233:
        /*0004*/ 	.word	0x00000082


	//----- nvinfo : EIATTR_KPARAM_INFO
	.align		4
.L_234:
        /*0008*/ 	.byte	0x04, 0x17
        /*000a*/ 	.short	(.L_236 - .L_235)
.L_235:
        /*000c*/ 	.word	0x00000000
        /*0010*/ 	.short	0x0005
        /*0012*/ 	.short	0x001c
        /*0014*/ 	.byte	0x00, 0xf0, 0x05, 0x00


	//----- nvinfo : EIATTR_KPARAM_INFO
	.align		4
.L_236:
        /*0018*/ 	.byte	0x04, 0x17
        /*001a*/ 	.short	(.L_238 - .L_237)
.L_237:
        /*001c*/ 	.word	0x00000000
        /*0020*/ 	.short	0x0004
        /*0022*/ 	.short	0x0018
        /*0024*/ 	.byte	0x00, 0xf0, 0x11, 0x00


	//----- nvinfo : EIATTR_KPARAM_INFO
	.align		4
.L_238:
        /*0028*/ 	.byte	0x04, 0x17
        /*002a*/ 	.short	(.L_240 - .L_239)
.L_239:
        /*002c*/ 	.word	0x00000000
        /*0030*/ 	.short	0x0003
        /*0032*/ 	.short	0x0014
        /*0034*/ 	.byte	0x00, 0xf0, 0x05, 0x00


	//----- nvinfo : EIATTR_KPARAM_INFO
	.align		4
.L_240:
        /*0038*/ 	.byte	0x04, 0x17
        /*003a*/ 	.short	(.L_242 - .L_241)
.L_241:
        /*003c*/ 	.word	0x00000000
        /*0040*/ 	.short	0x0002
        /*0042*/ 	.short	0x0010
        /*0044*/ 	.byte	0x00, 0xf0, 0x11, 0x00


	//----- nvinfo : EIATTR_KPARAM_INFO
	.align		4
.L_242:
        /*0048*/ 	.byte	0x04, 0x17
        /*004a*/ 	.short	(.L_244 - .L_243)
.L_243:
        /*004c*/ 	.word	0x00000000
        /*0050*/ 	.short	0x0001
        /*0052*/ 	.short	0x0008
        /*0054*/ 	.byte	0x00, 0xf5, 0x21, 0x00


	//----- nvinfo : EIATTR_KPARAM_INFO
	.align		4
.L_244:
        /*0058*/ 	.byte	0x04, 0x17
        /*005a*/ 	.short	(.L_246 - .L_245)
.L_245:
        /*005c*/ 	.word	0x00000000
        /*0060*/ 	.short	0x0000
        /*0062*/ 	.short	0x0000
        /*0064*/ 	.byte	0x00, 0xf0, 0x21, 0x00


	//----- nvinfo : EIATTR_SPARSE_MMA_MASK
	.align		4
.L_246:
        /*0068*/ 	.byte	0x03, 0x50
        /*006a*/ 	.short	0x0000


	//----- nvinfo : EIATTR_MAXREG_COUNT
	.align		4
        /*006c*/ 	.byte	0x03, 0x1b
        /*006e*/ 	.short	0x00ff


	//----- nvinfo : EIATTR_NUM_BARRIERS
	.align		4
        /*0070*/ 	.byte	0x02, 0x4c
        /*0072*/ 	.byte	0x01
	.zero		1


	//----- nvinfo : EIATTR_MERCURY_ISA_VERSION
	.align		4
        /*0074*/ 	.byte	0x03, 0x5f
        /*0076*/ 	.short	0x0101


	//----- nvinfo : EIATTR_COOP_GROUP_MASK_REGIDS
	.align		4
        /*0078*/ 	.byte	0x04, 0x29
        /*007a*/ 	.short	(.L_248 - .L_247)


	//   ....[0]....
.L_247:
        /*007c*/ 	.word	0xffffffff


	//   ....[1]....
        /*0080*/ 	.word	0xffffffff


	//   ....[2]....
        /*0084*/ 	.word	0xffffffff


	//   ....[3]....
        /*0088*/ 	.word	0xffffffff


	//   ....[4]....
        /*008c*/ 	.word	0xffffffff


	//   ....[5]....
        /*0090*/ 	.word	0xffffffff


	//   ....[6]....
        /*0094*/ 	.word	0xffffffff


	//   ....[7]....
        /*0098*/ 	.word	0xffffffff


	//   ....[8]....
        /*009c*/ 	.word	0xffffffff


	//   ....[9]....
        /*00a0*/ 	.word	0xffffffff


	//   ....[10]....
        /*00a4*/ 	.word	0xffffffff


	//   ....[11]....
        /*00a8*/ 	.word	0xffffffff


	//   ....[12]....
        /*00ac*/ 	.word	0xffffffff


	//   ....[13]....
        /*00b0*/ 	.word	0xffffffff


	//   ....[14]....
        /*00b4*/ 	.word	0xffffffff


	//----- nvinfo : EIATTR_COOP_GROUP_INSTR_OFFSETS
	.align		4
.L_248:
        /*00b8*/ 	.byte	0x04, 0x28
        /*00ba*/ 	.short	(.L_250 - .L_249)


	//   ....[0]....
.L_249:
        /*00bc*/ 	.word	0x00000af0


	//   ....[1]....
        /*00c0*/ 	.word	0x00000b60


	//   ....[2]....
        /*00c4*/ 	.word	0x00000be0


	//   ....[3]....
        /*00c8*/ 	.word	0x00000c40


	//   ....[4]....
        /*00cc*/ 	.word	0x00000c80


	//   ....[5]....
        /*00d0*/ 	.word	0x00000ec0


	//   ....[6]....
        /*00d4*/ 	.word	0x00000f30


	//   ....[7]....
        /*00d8*/ 	.word	0x00000f80


	//   ....[8]....
        /*00dc*/ 	.word	0x00000fe0


	//   ....[9]....
        /*00e0*/ 	.word	0x00001050


	//   ....[10]....
        /*00e4*/ 	.word	0x00002610


	//   ....[11]....
        /*00e8*/ 	.word	0x000026a0


	//   ....[12]....
        /*00ec*/ 	.word	0x00002700


	//   ....[13]....
        /*00f0*/ 	.word	0x00002750


	//   ....[14]....
        /*00f4*/ 	.word	0x00002790


	//----- nvinfo : EIATTR_VRC_CTA_INIT_COUNT
	.align		4
.L_250:
        /*00f8*/ 	.byte	0x02, 0x4a
	.zero		1
	.zero		1


	//----- nvinfo : EIATTR_EXIT_INSTR_OFFSETS
	.align		4
        /*00fc*/ 	.byte	0x04, 0x1c
        /*00fe*/ 	.short	(.L_252 - .L_251)


	//   ....[0]....
.L_251:
        /*0100*/ 	.word	0x00000080


	//   ....[1]....
        /*0104*/ 	.word	0x000000c0


	//   ....[2]....
        /*0108*/ 	.word	0x00002960


	//   ....[3]....
        /*010c*/ 	.word	0x000029c0


	//----- nvinfo : EIATTR_MAX_THREADS
	.align		4
.L_252:
        /*0110*/ 	.byte	0x04, 0x05
        /*0112*/ 	.short	(.L_254 - .L_253)
.L_253:
        /*0114*/ 	.word	0x00000100
        /*0118*/ 	.word	0x00000001
        /*011c*/ 	.word	0x00000001


	//----- nvinfo : EIATTR_CRS_STACK_SIZE
	.align		4
.L_254:
        /*0120*/ 	.byte	0x04, 0x1e
        /*0122*/ 	.short	(.L_256 - .L_255)
.L_255:
        /*0124*/ 	.word	0x00000000


	//----- nvinfo : EIATTR_CBANK_PARAM_SIZE
	.align		4
.L_256:
        /*0128*/ 	.byte	0x03, 0x19
        /*012a*/ 	.short	0x001d


	//----- nvinfo : EIATTR_PARAM_CBANK
	.align		4
        /*012c*/ 	.byte	0x04, 0x0a
        /*012e*/ 	.short	(.L_258 - .L_257)
	.align		4
.L_257:
        /*0130*/ 	.word	index@(.nv.constant0._ZN3cub18CUB_300001_SM_10006detail6reduce28DeviceReduceSingleTileKernelINS2_10policy_hubIfjN4cuda3__47maximumIfEEE10Policy1000EN6thrust24THRUST_300001_SM_1000_NS10device_ptrIfEEPfjS8_ff8AbsValueEEvT0_T1_T2_T3_T4_T6_)
        /*0134*/ 	.short	0x0380
        /*0136*/ 	.short	0x001d


	//----- nvinfo : EIATTR_SW_WAR
	.align		4
.L_258:
        /*0138*/ 	.byte	0x04, 0x36
        /*013a*/ 	.short	(.L_260 - .L_259)
.L_259:
        /*013c*/ 	.word	0x00000008
.L_260:


//--------------------- .nv.info._ZN3cub18CUB_300001_SM_10006detail11EmptyKernelIvEEvv --------------------------
	.section	.nv.info._ZN3cub18CUB_300001_SM_10006detail11EmptyKernelIvEEvv,"",@"SHT_CUDA_INFO"
	.sectionflags	@""
	.align	4


	//----- nvinfo : EIATTR_CUDA_API_VERSION
	.align		4
        /*0000*/ 	.byte	0x04, 0x37
        /*0002*/ 	.short	(.L_262 - .L_261)
.L_261:
        /*0004*/ 	.word	0x00000082


	//----- nvinfo : EIATTR_SPARSE_MMA_MASK
	.align		4
.L_262:
        /*0008*/ 	.byte	0x03, 0x50
        /*000a*/ 	.short	0x0000


	//----- nvinfo : EIATTR_MAXREG_COUNT
	.align		4
        /*000c*/ 	.byte	0x03, 0x1b
        /*000e*/ 	.short	0x00ff


	//----- nvinfo : EIATTR_MERCURY_ISA_VERSION
	.align		4
        /*0010*/ 	.byte	0x03, 0x5f
        /*0012*/ 	.short	0x0101


	//----- nvinfo : EIATTR_VRC_CTA_INIT_COUNT
	.align		4
        /*0014*/ 	.byte	0x02, 0x4a
	.zero		1
	.zero		1


	//----- nvinfo : EIATTR_EXIT_INSTR_OFFSETS
	.align		4
        /*0018*/ 	.byte	0x04, 0x1c
        /*001a*/ 	.short	(.L_264 - .L_263)


	//   ....[0]....
.L_263:
        /*001c*/ 	.word	0x00000010


	//----- nvinfo : EIATTR_SW_WAR
	.align		4
.L_264:
        /*0020*/ 	.byte	0x04, 0x36
        /*0022*/ 	.short	(.L_266 - .L_265)
.L_265:
        /*0024*/ 	.word	0x00000008
.L_266:


//--------------------- .nv.info._Z17normalizeAndRoundPffi --------------------------
	.section	.nv.info._Z17normalizeAndRoundPffi,"",@"SHT_CUDA_INFO"
	.sectionflags	@""
	.align	4


	//----- nvinfo : EIATTR_CUDA_API_VERSION
	.align		4
        /*0000*/ 	.byte	0x04, 0x37
        /*0002*/ 	.short	(.L_268 - .L_267)
.L_267:
        /*0004*/ 	.word	0x00000082


	//----- nvinfo : EIATTR_KPARAM_INFO
	.align		4
.L_268:
        /*0008*/ 	.byte	0x04, 0x17
        /*000a*/ 	.short	(.L_270 - .L_269)
.L_269:
        /*000c*/ 	.word	0x00000000
        /*0010*/ 	.short	0x0002
        /*0012*/ 	.short	0x000c
        /*0014*/ 	.byte	0x00, 0xf0, 0x11, 0x00


	//----- nvinfo : EIATTR_KPARAM_INFO
	.align		4
.L_270:
        /*0018*/ 	.byte	0x04, 0x17
        /*001a*/ 	.short	(.L_272 - .L_271)
.L_271:
        /*001c*/ 	.word	0x00000000
        /*0020*/ 	.short	0x0001
        /*0022*/ 	.short	0x0008
        /*0024*/ 	.byte	0x00, 0xf0, 0x11, 0x00


	//----- nvinfo : EIATTR_KPARAM_INFO
	.align		4
.L_272:
        /*0028*/ 	.byte	0x04, 0x17
        /*002a*/ 	.short	(.L_274 - .L_273)
.L_273:
        /*002c*/ 	.word	0x00000000
        /*0030*/ 	.short	0x0000
        /*0032*/ 	.short	0x0000
        /*0034*/ 	.byte	0x00, 0xf5, 0x21, 0x00


	//----- nvinfo : EIATTR_SPARSE_MMA_MASK
	.align		4
.L_274:
        /*0038*/ 	.byte	0x03, 0x50
        /*003a*/ 	.short	0x0000


	//----- nvinfo : EIATTR_MAXREG_COUNT
	.align		4
        /*003c*/ 	.byte	0x03, 0x1b
        /*003e*/ 	.short	0x00ff


	//----- nvinfo : EIATTR_MERCURY_ISA_VERSION
	.align		4
        /*0040*/ 	.byte	0x03, 0x5f
        /*0042*/ 	.short	0x0101


	//----- nvinfo : EIATTR_VRC_CTA_INIT_COUNT
	.align		4
        /*0044*/ 	.byte	0x02, 0x4a
	.zero		1
	.zero		1


	//----- nvinfo : EIATTR_EXIT_INSTR_OFFSETS
	.align		4
        /*0048*/ 	.byte	0x04, 0x1c
        /*004a*/ 	.short	(.L_276 - .L_275)


	//   ....[0]....
.L_275:
        /*004c*/ 	.word	0x00000070


	//   ....[1]....
        /*0050*/ 	.word	0x000001f0


	//----- nvinfo : EIATTR_CRS_STACK_SIZE
	.align		4
.L_276:
        /*0054*/ 	.byte	0x04, 0x1e
        /*0056*/ 	.short	(.L_278 - .L_277)
.L_277:
        /*0058*/ 	.word	0x00000000


	//----- nvinfo : EIATTR_CBANK_PARAM_SIZE
	.align		4
.L_278:
        /*005c*/ 	.byte	0x03, 0x19
        /*005e*/ 	.short	0x0010


	//----- nvinfo : EIATTR_PARAM_CBANK
	.align		4
        /*0060*/ 	.byte	0x04, 0x0a
        /*0062*/ 	.short	(.L_280 - .L_279)
	.align		4
.L_279:
        /*0064*/ 	.word	index@(.nv.constant0._Z17normalizeAndRoundPffi)
        /*0068*/ 	.short	0x0380
        /*006a*/ 	.short	0x0010


	//----- nvinfo : EIATTR_SW_WAR
	.align		4
.L_280:
        /*006c*/ 	.byte	0x04, 0x36
        /*006e*/ 	.short	(.L_282 - .L_281)
.L_281:
        /*0070*/ 	.word	0x00000008
.L_282:


//--------------------- .nv.callgraph             --------------------------
	.section	.nv.callgraph,"",@"SHT_CUDA_CALLGRAPH"
	.align	4
	.sectionentsize	8
	.align		4
        /*0000*/ 	.word	0x00000000
	.align		4
        /*0004*/ 	.word	0xffffffff
	.align		4
        /*0008*/ 	.word	0x00000000
	.align		4
        /*000c*/ 	.word	0xfffffffe
	.align		4
        /*0010*/ 	.word	0x00000000
	.align		4
        /*0014*/ 	.word	0xfffffffd
	.align		4
        /*0018*/ 	.word	0x00000000
	.align		4
        /*001c*/ 	.word	0xfffffffc


//--------------------- .nv.constant4             --------------------------
	.section	.nv.constant4,"a",@progbits
	.align	8
	.align		8
.nv.constant4:
        /*0000*/ 	.dword	_ZN34_INTERNAL_0bb55df7_4_k_cu_944b4f1f4cuda3std3__45__cpo5beginE
	.align		8
        /*0008*/ 	.dword	_ZN34_INTERNAL_0bb55df7_4_k_cu_944b4f1f4cuda3std3__45__cpo3endE
	.align		8
        /*0010*/ 	.dword	_ZN34_INTERNAL_0bb55df7_4_k_cu_944b4f1f4cuda3std3__45__cpo6cbeginE
	.align		8
        /*0018*/ 	.dword	_ZN34_INTERNAL_0bb55df7_4_k_cu_944b4f1f4cuda3std3__45__cpo4cendE
	.align		8
        /*0020*/ 	.dword	_ZN34_INTERNAL_0bb55df7_4_k_cu_944b4f1f4cuda3std3__45__cpo6rbeginE
	.align		8
        /*0028*/ 	.dword	_ZN34_INTERNAL_0bb55df7_4_k_cu_944b4f1f4cuda3std3__45__cpo4rendE
	.align		8
        /*0030*/ 	.dword	_ZN34_INTERNAL_0bb55df7_4_k_cu_944b4f1f4cuda3std3__45__cpo7crbeginE
	.align		8
        /*0038*/ 	.dword	_ZN34_INTERNAL_0bb55df7_4_k_cu_944b4f1f4cuda3std3__45__cpo5crendE
	.align		8
        /*0040*/ 	.dword	_ZN34_INTERNAL_0bb55df7_4_k_cu_944b4f1f4cuda3std3__436_GLOBAL__N__0bb55df7_4_k_cu_944b4f1f6ignoreE
	.align		8
        /*0048*/ 	.dword	_ZN34_INTERNAL_0bb55df7_4_k_cu_944b4f1f4cuda3std3__419piecewise_constructE
	.align		8
        /*0050*/ 	.dword	_ZN34_INTERNAL_0bb55df7_4_k_cu_944b4f1f4cuda3std3__48in_placeE
	.align		8
        /*0058*/ 	.dword	_ZN34_INTERNAL_0bb55df7_4_k_cu_944b4f1f4cuda3std3__420unreachable_sentinelE
	.align		8
        /*0060*/ 	.dword	_ZN34_INTERNAL_0bb55df7_4_k_cu_944b4f1f4cuda3std3__47nulloptE
	.align		8
        /*0068*/ 	.dword	_ZN34_INTERNAL_0bb55df7_4_k_cu_944b4f1f4cuda3std3__48unexpectE
	.align		8
        /*0070*/ 	.dword	_ZN34_INTERNAL_0bb55df7_4_k_cu_944b4f1f4cuda3std6ranges3__45__cpo4swapE
	.align		8
        /*0078*/ 	.dword	_ZN34_INTERNAL_0bb55df7_4_k_cu_944b4f1f4cuda3std6ranges3__45__cpo9iter_moveE
	.align		8
        /*0080*/ 	.dword	_ZN34_INTERNAL_0bb55df7_4_k_cu_944b4f1f4cuda3std6ranges3__45__cpo5beginE
	.align		8
        /*0088*/ 	.dword	_ZN34_INTERNAL_0bb55df7_4_k_cu_944b4f1f4cuda3std6ranges3__45__cpo3endE
	.align		8
        /*0090*/ 	.dword	_ZN34_INTERNAL_0bb55df7_4_k_cu_944b4f1f4cuda3std6ranges3__45__cpo6cbeginE
	.align		8
        /*0098*/ 	.dword	_ZN34_INTERNAL_0bb55df7_4_k_cu_944b4f1f4cuda3std6ranges3__45__cpo4cendE
	.align		8
        /*00a0*/ 	.dword	_ZN34_INTERNAL_0bb55df7_4_k_cu_944b4f1f4cuda3std6ranges3__45__cpo7advanceE
	.align		8
        /*00a8*/ 	.dword	_ZN34_INTERNAL_0bb55df7_4_k_cu_944b4f1f4cuda3std6ranges3__45__cpo9iter_swapE
	.align		8
        /*00b0*/ 	.dword	_ZN34_INTERNAL_0bb55df7_4_k_cu_944b4f1f4cuda3std6ranges3__45__cpo4nextE
	.align		8
        /*00b8*/ 	.dword	_ZN34_INTERNAL_0bb55df7_4_k_cu_944b4f1f4cuda3std6ranges3__45__cpo4prevE
	.align		8
        /*00c0*/ 	.dword	_ZN34_INTERNAL_0bb55df7_4_k_cu_944b4f1f4cuda3std6ranges3__45__cpo4dataE
	.align		8
        /*00c8*/ 	.dword	_ZN34_INTERNAL_0bb55df7_4_k_cu_944b4f1f4cuda3std6ranges3__45__cpo5cdataE
	.align		8
        /*00d0*/ 	.dword	_ZN34_INTERNAL_0bb55df7_4_k_cu_944b4f1f4cuda3std6ranges3__45__cpo4sizeE
	.align		8
        /*00d8*/ 	.dword	_ZN34_INTERNAL_0bb55df7_4_k_cu_944b4f1f4cuda3std6ranges3__45__cpo5ssizeE
	.align		8
        /*00e0*/ 	.dword	_ZN34_INTERNAL_0bb55df7_4_k_cu_944b4f1f4cuda3std6ranges3__45__cpo8distanceE
	.align		8
        /*00e8*/ 	.dword	_ZN34_INTERNAL_0bb55df7_4_k_cu_944b4f1f6thrust24THRUST_300001_SM_1000_NS8cuda_cub3parE
	.align		8
        /*00f0*/ 	.dword	_ZN34_INTERNAL_0bb55df7_4_k_cu_944b4f1f6thrust24THRUST_300001_SM_1000_NS8cuda_cub10par_nosyncE
	.align		8
        /*00f8*/ 	.dword	_ZN34_INTERNAL_0bb55df7_4_k_cu_944b4f1f6thrust24THRUST_300001_SM_1000_NS6system6detail10sequential3seqE
	.align		8
        /*0100*/ 	.dword	_ZN34_INTERNAL_0bb55df7_4_k_cu_944b4f1f6thrust24THRUST_300001_SM_1000_NS12placeholders2_1E
	.align		8
        /*0108*/ 	.dword	_ZN34_INTERNAL_0bb55df7_4_k_cu_944b4f1f6thrust24THRUST_300001_SM_1000_NS12placeholders2_2E
	.align		8
        /*0110*/ 	.dword	_ZN34_INTERNAL_0bb55df7_4_k_cu_944b4f1f6thrust24THRUST_300001_SM_1000_NS12placeholders2_3E
	.align		8
        /*0118*/ 	.dword	_ZN34_INTERNAL_0bb55df7_4_k_cu_944b4f1f6thrust24THRUST_300001_SM_1000_NS12placeholders2_4E
	.align		8
        /*0120*/ 	.dword	_ZN34_INTERNAL_0bb55df7_4_k_cu_944b4f1f6thrust24THRUST_300001_SM_1000_NS12placeholders2_5E
	.align		8
        /*0128*/ 	.dword	_ZN34_INTERNAL_0bb55df7_4_k_cu_944b4f1f6thrust24THRUST_300001_SM_1000_NS12placeholders2_6E
	.align		8
        /*0130*/ 	.dword	_ZN34_INTERNAL_0bb55df7_4_k_cu_944b4f1f6thrust24THRUST_300001_SM_1000_NS12placeholders2_7E
	.align		8
        /*0138*/ 	.dword	_ZN34_INTERNAL_0bb55df7_4_k_cu_944b4f1f6thrust24THRUST_300001_SM_1000_NS12placeholders2_8E
	.align		8
        /*0140*/ 	.dword	_ZN34_INTERNAL_0bb55df7_4_k_cu_944b4f1f6thrust24THRUST_300001_SM_1000_NS12placeholders2_9E
	.align		8
        /*0148*/ 	.dword	_ZN34_INTERNAL_0bb55df7_4_k_cu_944b4f1f6thrust24THRUST_300001_SM_1000_NS12placeholders3_10E
	.align		8
        /*0150*/ 	.dword	_ZN34_INTERNAL_0bb55df7_4_k_cu_944b4f1f6thrust24THRUST_300001_SM_1000_NS3seqE


//--------------------- .text._ZN3cub18CUB_300001_SM_10006detail6reduce28DeviceReduceSingleTileKernelINS2_10policy_hubIfyN4cuda3__47maximumIfEEE10Policy1000EPfSB_iS8_ffNS5_3std3__410__identityEEEvT0_T1_T2_T3_T4_T6_ --------------------------
	.section	.text._ZN3cub18CUB_300001_SM_10006detail6reduce28DeviceReduceSingleTileKernelINS2_10policy_hubIfyN4cuda3__47maximumIfEEE10Policy1000EPfSB_iS8_ffNS5_3std3__410__identityEEEvT0_T1_T2_T3_T4_T6_,"ax",@progbits
	.align	128
        .global         _ZN3cub18CUB_300001_SM_10006detail6reduce28DeviceReduceSingleTileKernelINS2_10policy_hubIfyN4cuda3__47maximumIfEEE10Policy1000EPfSB_iS8_ffNS5_3std3__410__identityEEEvT0_T1_T2_T3_T4_T6_
        .type           _ZN3cub18CUB_300001_SM_10006detail6reduce28DeviceReduceSingleTileKernelINS2_10policy_hubIfyN4cuda3__47maximumIfEEE10Policy1000EPfSB_iS8_ffNS5_3std3__410__identityEEEvT0_T1_T2_T3_T4_T6_,@function
        .size           _ZN3cub18CUB_300001_SM_10006detail6reduce28DeviceReduceSingleTileKernelINS2_10policy_hubIfyN4cuda3__47maximumIfEEE10Policy1000EPfSB_iS8_ffNS5_3std3__410__identityEEEvT0_T1_T2_T3_T4_T6_,(.L_x_251 - _ZN3cub18CUB_300001_SM_10006detail6reduce28DeviceReduceSingleTileKernelINS2_10policy_hubIfyN4cuda3__47maximumIfEEE10Policy1000EPfSB_iS8_ffNS5_3std3__410__identityEEEvT0_T1_T2_T3_T4_T6_)
        .other          _ZN3cub18CUB_300001_SM_10006detail6reduce28DeviceReduceSingleTileKernelINS2_10policy_hubIfyN4cuda3__47maximumIfEEE10Policy1000EPfSB_iS8_ffNS5_3std3__410__identityEEEvT0_T1_T2_T3_T4_T6_,@"STO_CUDA_ENTRY STV_DEFAULT"
_ZN3cub18CUB_300001_SM_10006detail6reduce28DeviceReduceSingleTileKernelINS2_10policy_hubIfyN4cuda3__47maximumIfEEE10Policy1000EPfSB_iS8_ffNS5_3std3__410__identityEEEvT0_T1_T2_T3_T4_T6_:
.text._ZN3cub18CUB_300001_SM_10006detail6reduce28DeviceReduceSingleTileKernelINS2_10policy_hubIfyN4cuda3__47maximumIfEEE10Policy1000EPfSB_iS8_ffNS5_3std3__410__identityEEEvT0_T1_T2_T3_T4_T6_:
[----:B------:R-:W-:Y:S01]  /*0000*/  LDC R1, c[0x0][0x37c] ;  /* 0x0000df00ff017b82 */ /* 0x000fe20000000800 */
[----:B------:R-:W0:Y:S01]  /*0010*/  LDCU UR4, c[0x0][0x390] ;  /* 0x00007200ff0477ac */ /* 0x000e220008000800 */
[----:B------:R-:W1:Y:S01]  /*0020*/  LDCU.64 UR6, c[0x0][0x358] ;  /* 0x00006b00ff0677ac */ /* 0x000e620008000a00 */
[----:B0-----:R-:W-:-:S05]  /*0030*/  IMAD.U32 R20, RZ, RZ, UR4 ;  /* 0x00000004ff147e24 */ /* 0x001fca000f8e00ff */
[----:B------:R-:W-:-:S13]  /*0040*/  ISETP.NE.AND P0, PT, R20, RZ, PT ;  /* 0x000000ff1400720c */ /* 0x000fda0003f05270 */
[----:B-1----:R-:W-:Y:S05]  /*0050*/  @P0 BRA `(.L_x_0) ;  /* 0x00000000001c0947 */ /* 0x002fea0003800000 */
[----:B------:R-:W0:Y:S02]  /*0060*/  S2R R0, SR_TID.X ;  /* 0x0000000000007919 */ /* 0x000e240000002100 */
[----:B0-----:R-:W-:-:S13]  /*0070*/  ISETP.NE.AND P0, PT, R0, RZ, PT ;  /* 0x000000ff0000720c */ /* 0x001fda0003f05270 */
[----:B------:R-:W-:Y:S05]  /*0080*/  @P0 EXIT ;  /* 0x000000000000094d */ /* 0x000fea0003800000 */
[----:B------:R-:W0:Y:S08]  /*0090*/  LDC R5, c[0x0][0x398] ;  /* 0x0000e600ff057b82 */ /* 0x000e300000000800 */
[----:B------:R-:W0:Y:S02]  /*00a0*/  LDC.64 R2, c[0x0][0x388] ;  /* 0x0000e200ff027b82 */ /* 0x000e240000000a00 */
[----:B0-----:R-:W-:Y:S01]  /*00b0*/  STG.E desc[UR6][R2.64], R5 ;  /* 0x0000000502007986 */ /* 0x001fe2000c101906 */
[----:B------:R-:W-:Y:S05]  /*00c0*/  EXIT ;  /* 0x000000000000794d */ /* 0x000fea0003800000 */
.L_x_0:
[----:B------:R-:W0:Y:S01]  /*00d0*/  LDCU UR4, c[0x0][0x380] ;  /* 0x00007000ff0477ac */ /* 0x000e220008000800 */
[----:B------:R-:W-:Y:S01]  /*00e0*/  BSSY.RECONVERGENT B0, `(.L_x_1) ;  /* 0x00004c0000007945 */ /* 0x000fe20003800200 */
[----:B0-----:R-:W-:-:S09]  /*00f0*/  ULOP3.LUT UP0, URZ, UR4, 0xf, URZ, 0xc0, !UPT ;  /* 0x0000000f04ff7892 */ /* 0x001fd2000f80c0ff */
[----:B------:R-:W-:Y:S05]  /*0100*/  BRA.U UP0, `(.L_x_2) ;  /* 0x00000025004c7547 */ /* 0x000fea000b800000 */
[----:B------:R-:W-:-:S13]  /*0110*/  ISETP.GT.AND P0, PT, R20, 0xfff, PT ;  /* 0x00000fff1400780c */ /* 0x000fda0003f04270 */
[----:B------:R-:W-:Y:S05]  /*0120*/  @P0 BRA `(.L_x_3) ;  /* 0x00000010007c0947 */ /* 0x000fea0003800000 */
[----:B------:R-:W0:Y:S01]  /*0130*/  S2R R7, SR_TID.X ;  /* 0x0000000000077919 */ /* 0x000e220000002100 */
[----:B------:R-:W-:Y:S01]  /*0140*/  BSSY.RECONVERGENT B1, `(.L_x_4) ;  /* 0x0000009000017945 */ /* 0x000fe20003800200 */
[----:B------:R-:W-:Y:S01]  /*0150*/  IMAD.MOV.U32 R0, RZ, RZ, RZ ;  /* 0x000000ffff007224 */ /* 0x000fe200078e00ff */
[----:B0-----:R-:W-:Y:S01]  /*0160*/  ISETP.GE.AND P0, PT, R7, R20, PT ;  /* 0x000000140700720c */ /* 0x001fe20003f06270 */
[----:B------:R-:W-:-:S12]  /*0170*/  IMAD.MOV.U32 R9, RZ, RZ, R7 ;  /* 0x000000ffff097224 */ /* 0x000fd800078e0007 */
[----:B------:R-:W-:Y:S05]  /*0180*/  @P0 BRA `(.L_x_5) ;  /* 0x0000000000100947 */ /* 0x000fea0003800000 */
[----:B------:R-:W0:Y:S02]  /*0190*/  LDC.64 R2, c[0x0][0x380] ;  /* 0x0000e000ff027b82 */ /* 0x000e240000000a00 */
[----:B0-----:R-:W-:-:S05]  /*01a0*/  IMAD.WIDE.U32 R2, R7, 0x4, R2 ;  /* 0x0000000407027825 */ /* 0x001fca00078e0002 */
[----:B------:R0:W5:Y:S01]  /*01b0*/  LDG.E.CONSTANT R0, desc[UR6][R2.64] ;  /* 0x0000000602007981 */ /* 0x000162000c1e9900 */
[----:B------:R-:W-:-:S07]  /*01c0*/  VIADD R9, R7, 0x100 ;  /* 0x0000010007097836 */ /* 0x000fce0000000000 */
.L_x_5:
[----:B------:R-:W-:Y:S05]  /*01d0*/  BSYNC.RECONVERGENT B1 ;  /* 0x0000000000017941 */ /* 0x000fea0003800200 */
.L_x_4:
[----:B------:R-:W-:Y:S01]  /*01e0*/  ISETP.GE.AND P0, PT, R9, R20, PT ;  /* 0x000000140900720c */ /* 0x000fe20003f06270 */
[----:B------:R-:W-:-:S12]  /*01f0*/  BSSY.RECONVERGENT B1, `(.L_x_6) ;  /* 0x0000091000017945 */ /* 0x000fd80003800200 */
[----:B------:R-:W-:Y:S05]  /*0200*/  @P0 BRA `(.L_x_7) ;  /* 0x00000008003c0947 */ /* 0x000fea0003800000 */
[----:B0-----:R-:W-:Y:S01]  /*0210*/  LOP3.LUT R3, RZ, R9, RZ, 0x33, !PT ;  /* 0x00000009ff037212 */ /* 0x001fe200078e33ff */
[----:B------:R-:W-:Y:S04]  /*0220*/  BSSY.RECONVERGENT B2, `(.L_x_8) ;  /* 0x0000016000027945 */ /* 0x000fe80003800200 */
[----:B------:R-:W-:-:S05]  /*0230*/  IMAD.IADD R4, R3, 0x1, R20 ;  /* 0x0000000103047824 */ /* 0x000fca00078e0214 */
[C---:B------:R-:W-:Y:S02]  /*0240*/  LOP3.LUT R2, R4.reuse, 0x300, RZ, 0xc0, !PT ;  /* 0x0000030004027812 */ /* 0x040fe400078ec0ff */
[----:B------:R-:W-:Y:S02]  /*0250*/  ISETP.GE.U32.AND P0, PT, R4, 0x300, PT ;  /* 0x000003000400780c */ /* 0x000fe40003f06070 */
[----:B------:R-:W-:-:S13]  /*0260*/  ISETP.NE.AND P1, PT, R2, 0x300, PT ;  /* 0x000003000200780c */ /* 0x000fda0003f25270 */
[----:B------:R-:W-:Y:S05]  /*0270*/  @!P1 BRA `(.L_x_9) ;  /* 0x0000000000409947 */ /* 0x000fea0003800000 */
[----:B------:R-:W0:Y:S01]  /*0280*/  LDC.64 R2, c[0x0][0x380] ;  /* 0x0000e000ff027b82 */ /* 0x000e220000000a00 */
[----:B------:R-:W-:-:S04]  /*0290*/  LEA.HI R4, R4, 0x1, RZ, 0x18 ;  /* 0x0000000104047811 */ /* 0x000fc800078fc0ff */
[----:B------:R-:W-:-:S05]  /*02a0*/  LOP3.LUT R4, R4, 0x3, RZ, 0xc0, !PT ;  /* 0x0000000304047812 */ /* 0x000fca00078ec0ff */
[----:B------:R-:W-:Y:S02]  /*02b0*/  IMAD.MOV R4, RZ, RZ, -R4 ;  /* 0x000000ffff047224 */ /* 0x000fe400078e0a04 */
[----:B0-----:R-:W-:-:S04]  /*02c0*/  IMAD.WIDE.U32 R2, R9, 0x4, R2 ;  /* 0x0000000409027825 */ /* 0x001fc800078e0002 */
[----:B------:R-:W-:-:S07]  /*02d0*/  IMAD.MOV.U32 R5, RZ, RZ, R3 ;  /* 0x000000ffff057224 */ /* 0x000fce00078e0003 */
.L_x_10:
[----:B------:R-:W-:-:S06]  /*02e0*/  IMAD.MOV.U32 R3, RZ, RZ, R5 ;  /* 0x000000ffff037224 */ /* 0x000fcc00078e0005 */
[----:B------:R0:W2:Y:S01]  /*02f0*/  LDG.E.CONSTANT R3, desc[UR6][R2.64] ;  /* 0x0000000602037981 */ /* 0x0000a2000c1e9900 */
[----:B------:R-:W-:Y:S02]  /*0300*/  VIADD R4, R4, 0x1 ;  /* 0x0000000104047836 */ /* 0x000fe40000000000 */
[----:B------:R-:W-:-:S03]  /*0310*/  VIADD R9, R9, 0x100 ;  /* 0x0000010009097836 */ /* 0x000fc60000000000 */
[----:B------:R-:W-:Y:S02]  /*0320*/  ISETP.NE.AND P2, PT, R4, RZ, PT ;  /* 0x000000ff0400720c */ /* 0x000fe40003f45270 */
[----:B0-----:R-:W-:-:S05]  /*0330*/  IADD3 R2, P3, PT, R2, 0x400, RZ ;  /* 0x0000040002027810 */ /* 0x001fca0007f7e0ff */
[----:B------:R-:W-:Y:S01]  /*0340*/  IMAD.X R5, RZ, RZ, R5, P3 ;  /* 0x000000ffff057224 */ /* 0x000fe200018e0605 */
[----:B--2--5:R-:W-:-:S04]  /*0350*/  FSETP.GEU.AND P1, PT, R0, R3, PT ;  /* 0x000000030000720b */ /* 0x024fc80003f2e000 */
[----:B------:R-:W-:Y:S01]  /*0360*/  FSEL R0, R3, R0, !P1 ;  /* 0x0000000003007208 */ /* 0x000fe20004800000 */
[----:B------:R-:W-:Y:S08]  /*0370*/  @P2 BRA `(.L_x_10) ;  /* 0xfffffffc00d82947 */ /* 0x000ff0000383ffff */
.L_x_9:
[----:B------:R-:W-:Y:S05]  /*0380*/  BSYNC.RECONVERGENT B2 ;  /* 0x0000000000027941 */ /* 0x000fea0003800200 */
.L_x_8:
[----:B------:R-:W-:Y:S05]  /*0390*/  @!P0 BRA `(.L_x_7) ;  /* 0x0000000400d88947 */ /* 0x000fea0003800000 */
[----:B------:R-:W-:Y:S01]  /*03a0*/  IMAD.IADD R2, R20, 0x1, -R9 ;  /* 0x0000000114027824 */ /* 0x000fe200078e0a09 */
[----:B------:R-:W-:Y:S01]  /*03b0*/  BSSY.RECONVERGENT B2, `(.L_x_11) ;  /* 0x0000041000027945 */ /* 0x000fe20003800200 */
[----:B------:R-:W-:-:S03]  /*03c0*/  PLOP3.LUT P0, PT, PT, PT, PT, 0x80, 0x8 ;  /* 0x000000000008781c */ /* 0x000fc60003f0f070 */
[----:B------:R-:W-:-:S13]  /*03d0*/  ISETP.GT.AND P1, PT, R2, 0xc00, PT ;  /* 0x00000c000200780c */ /* 0x000fda0003f24270 */
[----:B------:R-:W-:Y:S05]  /*03e0*/  @!P1 BRA `(.L_x_12) ;  /* 0x0000000000f49947 */ /* 0x000fea0003800000 */
[----:B------:R-:W-:Y:S01]  /*03f0*/  PLOP3.LUT P0, PT, PT, PT, PT, 0x8, 0x80 ;  /* 0x000000000080781c */ /* 0x000fe20003f0e170 */
[----:B------:R-:W-:-:S12]  /*0400*/  VIADD R6, R20, 0xfffff400 ;  /* 0xfffff40014067836 */ /* 0x000fd80000000000 */
.L_x_13:
[----:B------:R-:W0:Y:S02]  /*0410*/  LDC.64 R2, c[0x0][0x380] ;  /* 0x0000e000ff027b82 */ /* 0x000e240000000a00 */
[----:B0-----:R-:W-:-:S05]  /*0420*/  IMAD.WIDE R22, R9, 0x4, R2 ;  /* 0x0000000409167825 */ /* 0x001fca00078e0202 */
[----:B------:R-:W2:Y:S04]  /*0430*/  LDG.E.CONSTANT R11, desc[UR6][R22.64] ;  /* 0x00000006160b7981 */ /* 0x000ea8000c1e9900 */
[----:B------:R-:W3:Y:S04]  /*0440*/  LDG.E.CONSTANT R8, desc[UR6][R22.64+0x400] ;  /* 0x0004000616087981 */ /* 0x000ee8000c1e9900 */
[----:B------:R-:W4:Y:S01]  /*0450*/  LDG.E.CONSTANT R10, desc[UR6][R22.64+0x800] ;  /* 0x00080006160a7981 */ /* 0x000f22000c1e9900 */
[----:B------:R-:W-:-:S03]  /*0460*/  VIADD R27, R9, 0x400 ;  /* 0x00000400091b7836 */ /* 0x000fc60000000000 */
[----:B------:R0:W4:Y:S01]  /*0470*/  LDG.E.CONSTANT R15, desc[UR6][R22.64+0xc00] ;  /* 0x000c0006160f7981 */ /* 0x000122000c1e9900 */
[----:B------:R-:W-:-:S05]  /*0480*/  IMAD.WIDE R26, R27, 0x4, R2 ;  /* 0x000000041b1a7825 */ /* 0x000fca00078e0202 */
[----:B------:R-:W4:Y:S04]  /*0490*/  LDG.E.CONSTANT R14, desc[UR6][R26.64] ;  /* 0x000000061a0e7981 */ /* 0x000f28000c1e9900 */
[----:B------:R-:W4:Y:S04]  /*04a0*/  LDG.E.CONSTANT R13, desc[UR6][R26.64+0x400] ;  /* 0x000400061a0d7981 */ /* 0x000f28000c1e9900 */
[----:B------:R-:W4:Y:S01]  /*04b0*/  LDG.E.CONSTANT R12, desc[UR6][R26.64+0x800] ;  /* 0x000800061a0c7981 */ /* 0x000f22000c1e9900 */
[----:B------:R-:W-:-:S03]  /*04c0*/  VIADD R5, R9, 0x800 ;  /* 0x0000080009057836 */ /* 0x000fc60000000000 */
[----:B------:R-:W4:Y:S01]  /*04d0*/  LDG.E.CONSTANT R19, desc[UR6][R26.64+0xc00] ;  /* 0x000c00061a137981 */ /* 0x000f22000c1e9900 */
[----:B------:R-:W-:-:S05]  /*04e0*/  IMAD.WIDE R4, R5, 0x4, R2 ;  /* 0x0000000405047825 */ /* 0x000fca00078e0202 */
[----:B------:R-:W4:Y:S04]  /*04f0*/  LDG.E.CONSTANT R18, desc[UR6][R4.64] ;  /* 0x0000000604127981 */ /* 0x000f28000c1e9900 */
[----:B------:R-:W4:Y:S04]  /*0500*/  LDG.E.CONSTANT R17, desc[UR6][R4.64+0x400] ;  /* 0x0004000604117981 */ /* 0x000f28000c1e9900 */
[----:B------:R-:W4:Y:S01]  /*0510*/  LDG.E.CONSTANT R16, desc[UR6][R4.64+0x800] ;  /* 0x0008000604107981 */ /* 0x000f22000c1e9900 */
[----:B0-----:R-:W-:-:S03]  /*0520*/  VIADD R23, R9, 0xc00 ;  /* 0x00000c0009177836 */ /* 0x001fc60000000000 */
[----:B------:R-:W4:Y:S01]  /*0530*/  LDG.E.CONSTANT R21, desc[UR6][R4.64+0xc00] ;  /* 0x000c000604157981 */ /* 0x000f22000c1e9900 */
[----:B------:R-:W-:-:S05]  /*0540*/  IMAD.WIDE R2, R23, 0x4, R2 ;  /* 0x0000000417027825 */ /* 0x000fca00078e0202 */
[----:B------:R-:W4:Y:S04]  /*0550*/  LDG.E.CONSTANT R24, desc[UR6][R2.64] ;  /* 0x0000000602187981 */ /* 0x000f28000c1e9900 */
[----:B------:R-:W4:Y:S04]  /*0560*/  LDG.E.CONSTANT R23, desc[UR6][R2.64+0x400] ;  /* 0x0004000602177981 */ /* 0x000f28000c1e9900 */
[----:B------:R-:W4:Y:S04]  /*0570*/  LDG.E.CONSTANT R22, desc[UR6][R2.64+0x800] ;  /* 0x0008000602167981 */ /* 0x000f28000c1e9900 */
[----:B------:R-:W4:Y:S01]  /*0580*/  LDG.E.CONSTANT R25, desc[UR6][R2.64+0xc00] ;  /* 0x000c000602197981 */ /* 0x000f22000c1e9900 */
[----:B------:R-:W-:-:S05]  /*0590*/  VIADD R9, R9, 0x1000 ;  /* 0x0000100009097836 */ /* 0x000fca0000000000 */
[----:B------:R-:W-:Y:S02]  /*05a0*/  ISETP.GE.AND P2, PT, R9, R6, PT ;  /* 0x000000060900720c */ /* 0x000fe40003f46270 */
[----:B--2--5:R-:W-:-:S04]  /*05b0*/  FSETP.GEU.AND P1, PT, R0, R11, PT ;  /* 0x0000000b0000720b */ /* 0x024fc80003f2e000 */
[----:B------:R-:W-:-:S04]  /*05c0*/  FSEL R11, R11, R0, !P1 ;  /* 0x000000000b0b7208 */ /* 0x000fc80004800000 */
[----:B---3--:R-:W-:-:S04]  /*05d0*/  FSETP.GEU.AND P1, PT, R11, R8, PT ;  /* 0x000000080b00720b */ /* 0x008fc80003f2e000 */
[----:B------:R-:W-:-:S04]  /*05e0*/  FSEL R11, R8, R11, !P1 ;  /* 0x0000000b080b7208 */ /* 0x000fc80004800000 */
[----:B----4-:R-:W-:-:S04]  /*05f0*/  FSETP.GEU.AND P1, PT, R11, R10, PT ;  /* 0x0000000a0b00720b */ /* 0x010fc80003f2e000 */
[----:B------:R-:W-:-:S04]  /*0600*/  FSEL R10, R10, R11, !P1 ;  /* 0x0000000b0a0a7208 */ /* 0x000fc80004800000 */
[----:B------:R-:W-:-:S04]  /*0610*/  FSETP.GEU.AND P1, PT, R10, R15, PT ;  /* 0x0000000f0a00720b */ /* 0x000fc80003f2e000 */
        /* <DEDUP_REMOVED lines=24> */
[----:B------:R-:W-:Y:S01]  /*07a0*/  FSEL R0, R25, R0, !P1 ;  /* 0x0000000019007208 */ /* 0x000fe20004800000 */
[----:B------:R-:W-:Y:S08]  /*07b0*/  @!P2 BRA `(.L_x_13) ;  /* 0xfffffffc0014a947 */ /* 0x000ff0000383ffff */
.L_x_12:
[----:B------:R-:W-:Y:S05]  /*07c0*/  BSYNC.RECONVERGENT B2 ;  /* 0x0000000000027941 */ /* 0x000fea0003800200 */
.L_x_11:
[----:B------:R-:W-:Y:S01]  /*07d0*/  IMAD.IADD R2, R20, 0x1, -R9 ;  /* 0x0000000114027824 */ /* 0x000fe200078e0a09 */
[----:B------:R-:W-:Y:S04]  /*07e0*/  BSSY.RECONVERGENT B2, `(.L_x_14) ;  /* 0x0000021000027945 */ /* 0x000fe80003800200 */
[----:B------:R-:W-:-:S13]  /*07f0*/  ISETP.GT.AND P1, PT, R2, 0x400, PT ;  /* 0x000004000200780c */ /* 0x000fda0003f24270 */
[----:B------:R-:W-:Y:S05]  /*0800*/  @!P1 BRA `(.L_x_15) ;  /* 0x0000000000789947 */ /* 0x000fea0003800000 */
[----:B------:R-:W0:Y:S02]  /*0810*/  LDC.64 R4, c[0x0][0x380] ;  /* 0x0000e000ff047b82 */ /* 0x000e240000000a00 */
[----:B0-----:R-:W-:-:S05]  /*0820*/  IMAD.WIDE R2, R9, 0x4, R4 ;  /* 0x0000000409027825 */ /* 0x001fca00078e0204 */
[----:B------:R-:W2:Y:S04]  /*0830*/  LDG.E.CONSTANT R11, desc[UR6][R2.64] ;  /* 0x00000006020b7981 */ /* 0x000ea8000c1e9900 */
[----:B------:R-:W3:Y:S04]  /*0840*/  LDG.E.CONSTANT R13, desc[UR6][R2.64+0x400] ;  /* 0x00040006020d7981 */ /* 0x000ee8000c1e9900 */
[----:B------:R-:W4:Y:S01]  /*0850*/  LDG.E.CONSTANT R15, desc[UR6][R2.64+0x800] ;  /* 0x00080006020f7981 */ /* 0x000f22000c1e9900 */
[----:B------:R-:W-:-:S03]  /*0860*/  VIADD R19, R9, 0x400 ;  /* 0x0000040009137836 */ /* 0x000fc60000000000 */
[----:B------:R-:W4:Y:S01]  /*0870*/  LDG.E.CONSTANT R17, desc[UR6][R2.64+0xc00] ;  /* 0x000c000602117981 */ /* 0x000f22000c1e9900 */
[----:B------:R-:W-:-:S05]  /*0880*/  IMAD.WIDE R4, R19, 0x4, R4 ;  /* 0x0000000413047825 */ /* 0x000fca00078e0204 */
[----:B------:R-:W4:Y:S04]  /*0890*/  LDG.E.CONSTANT R19, desc[UR6][R4.64] ;  /* 0x0000000604137981 */ /* 0x000f28000c1e9900 */
[----:B------:R-:W4:Y:S04]  /*08a0*/  LDG.E.CONSTANT R21, desc[UR6][R4.64+0x400] ;  /* 0x0004000604157981 */ /* 0x000f28000c1e9900 */
[----:B------:R-:W4:Y:S04]  /*08b0*/  LDG.E.CONSTANT R23, desc[UR6][R4.64+0x800] ;  /* 0x0008000604177981 */ /* 0x000f28000c1e9900 */
[----:B------:R-:W4:Y:S01]  /*08c0*/  LDG.E.CONSTANT R25, desc[UR6][R4.64+0xc00] ;  /* 0x000c000604197981 */ /* 0x000f22000c1e9900 */
[----:B------:R-:W-:Y:S01]  /*08d0*/  VIADD R9, R9, 0x800 ;  /* 0x0000080009097836 */ /* 0x000fe20000000000 */
        /* <DEDUP_REMOVED lines=13> */
[----:B------:R-:W-:Y:S02]  /*09b0*/  FSEL R0, R23, R0, !P0 ;  /* 0x0000000017007208 */ /* 0x000fe40004000000 */
[----:B------:R-:W-:Y:S02]  /*09c0*/  PLOP3.LUT P0, PT, PT, PT, PT, 0x8, 0x80 ;  /* 0x000000000080781c */ /* 0x000fe40003f0e170 */
[----:B------:R-:W-:-:S04]  /*09d0*/  FSETP.GEU.AND P1, PT, R0, R25, PT ;  /* 0x000000190000720b */ /* 0x000fc80003f2e000 */
[----:B------:R-:W-:-:S09]  /*09e0*/  FSEL R0, R25, R0, !P1 ;  /* 0x0000000019007208 */ /* 0x000fd20004800000 */
.L_x_15:
[----:B------:R-:W-:Y:S05]  /*09f0*/  BSYNC.RECONVERGENT B2 ;  /* 0x0000000000027941 */ /* 0x000fea0003800200 */
.L_x_14:
[----:B------:R-:W-:-:S13]  /*0a00*/  ISETP.LT.OR P0, PT, R9, R20, P0 ;  /* 0x000000140900720c */ /* 0x000fda0000701670 */
[----:B------:R-:W-:Y:S05]  /*0a10*/  @!P0 BRA `(.L_x_7) ;  /* 0x0000000000388947 */ /* 0x000fea0003800000 */
[----:B------:R-:W0:Y:S02]  /*0a20*/  LDC.64 R2, c[0x0][0x380] ;  /* 0x0000e000ff027b82 */ /* 0x000e240000000a00 */
[----:B0-----:R-:W-:-:S05]  /*0a30*/  IMAD.WIDE R2, R9, 0x4, R2 ;  /* 0x0000000409027825 */ /* 0x001fca00078e0202 */
[----:B------:R-:W2:Y:S04]  /*0a40*/  LDG.E.CONSTANT R5, desc[UR6][R2.64] ;  /* 0x0000000602057981 */ /* 0x000ea8000c1e9900 */
[----:B------:R-:W3:Y:S04]  /*0a50*/  LDG.E.CONSTANT R9, desc[UR6][R2.64+0x400] ;  /* 0x0004000602097981 */ /* 0x000ee8000c1e9900 */
[----:B------:R-:W4:Y:S04]  /*0a60*/  LDG.E.CONSTANT R11, desc[UR6][R2.64+0x800] ;  /* 0x00080006020b7981 */ /* 0x000f28000c1e9900 */
[----:B------:R-:W4:Y:S01]  /*0a70*/  LDG.E.CONSTANT R13, desc[UR6][R2.64+0xc00] ;  /* 0x000c0006020d7981 */ /* 0x000f22000c1e9900 */
[----:B--2--5:R-:W-:-:S04]  /*0a80*/  FSETP.GEU.AND P0, PT, R0, R5, PT ;  /* 0x000000050000720b */ /* 0x024fc80003f0e000 */
[----:B------:R-:W-:-:S04]  /*0a90*/  FSEL R0, R5, R0, !P0 ;  /* 0x0000000005007208 */ /* 0x000fc80004000000 */
[----:B---3--:R-:W-:-:S04]  /*0aa0*/  FSETP.GEU.AND P0, PT, R0, R9, PT ;  /* 0x000000090000720b */ /* 0x008fc80003f0e000 */
[----:B------:R-:W-:-:S04]  /*0ab0*/  FSEL R0, R9, R0, !P0 ;  /* 0x0000000009007208 */ /* 0x000fc80004000000 */
[----:B----4-:R-:W-:-:S04]  /*0ac0*/  FSETP.GEU.AND P0, PT, R0, R11, PT ;  /* 0x0000000b0000720b */ /* 0x010fc80003f0e000 */
[----:B------:R-:W-:-:S04]  /*0ad0*/  FSEL R0, R11, R0, !P0 ;  /* 0x000000000b007208 */ /* 0x000fc80004000000 */
[----:B------:R-:W-:-:S04]  /*0ae0*/  FSETP.GEU.AND P0, PT, R0, R13, PT ;  /* 0x0000000d0000720b */ /* 0x000fc80003f0e000 */
[----:B------:R-:W-:-:S09]  /*0af0*/  FSEL R0, R13, R0, !P0 ;  /* 0x000000000d007208 */ /* 0x000fd20004000000 */
.L_x_7:
[----:B------:R-:W-:Y:S05]  /*0b00*/  BSYNC.RECONVERGENT B1 ;  /* 0x0000000000017941 */ /* 0x000fea0003800200 */
.L_x_6:
[----:B------:R-:W-:Y:S01]  /*0b10*/  ISETP.GE.AND P0, PT, R20, 0x100, PT ;  /* 0x000001001400780c */ /* 0x000fe20003f06270 */
[----:B-----5:R-:W-:-:S12]  /*0b20*/  IMAD.MOV.U32 R9, RZ, RZ, R0 ;  /* 0x000000ffff097224 */ /* 0x020fd800078e0000 */
[----:B------:R-:W-:Y:S05]  /*0b30*/  @!P0 BRA `(.L_x_16) ;  /* 0x0000000000dc8947 */ /* 0x000fea0003800000 */
[----:B------:R-:W1:Y:S01]  /*0b40*/  S2R R6, SR_LANEID ;  /* 0x0000000000067919 */ /* 0x000e620000000000 */
[----:B------:R-:W2:Y:S02]  /*0b50*/  SHFL.DOWN PT, R0, R9, 0x1, 0x1f ;  /* 0x08201f0009007f89 */ /* 0x000ea400000e0000 */
[C---:B--2---:R-:W-:Y:S02]  /*0b60*/  FSETP.GEU.AND P1, PT, R9.reuse, R0, PT ;  /* 0x000000000900720b */ /* 0x044fe40003f2e000 */
[----:B-1----:R-:W-:Y:S02]  /*0b70*/  ISETP.GT.AND P0, PT, R6, 0x1e, PT ;  /* 0x0000001e0600780c */ /* 0x002fe40003f04270 */
[----:B------:R-:W-:Y:S02]  /*0b80*/  FSEL R0, R0, R9, !P1 ;  /* 0x0000000900007208 */ /* 0x000fe40004800000 */
[----:B------:R-:W-:Y:S02]  /*0b90*/  ISETP.NE.AND P2, PT, R6, RZ, PT ;  /* 0x000000ff0600720c */ /* 0x000fe40003f45270 */
[----:B------:R-:W-:-:S02]  /*0ba0*/  FSEL R0, R9, R0, P0 ;  /* 0x0000000009007208 */ /* 0x000fc40000000000 */
[----:B------:R-:W-:-:S03]  /*0bb0*/  ISETP.GT.AND P0, PT, R6, 0x1d, PT ;  /* 0x0000001d0600780c */ /* 0x000fc60003f04270 */
[----:B0-----:R-:W0:Y:S06]  /*0bc0*/  SHFL.DOWN PT, R3, R0, 0x2, 0x1f ;  /* 0x08401f0000037f89 */ /* 0x001e2c00000e0000 */
[----:B------:R-:W1:Y:S01]  /*0bd0*/  @!P2 S2R R5, SR_CgaCtaId ;  /* 0x000000000005a919 */ /* 0x000e620000008800 */
[----:B------:R-:W-:Y:S02]  /*0be0*/  @!P2 MOV R4, 0x400 ;  /* 0x000004000004a802 */ /* 0x000fe40000000f00 */
[----:B------:R-:W-:-:S04]  /*0bf0*/  @!P2 SHF.R.U32.HI R2, RZ, 0x3, R7 ;  /* 0x00000003ff02a819 */ /* 0x000fc80000011607 */
[----:B------:R-:W-:Y:S02]  /*0c00*/  @!P2 LOP3.LUT R2, R2, 0x7c, RZ, 0xc0, !PT ;  /* 0x0000007c0202a812 */ /* 0x000fe400078ec0ff */
[----:B0-----:R-:W-:-:S04]  /*0c10*/  FSETP.GEU.AND P1, PT, R0, R3, PT ;  /* 0x000000030000720b */ /* 0x001fc80003f2e000 */
[----:B------:R-:W-:Y:S02]  /*0c20*/  @!P0 FSEL R0, R3, R0, !P1 ;  /* 0x0000000003008208 */ /* 0x000fe40004800000 */
[----:B------:R-:W-:-:S03]  /*0c30*/  ISETP.GT.AND P0, PT, R6, 0x1b, PT ;  /* 0x0000001b0600780c */ /* 0x000fc60003f04270 */
[----:B------:R-:W0:Y:S01]  /*0c40*/  SHFL.DOWN PT, R3, R0, 0x4, 0x1f ;  /* 0x08801f0000037f89 */ /* 0x000e2200000e0000 */
[----:B-1----:R-:W-:-:S05]  /*0c50*/  @!P2 LEA R5, R5, R4, 0x18 ;  /* 0x000000040505a211 */ /* 0x002fca00078ec0ff */
[----:B------:R-:W-:Y:S01]  /*0c60*/  @!P2 IMAD.IADD R2, R2, 0x1, R5 ;  /* 0x000000010202a824 */ /* 0x000fe200078e0205 */
[----:B0-----:R-:W-:-:S04]  /*0c70*/  FSETP.GEU.AND P1, PT, R0, R3, PT ;  /* 0x000000030000720b */ /* 0x001fc80003f2e000 */
[----:B------:R-:W-:Y:S02]  /*0c80*/  @!P0 FSEL R0, R3, R0, !P1 ;  /* 0x0000000003008208 */ /* 0x000fe40004800000 */
[----:B------:R-:W-:-:S03]  /*0c90*/  ISETP.GT.AND P0, PT, R6, 0x17, PT ;  /* 0x000000170600780c */ /* 0x000fc60003f04270 */
[----:B------:R-:W0:Y:S02]  /*0ca0*/  SHFL.DOWN PT, R3, R0, 0x8, 0x1f ;  /* 0x09001f0000037f89 */ /* 0x000e2400000e0000 */
[----:B0-----:R-:W-:-:S08]  /*0cb0*/  FSETP.GEU.AND P1, PT, R0, R3, PT ;  /* 0x000000030000720b */ /* 0x001fd00003f2e000 */
[----:B------:R-:W-:Y:S02]  /*0cc0*/  @!P0 FSEL R0, R3, R0, !P1 ;  /* 0x0000000003008208 */ /* 0x000fe40004800000 */
[----:B------:R-:W-:-:S03]  /*0cd0*/  ISETP.GT.AND P1, PT, R6, 0xf, PT ;  /* 0x0000000f0600780c */ /* 0x000fc60003f24270 */
[----:B------:R-:W0:Y:S02]  /*0ce0*/  SHFL.DOWN PT, R3, R0, 0x10, 0x1f ;  /* 0x0a001f0000037f89 */ /* 0x000e2400000e0000 */
[----:B0-----:R-:W-:-:S04]  /*0cf0*/  FSETP.GEU.AND P0, PT, R0, R3, PT ;  /* 0x000000030000720b */ /* 0x001fc80003f0e000 */
[----:B------:R-:W-:Y:S02]  /*0d00*/  FSEL R3, R3, R0, !P0 ;  /* 0x0000000003037208 */ /* 0x000fe40004000000 */
[----:B------:R-:W-:Y:S02]  /*0d10*/  ISETP.NE.AND P0, PT, R7, RZ, PT ;  /* 0x000000ff0700720c */ /* 0x000fe40003f05270 */
[----:B------:R-:W-:Y:S01]  /*0d20*/  FSEL R0, R0, R3, P1 ;  /* 0x0000000300007208 */ /* 0x000fe20000800000 */
[----:B------:R0:W-:Y:S01]  /*0d30*/  @!P2 STS [R2+0x8], R3 ;  /* 0x000008030200a388 */ /* 0x0001e20000000800 */
[----:B------:R-:W-:Y:S09]  /*0d40*/  BAR.SYNC.DEFER_BLOCKING 0x0 ;  /* 0x0000000000007b1d */ /* 0x000ff20000010000 */
[----:B0-----:R-:W-:Y:S05]  /*0d50*/  @P0 BRA `(.L_x_17) ;  /* 0x0000003c00e00947 */ /* 0x001fea0003800000 */
[----:B------:R-:W0:Y:S01]  /*0d60*/  S2UR UR5, SR_CgaCtaId ;  /* 0x00000000000579c3 */ /* 0x000e220000008800 */
[----:B------:R-:W-:Y:S02]  /*0d70*/  UMOV UR4, 0x400 ;  /* 0x0000040000047882 */ /* 0x000fe40000000000 */
[----:B0-----:R-:W-:-:S09]  /*0d80*/  ULEA UR4, UR5, UR4, 0x18 ;  /* 0x0000000405047291 */ /* 0x001fd2000f8ec0ff */
[----:B------:R-:W0:Y:S04]  /*0d90*/  LDS R3, [UR4+0xc] ;  /* 0x00000c04ff037984 */ /* 0x000e280008000800 */
[----:B------:R-:W1:Y:S04]  /*0da0*/  LDS.128 R4, [UR4+0x10] ;  /* 0x00001004ff047984 */ /* 0x000e680008000c00 */
[----:B------:R-:W2:Y:S01]  /*0db0*/  LDS.64 R8, [UR4+0x20] ;  /* 0x00002004ff087984 */ /* 0x000ea20008000a00 */
[----:B0-----:R-:W-:-:S04]  /*0dc0*/  FSETP.GEU.AND P1, PT, R0, R3, PT ;  /* 0x000000030000720b */ /* 0x001fc80003f2e000 */
[----:B------:R-:W-:-:S04]  /*0dd0*/  FSEL R3, R3, R0, !P1 ;  /* 0x0000000003037208 */ /* 0x000fc80004800000 */
[----:B-1----:R-:W-:-:S04]  /*0de0*/  FSETP.GEU.AND P1, PT, R3, R4, PT ;  /* 0x000000040300720b */ /* 0x002fc80003f2e000 */
[----:B------:R-:W-:-:S04]  /*0df0*/  FSEL R4, R4, R3, !P1 ;  /* 0x0000000304047208 */ /* 0x000fc80004800000 */
[----:B------:R-:W-:-:S04]  /*0e00*/  FSETP.GEU.AND P1, PT, R4, R5, PT ;  /* 0x000000050400720b */ /* 0x000fc80003f2e000 */
[----:B------:R-:W-:-:S04]  /*0e10*/  FSEL R5, R5, R4, !P1 ;  /* 0x0000000405057208 */ /* 0x000fc80004800000 */
[----:B------:R-:W-:-:S04]  /*0e20*/  FSETP.GEU.AND P1, PT, R5, R6, PT ;  /* 0x000000060500720b */ /* 0x000fc80003f2e000 */
[----:B------:R-:W-:-:S04]  /*0e30*/  FSEL R6, R6, R5, !P1 ;  /* 0x0000000506067208 */ /* 0x000fc80004800000 */
[----:B------:R-:W-:-:S04]  /*0e40*/  FSETP.GEU.AND P1, PT, R6, R7, PT ;  /* 0x000000070600720b */ /* 0x000fc80003f2e000 */
[----:B------:R-:W-:-:S04]  /*0e50*/  FSEL R7, R7, R6, !P1 ;  /* 0x0000000607077208 */ /* 0x000fc80004800000 */
[----:B--2---:R-:W-:-:S04]  /*0e60*/  FSETP.GEU.AND P1, PT, R7, R8, PT ;  /* 0x000000080700720b */ /* 0x004fc80003f2e000 */
[----:B------:R-:W-:-:S04]  /*0e70*/  FSEL R0, R8, R7, !P1 ;  /* 0x0000000708007208 */ /* 0x000fc80004800000 */
[----:B------:R-:W-:-:S04]  /*0e80*/  FSETP.GEU.AND P1, PT, R0, R9, PT ;  /* 0x000000090000720b */ /* 0x000fc80003f2e000 */
[----:B------:R-:W-:Y:S01]  /*0e90*/  FSEL R0, R9, R0, !P1 ;  /* 0x0000000009007208 */ /* 0x000fe20004800000 */
[----:B------:R-:W-:Y:S08]  /*0ea0*/  BRA `(.L_x_17) ;  /* 0x0000003c008c7947 */ /* 0x000ff00003800000 */
.L_x_16:
[----:B------:R-:W-:Y:S01]  /*0eb0*/  LOP3.LUT R0, R7, 0x3e0, RZ, 0xc0, !PT ;  /* 0x000003e007007812 */ /* 0x000fe200078ec0ff */
[----:B------:R-:W1:Y:S03]  /*0ec0*/  S2R R4, SR_LANEID ;  /* 0x0000000000047919 */ /* 0x000e660000000000 */
[----:B------:R-:W-:Y:S01]  /*0ed0*/  LOP3.LUT R5, RZ, R0, RZ, 0x33, !PT ;  /* 0x00000000ff057212 */ /* 0x000fe200078e33ff */
[----:B0-----:R-:W-:-:S04]  /*0ee0*/  VIADD R3, R0, 0x20 ;  /* 0x0000002000037836 */ /* 0x001fc80000000000 */
[----:B------:R-:W-:Y:S01]  /*0ef0*/  IMAD.IADD R5, R5, 0x1, R20 ;  /* 0x0000000105057824 */ /* 0x000fe200078e0214 */
[----:B------:R-:W-:-:S04]  /*0f00*/  ISETP.GT.AND P0, PT, R3, R20, PT ;  /* 0x000000140300720c */ /* 0x000fc80003f04270 */
[----:B------:R-:W-:-:S05]  /*0f10*/  SEL R5, R5, 0x1f, P0 ;  /* 0x0000001f05057807 */ /* 0x000fca0000000000 */
[----:B------:R-:W0:Y:S01]  /*0f20*/  SHFL.DOWN PT, R0, R9, 0x1, R5 ;  /* 0x0820000009007989 */ /* 0x000e2200000e0005 */
[C---:B-1----:R-:W-:Y:S01]  /*0f30*/  ISETP.GE.AND P0, PT, R4.reuse, R5, PT ;  /* 0x000000050400720c */ /* 0x042fe20003f06270 */
[----:B------:R-:W-:Y:S01]  /*0f40*/  VIADD R2, R4, 0x2 ;  /* 0x0000000204027836 */ /* 0x000fe20000000000 */
[----:B0-----:R-:W-:-:S11]  /*0f50*/  FSETP.GEU.AND P1, PT, R9, R0, PT ;  /* 0x000000000900720b */ /* 0x001fd60003f2e000 */
[----:B------:R-:W-:Y:S02]  /*0f60*/  @!P0 FSEL R9, R0, R9, !P1 ;  /* 0x0000000900098208 */ /* 0x000fe40004800000 */
[----:B------:R-:W-:Y:S01]  /*0f70*/  ISETP.GT.AND P0, PT, R2, R5, PT ;  /* 0x000000050200720c */ /* 0x000fe20003f04270 */
[----:B------:R-:W-:Y:S02]  /*0f80*/  VIADD R2, R4, 0x4 ;  /* 0x0000000404027836 */ /* 0x000fe40000000000 */
[----:B------:R-:W0:Y:S02]  /*0f90*/  SHFL.DOWN PT, R0, R9, 0x2, R5 ;  /* 0x0840000009007989 */ /* 0x000e2400000e0005 */
[----:B0-----:R-:W-:-:S08]  /*0fa0*/  FSETP.GEU.AND P1, PT, R9, R0, PT ;  /* 0x000000000900720b */ /* 0x001fd00003f2e000 */
[----:B------:R-:W-:Y:S02]  /*0fb0*/  @!P0 FSEL R9, R0, R9, !P1 ;  /* 0x0000000900098208 */ /* 0x000fe40004800000 */
[----:B------:R-:W-:Y:S01]  /*0fc0*/  ISETP.GT.AND P0, PT, R2, R5, PT ;  /* 0x000000050200720c */ /* 0x000fe20003f04270 */
[----:B------:R-:W-:Y:S02]  /*0fd0*/  VIADD R2, R4, 0x8 ;  /* 0x0000000804027836 */ /* 0x000fe40000000000 */
[----:B------:R-:W0:Y:S02]  /*0fe0*/  SHFL.DOWN PT, R0, R9, 0x4, R5 ;  /* 0x0880000009007989 */ /* 0x000e2400000e0005 */
[----:B0-----:R-:W-:-:S08]  /*0ff0*/  FSETP.GEU.AND P1, PT, R9, R0, PT ;  /* 0x000000000900720b */ /* 0x001fd00003f2e000 */
[----:B------:R-:W-:Y:S02]  /*1000*/  @!P0 FSEL R9, R0, R9, !P1 ;  /* 0x0000000900098208 */ /* 0x000fe40004800000 */
[----:B------:R-:W-:Y:S01]  /*1010*/  ISETP.GT.AND P1, PT, R2, R5, PT ;  /* 0x000000050200720c */ /* 0x000fe20003f24270 */
[C---:B------:R-:W-:Y:S01]  /*1020*/  VIADD R2, R4.reuse, 0x10 ;  /* 0x0000001004027836 */ /* 0x040fe20000000000 */
[----:B------:R-:W-:Y:S01]  /*1030*/  ISETP.NE.AND P0, PT, R4, RZ, PT ;  /* 0x000000ff0400720c */ /* 0x000fe20003f05270 */
[----:B------:R-:W0:-:S12]  /*1040*/  SHFL.DOWN PT, R0, R9, 0x8, R5 ;  /* 0x0900000009007989 */ /* 0x000e1800000e0005 */
[----:B------:R-:W1:Y:S01]  /*1050*/  @!P0 S2R R6, SR_CgaCtaId ;  /* 0x0000000000068919 */ /* 0x000e620000008800 */
[----:B------:R-:W-:Y:S02]  /*1060*/  @!P0 MOV R3, 0x400 ;  /* 0x0000040000038802 */ /* 0x000fe40000000f00 */
[----:B0-----:R-:W-:-:S04]  /*1070*/  FSETP.GEU.AND P2, PT, R9, R0, PT ;  /* 0x000000000900720b */ /* 0x001fc80003f4e000 */
[----:B------:R-:W-:Y:S02]  /*1080*/  @!P1 FSEL R9, R0, R9, !P2 ;  /* 0x0000000900099208 */ /* 0x000fe40005000000 */
[----:B------:R-:W-:Y:S02]  /*1090*/  ISETP.GT.AND P1, PT, R2, R5, PT ;  /* 0x000000050200720c */ /* 0x000fe40003f24270 */
[----:B------:R-:W-:Y:S01]  /*10a0*/  @!P0 SHF.R.U32.HI R2, RZ, 0x3, R7 ;  /* 0x00000003ff028819 */ /* 0x000fe20000011607 */
[----:B------:R-:W0:Y:S03]  /*10b0*/  SHFL.DOWN PT, R0, R9, 0x10, R5 ;  /* 0x0a00000009007989 */ /* 0x000e2600000e0005 */
[----:B------:R-:W-:Y:S02]  /*10c0*/  @!P0 LOP3.LUT R2, R2, 0x7c, RZ, 0xc0, !PT ;  /* 0x0000007c02028812 */ /* 0x000fe400078ec0ff */
[----:B-1----:R-:W-:-:S05]  /*10d0*/  @!P0 LEA R3, R6, R3, 0x18 ;  /* 0x0000000306038211 */ /* 0x002fca00078ec0ff */
[----:B------:R-:W-:Y:S01]  /*10e0*/  @!P0 IMAD.IADD R3, R2, 0x1, R3 ;  /* 0x0000000102038824 */ /* 0x000fe200078e0203 */
[----:B0-----:R-:W-:-:S04]  /*10f0*/  FSETP.GEU.AND P2, PT, R9, R0, PT ;  /* 0x000000000900720b */ /* 0x001fc80003f4e000 */
[----:B------:R-:W-:-:S05]  /*1100*/  @!P1 FSEL R9, R0, R9, !P2 ;  /* 0x0000000900099208 */ /* 0x000fca0005000000 */
[----:B------:R-:W-:-:S05]  /*1110*/  IMAD.MOV.U32 R0, RZ, RZ, R9 ;  /* 0x000000ffff007224 */ /* 0x000fca00078e0009 */
[----:B------:R0:W-:Y:S01]  /*1120*/  @!P0 STS [R3+0x8], R0 ;  /* 0x0000080003008388 */ /* 0x0001e20000000800 */
[----:B------:R-:W-:Y:S01]  /*1130*/  BAR.SYNC.DEFER_BLOCKING 0x0 ;  /* 0x0000000000007b1d */ /* 0x000fe20000010000 */
[----:B------:R-:W-:-:S13]  /*1140*/  ISETP.NE.AND P0, PT, R7, RZ, PT ;  /* 0x000000ff0700720c */ /* 0x000fda0003f05270 */
[----:B0-----:R-:W-:Y:S05]  /*1150*/  @P0 BRA `(.L_x_17) ;  /* 0x0000003800e00947 */ /* 0x001fea0003800000 */
[----:B------:R-:W0:Y:S01]  /*1160*/  S2UR UR5, SR_CgaCtaId ;  /* 0x00000000000579c3 */ /* 0x000e220000008800 */
[----:B------:R-:W-:Y:S01]  /*1170*/  UMOV UR4, 0x400 ;  /* 0x0000040000047882 */ /* 0x000fe20000000000 */
[C---:B------:R-:W-:Y:S02]  /*1180*/  ISETP.GT.AND P2, PT, R20.reuse, 0x20, PT ;  /* 0x000000201400780c */ /* 0x040fe40003f44270 */
[----:B------:R-:W-:Y:S01]  /*1190*/  ISETP.GT.AND P1, PT, R20, 0x40, PT ;  /* 0x000000401400780c */ /* 0x000fe20003f24270 */
[----:B0-----:R-:W-:-:S09]  /*11a0*/  ULEA UR4, UR5, UR4, 0x18 ;  /* 0x0000000405047291 */ /* 0x001fd2000f8ec0ff */
[----:B------:R-:W0:Y:S04]  /*11b0*/  LDS R3, [UR4+0xc] ;  /* 0x00000c04ff037984 */ /* 0x000e280008000800 */
[----:B------:R-:W1:Y:S04]  /*11c0*/  LDS.128 R4, [UR4+0x10] ;  /* 0x00001004ff047984 */ /* 0x000e680008000c00 */
[----:B------:R-:W2:Y:S01]  /*11d0*/  LDS.64 R8, [UR4+0x20] ;  /* 0x00002004ff087984 */ /* 0x000ea20008000a00 */
[----:B0-----:R-:W-:-:S04]  /*11e0*/  FSETP.GEU.AND P3, PT, R0, R3, PT ;  /* 0x000000030000720b */ /* 0x001fc80003f6e000 */
[----:B------:R-:W-:Y:S02]  /*11f0*/  @P2 FSEL R0, R3, R0, !P3 ;  /* 0x0000000003002208 */ /* 0x000fe40005800000 */
[----:B------:R-:W-:Y:S02]  /*1200*/  ISETP.GT.AND P2, PT, R20, 0x60, PT ;  /* 0x000000601400780c */ /* 0x000fe40003f44270 */
[----:B-1----:R-:W-:-:S04]  /*1210*/  FSETP.GEU.AND P3, PT, R0, R4, PT ;  /* 0x000000040000720b */ /* 0x002fc80003f6e000 */
[----:B------:R-:W-:Y:S02]  /*1220*/  @P1 FSEL R0, R4, R0, !P3 ;  /* 0x0000000004001208 */ /* 0x000fe40005800000 */
[----:B------:R-:W-:Y:S02]  /*1230*/  ISETP.GT.AND P1, PT, R20, 0x80, PT ;  /* 0x000000801400780c */ /* 0x000fe40003f24270 */
[----:B------:R-:W-:-:S04]  /*1240*/  FSETP.GEU.AND P3, PT, R0, R5, PT ;  /* 0x000000050000720b */ /* 0x000fc80003f6e000 */
        /* <DEDUP_REMOVED lines=8> */
[----:B--2---:R-:W-:-:S04]  /*12d0*/  FSETP.GEU.AND P3, PT, R0, R8, PT ;  /* 0x000000080000720b */ /* 0x004fc80003f6e000 */
[----:B------:R-:W-:-:S04]  /*12e0*/  @P1 FSEL R0, R8, R0, !P3 ;  /* 0x0000000008001208 */ /* 0x000fc80005800000 */
[----:B------:R-:W-:-:S04]  /*12f0*/  FSETP.GEU.AND P1, PT, R0, R9, PT ;  /* 0x000000090000720b */ /* 0x000fc80003f2e000 */
[----:B------:R-:W-:Y:S01]  /*1300*/  @P2 FSEL R0, R9, R0, !P1 ;  /* 0x0000000009002208 */ /* 0x000fe20004800000 */
[----:B------:R-:W-:Y:S08]  /*1310*/  BRA `(.L_x_17) ;  /* 0x0000003800707947 */ /* 0x000ff00003800000 */
.L_x_3:
[----:B------:R-:W0:Y:S01]  /*1320*/  S2R R0, SR_TID.X ;  /* 0x0000000000007919 */ /* 0x000e220000002100 */
[----:B------:R-:W1:Y:S01]  /*1330*/  LDC.64 R2, c[0x0][0x380] ;  /* 0x0000e000ff027b82 */ /* 0x000e620000000a00 */
[----:B0-----:R-:W-:-:S04]  /*1340*/  IMAD.SHL.U32 R5, R0, 0x4, RZ ;  /* 0x0000000400057824 */ /* 0x001fc800078e00ff */
[----:B-1----:R-:W-:-:S05]  /*1350*/  IMAD.WIDE.U32 R2, R5, 0x4, R2 ;  /* 0x0000000405027825 */ /* 0x002fca00078e0002 */
[----:B------:R-:W2:Y:S04]  /*1360*/  LDG.E.128.CONSTANT R4, desc[UR6][R2.64] ;  /* 0x0000000602047981 */ /* 0x000ea8000c1e9d00 */
[----:B------:R-:W3:Y:S04]  /*1370*/  LDG.E.128.CONSTANT R8, desc[UR6][R2.64+0x1000] ;  /* 0x0010000602087981 */ /* 0x000ee8000c1e9d00 */
[----:B------:R-:W4:Y:S04]  /*1380*/  LDG.E.128.CONSTANT R12, desc[UR6][R2.64+0x2000] ;  /* 0x00200006020c7981 */ /* 0x000f28000c1e9d00 */
[----:B------:R-:W5:Y:S01]  /*1390*/  LDG.E.128.CONSTANT R16, desc[UR6][R2.64+0x3000] ;  /* 0x0030000602107981 */ /* 0x000f62000c1e9d00 */
[----:B------:R-:W-:Y:S01]  /*13a0*/  IMAD.MOV.U32 R23, RZ, RZ, 0x1000 ;  /* 0x00001000ff177424 */ /* 0x000fe200078e00ff */
[----:B--2---:R-:W-:-:S02]  /*13b0*/  FSETP.GEU.AND P0, PT, R4, R5, PT ;  /* 0x000000050400720b */ /* 0x004fc40003f0e000 */
[----:B------:R-:W-:Y:S02]  /*13c0*/  FSETP.GEU.AND P1, PT, R6, R7, PT ;  /* 0x000000070600720b */ /* 0x000fe40003f2e000 */
[----:B---3--:R-:W-:Y:S02]  /*13d0*/  FSETP.GEU.AND P2, PT, R8, R9, PT ;  /* 0x000000090800720b */ /* 0x008fe40003f4e000 */
[----:B------:R-:W-:Y:S02]  /*13e0*/  FSETP.GEU.AND P3, PT, R10, R11, PT ;  /* 0x0000000b0a00720b */ /* 0x000fe40003f6e000 */
[----:B------:R-:W-:Y:S02]  /*13f0*/  FSEL R4, R5, R4, !P0 ;  /* 0x0000000405047208 */ /* 0x000fe40004000000 */
[----:B------:R-:W-:Y:S02]  /*1400*/  FSEL R7, R7, R6, !P1 ;  /* 0x0000000607077208 */ /* 0x000fe40004800000 */
[----:B------:R-:W-:-:S02]  /*1410*/  FSEL R8, R9, R8, !P2 ;  /* 0x0000000809087208 */ /* 0x000fc40005000000 */
[----:B------:R-:W-:Y:S02]  /*1420*/  FSEL R11, R11, R10, !P3 ;  /* 0x0000000a0b0b7208 */ /* 0x000fe40005800000 */
[----:B----4-:R-:W-:Y:S02]  /*1430*/  FSETP.GEU.AND P0, PT, R12, R13, PT ;  /* 0x0000000d0c00720b */ /* 0x010fe40003f0e000 */
[----:B------:R-:W-:Y:S02]  /*1440*/  FSETP.GEU.AND P1, PT, R14, R15, PT ;  /* 0x0000000f0e00720b */ /* 0x000fe40003f2e000 */
[----:B-----5:R-:W-:Y:S02]  /*1450*/  FSETP.GEU.AND P2, PT, R16, R17, PT ;  /* 0x000000111000720b */ /* 0x020fe40003f4e000 */
[----:B------:R-:W-:Y:S02]  /*1460*/  FSETP.GEU.AND P3, PT, R18, R19, PT ;  /* 0x000000131200720b */ /* 0x000fe40003f6e000 */
[----:B------:R-:W-:-:S02]  /*1470*/  FSEL R12, R13, R12, !P0 ;  /* 0x0000000c0d0c7208 */ /* 0x000fc40004000000 */
[----:B------:R-:W-:Y:S02]  /*1480*/  FSEL R15, R15, R14, !P1 ;  /* 0x0000000e0f0f7208 */ /* 0x000fe40004800000 */
[----:B------:R-:W-:Y:S02]  /*1490*/  FSEL R16, R17, R16, !P2 ;  /* 0x0000001011107208 */ /* 0x000fe40005000000 */
[----:B------:R-:W-:Y:S02]  /*14a0*/  FSEL R19, R19, R18, !P3 ;  /* 0x0000001213137208 */ /* 0x000fe40005800000 */
[----:B------:R-:W-:Y:S02]  /*14b0*/  FSETP.GEU.AND P2, PT, R12, R15, PT ;  /* 0x0000000f0c00720b */ /* 0x000fe40003f4e000 */
[----:B------:R-:W-:Y:S02]  /*14c0*/  FSETP.GEU.AND P3, PT, R16, R19, PT ;  /* 0x000000131000720b */ /* 0x000fe40003f6e000 */
[----:B------:R-:W-:-:S02]  /*14d0*/  FSETP.GEU.AND P1, PT, R8, R11, PT ;  /* 0x0000000b0800720b */ /* 0x000fc40003f2e000 */
[----:B------:R-:W-:Y:S02]  /*14e0*/  FSEL R12, R15, R12, !P2 ;  /* 0x0000000c0f0c7208 */ /* 0x000fe40005000000 */
[----:B------:R-:W-:Y:S02]  /*14f0*/  FSEL R19, R19, R16, !P3 ;  /* 0x0000001013137208 */ /* 0x000fe40005800000 */
[----:B------:R-:W-:Y:S02]  /*1500*/  FSEL R11, R11, R8, !P1 ;  /* 0x000000080b0b7208 */ /* 0x000fe40004800000 */
[----:B------:R-:W-:Y:S02]  /*1510*/  FSETP.GEU.AND P0, PT, R4, R7, PT ;  /* 0x000000070400720b */ /* 0x000fe40003f0e000 */
[----:B------:R-:W-:Y:S02]  /*1520*/  FSETP.GEU.AND P1, PT, R12, R19, PT ;  /* 0x000000130c00720b */ /* 0x000fe40003f2e000 */
[----:B------:R-:W-:-:S02]  /*1530*/  FSEL R4, R7, R4, !P0 ;  /* 0x0000000407047208 */ /* 0x000fc40004000000 */
[----:B------:R-:W-:Y:S02]  /*1540*/  FSEL R19, R19, R12, !P1 ;  /* 0x0000000c13137208 */ /* 0x000fe40004800000 */
[----:B------:R-:W-:Y:S02]  /*1550*/  ISETP.GE.U32.AND P1, PT, R20, 0x2000, PT ;  /* 0x000020001400780c */ /* 0x000fe40003f26070 */
[----:B------:R-:W-:-:S04]  /*1560*/  FSETP.GEU.AND P0, PT, R4, R11, PT ;  /* 0x0000000b0400720b */ /* 0x000fc80003f0e000 */
[----:B------:R-:W-:-:S04]  /*1570*/  FSEL R4, R11, R4, !P0 ;  /* 0x000000040b047208 */ /* 0x000fc80004000000 */
[----:B------:R-:W-:-:S04]  /*1580*/  FSETP.GEU.AND P0, PT, R4, R19, PT ;  /* 0x000000130400720b */ /* 0x000fc80003f0e000 */
[----:B------:R-:W-:Y:S01]  /*1590*/  FSEL R21, R19, R4, !P0 ;  /* 0x0000000413157208 */ /* 0x000fe20004000000 */
[----:B------:R-:W-:Y:S08]  /*15a0*/  @!P1 BRA `(.L_x_18) ;  /* 0x0000000000bc9947 */ /* 0x000ff00003800000 */
[----:B------:R-:W0:Y:S01]  /*15b0*/  LDC R24, c[0x0][0x390] ;  /* 0x0000e400ff187b82 */ /* 0x000e220000000800 */
[----:B------:R-:W-:Y:S02]  /*15c0*/  VIADD R22, R20, 0xfffff000 ;  /* 0xfffff00014167836 */ /* 0x000fe40000000000 */
[----:B------:R-:W-:-:S07]  /*15d0*/  IMAD.MOV.U32 R23, RZ, RZ, 0x1000 ;  /* 0x00001000ff177424 */ /* 0x000fce00078e00ff */
.L_x_20:
[----:B------:R-:W-:-:S05]  /*15e0*/  IMAD.WIDE R26, R23, 0x4, R2 ;  /* 0x00000004171a7825 */ /* 0x000fca00078e0202 */
[----:B------:R-:W2:Y:S04]  /*15f0*/  LDG.E.128.CONSTANT R8, desc[UR6][R26.64] ;  /* 0x000000061a087981 */ /* 0x000ea8000c1e9d00 */
[----:B------:R-:W3:Y:S04]  /*1600*/  LDG.E.128.CONSTANT R12, desc[UR6][R26.64+0x1000] ;  /* 0x001000061a0c7981 */ /* 0x000ee8000c1e9d00 */
[----:B------:R-:W4:Y:S04]  /*1610*/  LDG.E.128.CONSTANT R16, desc[UR6][R26.64+0x2000] ;  /* 0x002000061a107981 */ /* 0x000f28000c1e9d00 */
[----:B------:R-:W5:Y:S01]  /*1620*/  LDG.E.128.CONSTANT R4, desc[UR6][R26.64+0x3000] ;  /* 0x003000061a047981 */ /* 0x000f62000c1e9d00 */
[----:B0-----:R-:W-:Y:S01]  /*1630*/  IMAD.MOV.U32 R20, RZ, RZ, R24 ;  /* 0x000000ffff147224 */ /* 0x001fe200078e0018 */
        /* <DEDUP_REMOVED lines=14> */
[----:B------:R-:W-:Y:S01]  /*1720*/  FSEL R18, R4, R19, !P2 ;  /* 0x0000001304127208 */ /* 0x000fe20005000000 */
[----:B------:R-:W-:Y:S01]  /*1730*/  IMAD.IADD R4, R20, 0x1, -R23 ;  /* 0x0000000114047824 */ /* 0x000fe200078e0a17 */
[----:B------:R-:W-:Y:S02]  /*1740*/  FSEL R5, R6, R5, !P3 ;  /* 0x0000000506057208 */ /* 0x000fe40005800000 */
[----:B------:R-:W-:Y:S02]  /*1750*/  FSETP.GEU.AND P0, PT, R21, R8, PT ;  /* 0x000000081500720b */ /* 0x000fe40003f0e000 */
[----:B------:R-:W-:Y:S02]  /*1760*/  FSETP.GEU.AND P1, PT, R10, R13, PT ;  /* 0x0000000d0a00720b */ /* 0x000fe40003f2e000 */
[----:B------:R-:W-:-:S02]  /*1770*/  FSETP.GEU.AND P2, PT, R14, R17, PT ;  /* 0x000000110e00720b */ /* 0x000fc40003f4e000 */
[----:B------:R-:W-:Y:S02]  /*1780*/  FSETP.GEU.AND P3, PT, R18, R5, PT ;  /* 0x000000051200720b */ /* 0x000fe40003f6e000 */
[----:B------:R-:W-:Y:S02]  /*1790*/  FSEL R8, R8, R21, !P0 ;  /* 0x0000001508087208 */ /* 0x000fe40004000000 */
[----:B------:R-:W-:Y:S02]  /*17a0*/  FSEL R13, R13, R10, !P1 ;  /* 0x0000000a0d0d7208 */ /* 0x000fe40004800000 */
[----:B------:R-:W-:Y:S02]  /*17b0*/  FSEL R14, R17, R14, !P2 ;  /* 0x0000000e110e7208 */ /* 0x000fe40005000000 */
[----:B------:R-:W-:Y:S02]  /*17c0*/  FSEL R5, R5, R18, !P3 ;  /* 0x0000001205057208 */ /* 0x000fe40005800000 */
[----:B------:R-:W-:-:S02]  /*17d0*/  FSETP.GEU.AND P0, PT, R8, R13, PT ;  /* 0x0000000d0800720b */ /* 0x000fc40003f0e000 */
[----:B------:R-:W-:Y:S02]  /*17e0*/  FSETP.GEU.AND P1, PT, R14, R5, PT ;  /* 0x000000050e00720b */ /* 0x000fe40003f2e000 */
[----:B------:R-:W-:Y:S02]  /*17f0*/  FSEL R8, R13, R8, !P0 ;  /* 0x000000080d087208 */ /* 0x000fe40004000000 */
[----:B------:R-:W-:Y:S02]  /*1800*/  FSEL R5, R5, R14, !P1 ;  /* 0x0000000e05057208 */ /* 0x000fe40004800000 */
[----:B------:R-:W-:Y:S02]  /*1810*/  ISETP.GE.AND P1, PT, R4, 0x1000, PT ;  /* 0x000010000400780c */ /* 0x000fe40003f26270 */
[----:B------:R-:W-:-:S04]  /*1820*/  FSETP.GEU.AND P0, PT, R8, R5, PT ;  /* 0x000000050800720b */ /* 0x000fc80003f0e000 */
[----:B------:R-:W-:-:S04]  /*1830*/  FSEL R5, R5, R8, !P0 ;  /* 0x0000000805057208 */ /* 0x000fc80004000000 */
[----:B------:R-:W-:-:S04]  /*1840*/  FSETP.GEU.AND P0, PT, R5, R7, PT ;  /* 0x000000070500720b */ /* 0x000fc80003f0e000 */
[----:B------:R-:W-:Y:S01]  /*1850*/  FSEL R21, R7, R5, !P0 ;  /* 0x0000000507157208 */ /* 0x000fe20004000000 */
[----:B------:R-:W-:Y:S08]  /*1860*/  @!P1 BRA `(.L_x_19) ;  /* 0x00000008009c9947 */ /* 0x000ff00003800000 */
[----:B------:R-:W-:-:S05]  /*1870*/  VIADD R23, R23, 0x1000 ;  /* 0x0000100017177836 */ /* 0x000fca0000000000 */
[----:B------:R-:W-:-:S13]  /*1880*/  ISETP.GT.AND P0, PT, R23, R22, PT ;  /* 0x000000161700720c */ /* 0x000fda0003f04270 */
[----:B------:R-:W-:Y:S05]  /*1890*/  @!P0 BRA `(.L_x_20) ;  /* 0xfffffffc00508947 */ /* 0x000fea000383ffff */
.L_x_18:
[----:B------:R-:W-:-:S13]  /*18a0*/  ISETP.GE.AND P0, PT, R23, R20, PT ;  /* 0x000000141700720c */ /* 0x000fda0003f06270 */
[----:B------:R-:W-:Y:S05]  /*18b0*/  @P0 BRA `(.L_x_19) ;  /* 0x0000000800880947 */ /* 0x000fea0003800000 */
[----:B------:R-:W-:Y:S01]  /*18c0*/  IMAD.IADD R9, R20, 0x1, -R23 ;  /* 0x0000000114097824 */ /* 0x000fe200078e0a17 */
[----:B------:R-:W-:Y:S04]  /*18d0*/  BSSY.RECONVERGENT B1, `(.L_x_19) ;  /* 0x00000a0000017945 */ /* 0x000fe80003800200 */
[----:B------:R-:W-:-:S13]  /*18e0*/  ISETP.GE.AND P0, PT, R0, R9, PT ;  /* 0x000000090000720c */ /* 0x000fda0003f06270 */
[----:B------:R-:W-:Y:S05]  /*18f0*/  @P0 BRA `(.L_x_21) ;  /* 0x0000000800740947 */ /* 0x000fea0003800000 */
[----:B------:R-:W-:Y:S01]  /*1900*/  LOP3.LUT R2, RZ, R0, RZ, 0x33, !PT ;  /* 0x00000000ff027212 */ /* 0x000fe200078e33ff */
[----:B------:R-:W-:Y:S01]  /*1910*/  BSSY.RECONVERGENT B2, `(.L_x_22) ;  /* 0x0000016000027945 */ /* 0x000fe20003800200 */
[----:B------:R-:W-:Y:S02]  /*1920*/  IMAD.MOV.U32 R8, RZ, RZ, R0 ;  /* 0x000000ffff087224 */ /* 0x000fe400078e0000 */
[----:B------:R-:W-:-:S04]  /*1930*/  IADD3 R2, PT, PT, -R23, R20, R2 ;  /* 0x0000001417027210 */ /* 0x000fc80007ffe102 */
[C---:B------:R-:W-:Y:S02]  /*1940*/  LOP3.LUT R3, R2.reuse, 0x300, RZ, 0xc0, !PT ;  /* 0x0000030002037812 */ /* 0x040fe400078ec0ff */
[----:B------:R-:W-:Y:S02]  /*1950*/  ISETP.GE.U32.AND P2, PT, R2, 0x300, PT ;  /* 0x000003000200780c */ /* 0x000fe40003f46070 */
[----:B------:R-:W-:-:S13]  /*1960*/  ISETP.NE.AND P0, PT, R3, 0x300, PT ;  /* 0x000003000300780c */ /* 0x000fda0003f05270 */
[----:B------:R-:W-:Y:S05]  /*1970*/  @!P0 BRA `(.L_x_23) ;  /* 0x00000000003c8947 */ /* 0x000fea0003800000 */
[----:B------:R-:W0:Y:S01]  /*1980*/  LDC.64 R4, c[0x0][0x380] ;  /* 0x0000e000ff047b82 */ /* 0x000e220000000a00 */
[----:B------:R-:W-:Y:S01]  /*1990*/  LEA.HI R2, R2, 0x1, RZ, 0x18 ;  /* 0x0000000102027811 */ /* 0x000fe200078fc0ff */
[----:B------:R-:W-:Y:S02]  /*19a0*/  IMAD.IADD R7, R0, 0x1, R23 ;  /* 0x0000000100077824 */ /* 0x000fe400078e0217 */
[----:B------:R-:W-:Y:S01]  /*19b0*/  IMAD.MOV.U32 R8, RZ, RZ, R0 ;  /* 0x000000ffff087224 */ /* 0x000fe200078e0000 */
[----:B------:R-:W-:-:S05]  /*19c0*/  LOP3.LUT R2, R2, 0x3, RZ, 0xc0, !PT ;  /* 0x0000000302027812 */ /* 0x000fca00078ec0ff */
[----:B------:R-:W-:-:S07]  /*19d0*/  IMAD.MOV R6, RZ, RZ, -R2 ;  /* 0x000000ffff067224 */ /* 0x000fce00078e0a02 */
.L_x_24:
[----:B0-----:R-:W-:-:S06]  /*19e0*/  IMAD.WIDE.U32 R2, R7, 0x4, R4 ;  /* 0x0000000407027825 */ /* 0x001fcc00078e0004 */
[----:B------:R-:W2:Y:S01]  /*19f0*/  LDG.E.CONSTANT R2, desc[UR6][R2.64] ;  /* 0x0000000602027981 */ /* 0x000ea2000c1e9900 */
[----:B------:R-:W-:Y:S02]  /*1a00*/  VIADD R6, R6, 0x1 ;  /* 0x0000000106067836 */ /* 0x000fe40000000000 */
[----:B------:R-:W-:Y:S02]  /*1a10*/  VIADD R8, R8, 0x100 ;  /* 0x0000010008087836 */ /* 0x000fe40000000000 */
[----:B------:R-:W-:Y:S01]  /*1a20*/  VIADD R7, R7, 0x100 ;  /* 0x0000010007077836 */ /* 0x000fe20000000000 */
[----:B------:R-:W-:Y:S02]  /*1a30*/  ISETP.NE.AND P1, PT, R6, RZ, PT ;  /* 0x000000ff0600720c */ /* 0x000fe40003f25270 */
[----:B--2---:R-:W-:-:S04]  /*1a40*/  FSETP.GEU.AND P0, PT, R21, R2, PT ;  /* 0x000000021500720b */ /* 0x004fc80003f0e000 */
[----:B------:R-:W-:-:S07]  /*1a50*/  FSEL R21, R2, R21, !P0 ;  /* 0x0000001502157208 */ /* 0x000fce0004000000 */
[----:B------:R-:W-:Y:S05]  /*1a60*/  @P1 BRA `(.L_x_24) ;  /* 0xfffffffc00dc1947 */ /* 0x000fea000383ffff */
.L_x_23:
[----:B------:R-:W-:Y:S05]  /*1a70*/  BSYNC.RECONVERGENT B2 ;  /* 0x0000000000027941 */ /* 0x000fea0003800200 */
.L_x_22:
[----:B------:R-:W-:Y:S05]  /*1a80*/  @!P2 BRA `(.L_x_21) ;  /* 0x000000080010a947 */ /* 0x000fea0003800000 */
[----:B------:R-:W0:Y:S01]  /*1a90*/  LDCU.64 UR4, c[0x0][0x380] ;  /* 0x00007000ff0477ac */ /* 0x000e220008000a00 */
[----:B------:R-:W-:Y:S01]  /*1aa0*/  IMAD.IADD R5, R9, 0x1, -R8 ;  /* 0x0000000109057824 */ /* 0x000fe200078e0a08 */
[C---:B------:R-:W-:Y:S01]  /*1ab0*/  IADD3 R3, P0, PT, R8.reuse, R23, RZ ;  /* 0x0000001708037210 */ /* 0x040fe20007f1e0ff */
[----:B------:R-:W-:Y:S01]  /*1ac0*/  BSSY.RECONVERGENT B2, `(.L_x_25) ;  /* 0x000004a000027945 */ /* 0x000fe20003800200 */
[----:B------:R-:W-:Y:S02]  /*1ad0*/  IMAD.IADD R11, R8, 0x1, R23 ;  /* 0x00000001080b7824 */ /* 0x000fe400078e0217 */
[----:B------:R-:W-:Y:S01]  /*1ae0*/  ISETP.GT.AND P1, PT, R5, 0xc00, PT ;  /* 0x00000c000500780c */ /* 0x000fe20003f24270 */
[----:B------:R-:W-:Y:S01]  /*1af0*/  IMAD.X R4, RZ, RZ, RZ, P0 ;  /* 0x000000ffff047224 */ /* 0x000fe200000e06ff */
[----:B0-----:R-:W-:-:S04]  /*1b00*/  LEA R2, P0, R3, UR4, 0x2 ;  /* 0x0000000403027c11 */ /* 0x001fc8000f8010ff */
[----:B------:R-:W-:Y:S02]  /*1b10*/  LEA.HI.X R3, R3, UR5, R4, 0x2, P0 ;  /* 0x0000000503037c11 */ /* 0x000fe400080f1404 */
[----:B------:R-:W-:-:S05]  /*1b20*/  IADD3 R2, P0, PT, R2, 0x800, RZ ;  /* 0x0000080002027810 */ /* 0x000fca0007f1e0ff */
[----:B------:R-:W-:Y:S01]  /*1b30*/  IMAD.X R3, RZ, RZ, R3, P0 ;  /* 0x000000ffff037224 */ /* 0x000fe200000e0603 */
[----:B------:R-:W-:Y:S01]  /*1b40*/  PLOP3.LUT P0, PT, PT, PT, PT, 0x80, 0x8 ;  /* 0x000000000008781c */ /* 0x000fe20003f0f070 */
[----:B------:R-:W-:-:S12]  /*1b50*/  @!P1 BRA `(.L_x_26) ;  /* 0x0000000400009947 */ /* 0x000fd80003800000 */
[----:B------:R-:W-:Y:S01]  /*1b60*/  PLOP3.LUT P0, PT, PT, PT, PT, 0x8, 0x80 ;  /* 0x000000000080781c */ /* 0x000fe20003f0e170 */
[----:B------:R-:W-:-:S12]  /*1b70*/  VIADD R13, R9, 0xfffff400 ;  /* 0xfffff400090d7836 */ /* 0x000fd80000000000 */
.L_x_27:
[----:B------:R-:W0:Y:S01]  /*1b80*/  LDC.64 R4, c[0x0][0x380] ;  /* 0x0000e000ff047b82 */ /* 0x000e220000000a00 */
[----:B------:R-:W2:Y:S04]  /*1b90*/  LDG.E.CONSTANT R12, desc[UR6][R2.64+-0x400] ;  /* 0xfffc0006020c7981 */ /* 0x000ea8000c1e9900 */
[----:B------:R-:W3:Y:S01]  /*1ba0*/  LDG.E.CONSTANT R19, desc[UR6][R2.64] ;  /* 0x0000000602137981 */ /* 0x000ee2000c1e9900 */
[----:B------:R-:W-:-:S03]  /*1bb0*/  VIADD R25, R11, 0x400 ;  /* 0x000004000b197836 */ /* 0x000fc60000000000 */
[----:B------:R-:W4:Y:S04]  /*1bc0*/  LDG.E.CONSTANT R18, desc[UR6][R2.64+0x400] ;  /* 0x0004000602127981 */ /* 0x000f28000c1e9900 */
[----:B------:R-:W5:Y:S04]  /*1bd0*/  LDG.E.CONSTANT R16, desc[UR6][R2.64+0xc00] ;  /* 0x000c000602107981 */ /* 0x000f68000c1e9900 */
[----:B------:R-:W5:Y:S01]  /*1be0*/  LDG.E.CONSTANT R15, desc[UR6][R2.64+0x1000] ;  /* 0x00100006020f7981 */ /* 0x000f62000c1e9900 */
[----:B------:R-:W-:-:S03]  /*1bf0*/  VIADD R23, R11, 0x800 ;  /* 0x000008000b177836 */ /* 0x000fc60000000000 */
[----:B------:R-:W5:Y:S01]  /*1c00*/  LDG.E.CONSTANT R14, desc[UR6][R2.64+0x1400] ;  /* 0x00140006020e7981 */ /* 0x000f62000c1e9900 */
[----:B0-----:R-:W-:-:S03]  /*1c10*/  IMAD.WIDE.U32 R6, R11, 0x4, R4 ;  /* 0x000000040b067825 */ /* 0x001fc600078e0004 */
[----:B------:R-:W5:Y:S04]  /*1c20*/  LDG.E.CONSTANT R22, desc[UR6][R2.64+0x2000] ;  /* 0x0020000602167981 */ /* 0x000f68000c1e9900 */
[----:B------:R0:W2:Y:S01]  /*1c30*/  LDG.E.CONSTANT R10, desc[UR6][R6.64] ;  /* 0x00000006060a7981 */ /* 0x0000a2000c1e9900 */
[----:B------:R-:W-:-:S03]  /*1c40*/  IMAD.WIDE.U32 R24, R25, 0x4, R4 ;  /* 0x0000000419187825 */ /* 0x000fc600078e0004 */
[----:B------:R-:W5:Y:S04]  /*1c50*/  LDG.E.CONSTANT R20, desc[UR6][R2.64+0x2400] ;  /* 0x0024000602147981 */ /* 0x000f68000c1e9900 */
[----:B------:R-:W5:Y:S01]  /*1c60*/  LDG.E.CONSTANT R17, desc[UR6][R24.64] ;  /* 0x0000000618117981 */ /* 0x000f62000c1e9900 */
[----:B0-----:R-:W-:-:S03]  /*1c70*/  IMAD.WIDE.U32 R6, R23, 0x4, R4 ;  /* 0x0000000417067825 */ /* 0x001fc600078e0004 */
[----:B------:R-:W5:Y:S04]  /*1c80*/  LDG.E.CONSTANT R23, desc[UR6][R2.64+0x1c00] ;  /* 0x001c000602177981 */ /* 0x000f68000c1e9900 */
[----:B------:R-:W5:Y:S01]  /*1c90*/  LDG.E.CONSTANT R6, desc[UR6][R6.64] ;  /* 0x0000000606067981 */ /* 0x000f62000c1e9900 */
[----:B------:R-:W-:-:S03]  /*1ca0*/  VIADD R27, R11, 0xc00 ;  /* 0x00000c000b1b7836 */ /* 0x000fc60000000000 */
[----:B------:R-:W5:Y:S01]  /*1cb0*/  LDG.E.CONSTANT R26, desc[UR6][R2.64+0x2c00] ;  /* 0x002c0006021a7981 */ /* 0x000f62000c1e9900 */
[----:B------:R-:W-:-:S03]  /*1cc0*/  IMAD.WIDE.U32 R4, R27, 0x4, R4 ;  /* 0x000000041b047825 */ /* 0x000fc600078e0004 */
[----:B------:R-:W5:Y:S04]  /*1cd0*/  LDG.E.CONSTANT R25, desc[UR6][R2.64+0x3000] ;  /* 0x0030000602197981 */ /* 0x000f68000c1e9900 */
[----:B------:R-:W5:Y:S04]  /*1ce0*/  LDG.E.CONSTANT R4, desc[UR6][R4.64] ;  /* 0x0000000604047981 */ /* 0x000f68000c1e9900 */
[----:B------:R0:W5:Y:S01]  /*1cf0*/  LDG.E.CONSTANT R24, desc[UR6][R2.64+0x3400] ;  /* 0x0034000602187981 */ /* 0x000162000c1e9900 */
[----:B------:R-:W-:-:S05]  /*1d00*/  VIADD R8, R8, 0x1000 ;  /* 0x0000100008087836 */ /* 0x000fca0000000000 */
[----:B------:R-:W-:Y:S02]  /*1d10*/  ISETP.GE.AND P2, PT, R8, R13, PT ;  /* 0x0000000d0800720c */ /* 0x000fe40003f46270 */
[----:B0-----:R-:W-:Y:S01]  /*1d20*/  IADD3 R2, P3, PT, R2, 0x4000, RZ ;  /* 0x0000400002027810 */ /* 0x001fe20007f7e0ff */
[----:B------:R-:W-:-:S04]  /*1d30*/  VIADD R11, R11, 0x1000 ;  /* 0x000010000b0b7836 */ /* 0x000fc80000000000 */
[----:B------:R-:W-:Y:S01]  /*1d40*/  IMAD.X R3, RZ, RZ, R3, P3 ;  /* 0x000000ffff037224 */ /* 0x000fe200018e0603 */
[----:B--2---:R-:W-:-:S04]  /*1d50*/  FSETP.GEU.AND P1, PT, R21, R10, PT ;  /* 0x0000000a1500720b */ /* 0x004fc80003f2e000 */
[----:B------:R-:W-:-:S04]  /*1d60*/  FSEL R21, R10, R21, !P1 ;  /* 0x000000150a157208 */ /* 0x000fc80004800000 */
[----:B------:R-:W-:-:S04]  /*1d70*/  FSETP.GEU.AND P1, PT, R21, R12, PT ;  /* 0x0000000c1500720b */ /* 0x000fc80003f2e000 */
[----:B------:R-:W-:-:S04]  /*1d80*/  FSEL R12, R12, R21, !P1 ;  /* 0x000000150c0c7208 */ /* 0x000fc80004800000 */
[----:B---3--:R-:W-:-:S04]  /*1d90*/  FSETP.GEU.AND P1, PT, R12, R19, PT ;  /* 0x000000130c00720b */ /* 0x008fc80003f2e000 */
[----:B------:R-:W-:-:S04]  /*1da0*/  FSEL R19, R19, R12, !P1 ;  /* 0x0000000c13137208 */ /* 0x000fc80004800000 */
[----:B----4-:R-:W-:-:S04]  /*1db0*/  FSETP.GEU.AND P1, PT, R19, R18, PT ;  /* 0x000000121300720b */ /* 0x010fc80003f2e000 */
[----:B------:R-:W-:-:S04]  /*1dc0*/  FSEL R18, R18, R19, !P1 ;  /* 0x0000001312127208 */ /* 0x000fc80004800000 */
[----:B-----5:R-:W-:-:S04]  /*1dd0*/  FSETP.GEU.AND P1, PT, R18, R17, PT ;  /* 0x000000111200720b */ /* 0x020fc80003f2e000 */
        /* <DEDUP_REMOVED lines=24> */
.L_x_26:
[----:B------:R-:W-:Y:S05]  /*1f60*/  BSYNC.RECONVERGENT B2 ;  /* 0x0000000000027941 */ /* 0x000fea0003800200 */
.L_x_25:
[----:B------:R-:W-:Y:S01]  /*1f70*/  IMAD.IADD R4, R9, 0x1, -R8 ;  /* 0x0000000109047824 */ /* 0x000fe200078e0a08 */
[----:B------:R-:W-:Y:S04]  /*1f80*/  BSSY.RECONVERGENT B2, `(.L_x_28) ;  /* 0x0000024000027945 */ /* 0x000fe80003800200 */
[----:B------:R-:W-:-:S13]  /*1f90*/  ISETP.GT.AND P1, PT, R4, 0x400, PT ;  /* 0x000004000400780c */ /* 0x000fda0003f24270 */
[----:B------:R-:W-:Y:S05]  /*1fa0*/  @!P1 BRA `(.L_x_29) ;  /* 0x0000000000849947 */ /* 0x000fea0003800000 */
[----:B------:R-:W0:Y:S01]  /*1fb0*/  LDC.64 R6, c[0x0][0x380] ;  /* 0x0000e000ff067b82 */ /* 0x000e220000000a00 */
[----:B------:R-:W2:Y:S04]  /*1fc0*/  LDG.E.CONSTANT R13, desc[UR6][R2.64+-0x400] ;  /* 0xfffc0006020d7981 */ /* 0x000ea8000c1e9900 */
[----:B------:R-:W3:Y:S01]  /*1fd0*/  LDG.E.CONSTANT R15, desc[UR6][R2.64] ;  /* 0x00000006020f7981 */ /* 0x000ee2000c1e9900 */
[----:B------:R-:W-:-:S03]  /*1fe0*/  VIADD R19, R11, 0x400 ;  /* 0x000004000b137836 */ /* 0x000fc60000000000 */
[----:B------:R-:W4:Y:S04]  /*1ff0*/  LDG.E.CONSTANT R17, desc[UR6][R2.64+0x400] ;  /* 0x0004000602117981 */ /* 0x000f28000c1e9900 */
[----:B------:R-:W5:Y:S04]  /*2000*/  LDG.E.CONSTANT R23, desc[UR6][R2.64+0x1000] ;  /* 0x0010000602177981 */ /* 0x000f68000c1e9900 */
[----:B------:R-:W5:Y:S01]  /*2010*/  LDG.E.CONSTANT R25, desc[UR6][R2.64+0x1400] ;  /* 0x0014000602197981 */ /* 0x000f62000c1e9900 */
[----:B0-----:R-:W-:-:S06]  /*2020*/  IMAD.WIDE.U32 R4, R11, 0x4, R6 ;  /* 0x000000040b047825 */ /* 0x001fcc00078e0006 */
[----:B------:R-:W2:Y:S01]  /*2030*/  LDG.E.CONSTANT R4, desc[UR6][R4.64] ;  /* 0x0000000604047981 */ /* 0x000ea2000c1e9900 */
[----:B------:R-:W-:-:S03]  /*2040*/  IMAD.WIDE.U32 R6, R19, 0x4, R6 ;  /* 0x0000000413067825 */ /* 0x000fc600078e0006 */
[----:B------:R0:W5:Y:S04]  /*2050*/  LDG.E.CONSTANT R19, desc[UR6][R2.64+0xc00] ;  /* 0x000c000602137981 */ /* 0x000168000c1e9900 */
[----:B------:R-:W5:Y:S01]  /*2060*/  LDG.E.CONSTANT R7, desc[UR6][R6.64] ;  /* 0x0000000606077981 */ /* 0x000f62000c1e9900 */
[----:B------:R-:W-:Y:S01]  /*2070*/  VIADD R8, R8, 0x800 ;  /* 0x0000080008087836 */ /* 0x000fe20000000000 */
        /* <DEDUP_REMOVED lines=17> */
[----:B------:R-:W-:Y:S02]  /*2190*/  FSETP.GEU.AND P1, PT, R4, R25, PT ;  /* 0x000000190400720b */ /* 0x000fe40003f2e000 */
[----:B------:R-:W-:Y:S02]  /*21a0*/  PLOP3.LUT P0, PT, PT, PT, PT, 0x8, 0x80 ;  /* 0x000000000080781c */ /* 0x000fe40003f0e170 */
[----:B------:R-:W-:-:S11]  /*21b0*/  FSEL R21, R25, R4, !P1 ;  /* 0x0000000419157208 */ /* 0x000fd60004800000 */
.L_x_29:
[----:B------:R-:W-:Y:S05]  /*21c0*/  BSYNC.RECONVERGENT B2 ;  /* 0x0000000000027941 */ /* 0x000fea0003800200 */
.L_x_28:
[----:B------:R-:W-:-:S13]  /*21d0*/  ISETP.LT.OR P0, PT, R8, R9, P0 ;  /* 0x000000090800720c */ /* 0x000fda0000701670 */
[----:B------:R-:W-:Y:S05]  /*21e0*/  @!P0 BRA `(.L_x_21) ;  /* 0x0000000000388947 */ /* 0x000fea0003800000 */
[----:B------:R-:W0:Y:S01]  /*21f0*/  LDC.64 R4, c[0x0][0x380] ;  /* 0x0000e000ff047b82 */ /* 0x000e220000000a00 */
[----:B------:R-:W2:Y:S04]  /*2200*/  LDG.E.CONSTANT R6, desc[UR6][R2.64+-0x400] ;  /* 0xfffc000602067981 */ /* 0x000ea8000c1e9900 */
[----:B------:R-:W3:Y:S04]  /*2210*/  LDG.E.CONSTANT R7, desc[UR6][R2.64] ;  /* 0x0000000602077981 */ /* 0x000ee8000c1e9900 */
[----:B------:R-:W4:Y:S01]  /*2220*/  LDG.E.CONSTANT R9, desc[UR6][R2.64+0x400] ;  /* 0x0004000602097981 */ /* 0x000f22000c1e9900 */
[----:B0-----:R-:W-:-:S06]  /*2230*/  IMAD.WIDE.U32 R4, R11, 0x4, R4 ;  /* 0x000000040b047825 */ /* 0x001fcc00078e0004 */
[----:B------:R-:W5:Y:S02]  /*2240*/  LDG.E.CONSTANT R4, desc[UR6][R4.64] ;  /* 0x0000000604047981 */ /* 0x000f64000c1e9900 */
[----:B-----5:R-:W-:-:S04]  /*2250*/  FSETP.GEU.AND P0, PT, R21, R4, PT ;  /* 0x000000041500720b */ /* 0x020fc80003f0e000 */
[----:B------:R-:W-:-:S04]  /*2260*/  FSEL R21, R4, R21, !P0 ;  /* 0x0000001504157208 */ /* 0x000fc80004000000 */
[----:B--2---:R-:W-:-:S04]  /*2270*/  FSETP.GEU.AND P0, PT, R21, R6, PT ;  /* 0x000000061500720b */ /* 0x004fc80003f0e000 */
[----:B------:R-:W-:-:S04]  /*2280*/  FSEL R6, R6, R21, !P0 ;  /* 0x0000001506067208 */ /* 0x000fc80004000000 */
[----:B---3--:R-:W-:-:S04]  /*2290*/  FSETP.GEU.AND P0, PT, R6, R7, PT ;  /* 0x000000070600720b */ /* 0x008fc80003f0e000 */
[----:B------:R-:W-:-:S04]  /*22a0*/  FSEL R6, R7, R6, !P0 ;  /* 0x0000000607067208 */ /* 0x000fc80004000000 */
[----:B----4-:R-:W-:-:S04]  /*22b0*/  FSETP.GEU.AND P0, PT, R6, R9, PT ;  /* 0x000000090600720b */ /* 0x010fc80003f0e000 */
[----:B------:R-:W-:-:S09]  /*22c0*/  FSEL R21, R9, R6, !P0 ;  /* 0x0000000609157208 */ /* 0x000fd20004000000 */
.L_x_21:
[----:B------:R-:W-:Y:S05]  /*22d0*/  BSYNC.RECONVERGENT B1 ;  /* 0x0000000000017941 */ /* 0x000fea0003800200 */
.L_x_19:
[----:B------:R-:W0:Y:S01]  /*22e0*/  S2R R6, SR_LANEID ;  /* 0x0000000000067919 */ /* 0x000e220000000000 */
[----:B------:R-:W1:Y:S02]  /*22f0*/  SHFL.DOWN PT, R2, R21, 0x1, 0x1f ;  /* 0x08201f0015027f89 */ /* 0x000e6400000e0000 */
[----:B-1----:R-:W-:Y:S02]  /*2300*/  FSETP.GEU.AND P0, PT, R21, R2, PT ;  /* 0x000000021500720b */ /* 0x002fe40003f0e000 */
[C---:B0-----:R-:W-:Y:S02]  /*2310*/  ISETP.GT.AND P1, PT, R6.reuse, 0x1e, PT ;  /* 0x0000001e0600780c */ /* 0x041fe40003f24270 */
[----:B------:R-:W-:-:S11]  /*2320*/  ISETP.NE.AND P2, PT, R6, RZ, PT ;  /* 0x000000ff0600720c */ /* 0x000fd60003f45270 */
[----:B------:R-:W-:Y:S02]  /*2330*/  @!P1 FSEL R21, R2, R21, !P0 ;  /* 0x0000001502159208 */ /* 0x000fe40004000000 */
[----:B------:R-:W-:Y:S01]  /*2340*/  ISETP.GT.AND P1, PT, R6, 0x1d, PT ;  /* 0x0000001d0600780c */ /* 0x000fe20003f24270 */
[----:B------:R-:W0:Y:S01]  /*2350*/  @!P2 S2R R5, SR_CgaCtaId ;  /* 0x000000000005a919 */ /* 0x000e220000008800 */
[----:B------:R-:W-:Y:S02]  /*2360*/  @!P2 MOV R4, 0x400 ;  /* 0x000004000004a802 */ /* 0x000fe40000000f00 */
[----:B------:R-:W-:Y:S01]  /*2370*/  @!P2 SHF.R.U32.HI R3, RZ, 0x3, R0 ;  /* 0x00000003ff03a819 */ /* 0x000fe20000011600 */
[----:B------:R-:W1:Y:S03]  /*2380*/  SHFL.DOWN PT, R2, R21, 0x2, 0x1f ;  /* 0x08401f0015027f89 */ /* 0x000e6600000e0000 */
[----:B------:R-:W-:-:S02]  /*2390*/  @!P2 LOP3.LUT R3, R3, 0x7c, RZ, 0xc0, !PT ;  /* 0x0000007c0303a812 */ /* 0x000fc400078ec0ff */
[----:B-1----:R-:W-:-:S04]  /*23a0*/  FSETP.GEU.AND P0, PT, R21, R2, PT ;  /* 0x000000021500720b */ /* 0x002fc80003f0e000 */
[----:B------:R-:W-:Y:S02]  /*23b0*/  @!P1 FSEL R21, R2, R21, !P0 ;  /* 0x0000001502159208 */ /* 0x000fe40004000000 */
[----:B------:R-:W-:Y:S02]  /*23c0*/  ISETP.GT.AND P1, PT, R6, 0x1b, PT ;  /* 0x0000001b0600780c */ /* 0x000fe40003f24270 */
[----:B0-----:R-:W-:Y:S01]  /*23d0*/  @!P2 LEA R4, R5, R4, 0x18 ;  /* 0x000000040504a211 */ /* 0x001fe200078ec0ff */
[----:B------:R-:W0:Y:S04]  /*23e0*/  SHFL.DOWN PT, R2, R21, 0x4, 0x1f ;  /* 0x08801f0015027f89 */ /* 0x000e2800000e0000 */
[----:B------:R-:W-:Y:S01]  /*23f0*/  @!P2 IMAD.IADD R3, R3, 0x1, R4 ;  /* 0x000000010303a824 */ /* 0x000fe200078e0204 */
[----:B0-----:R-:W-:-:S05]  /*2400*/  FSETP.GEU.AND P0, PT, R21, R2, PT ;  /* 0x000000021500720b */ /* 0x001fca0003f0e000 */
        /* <DEDUP_REMOVED lines=35> */
.L_x_2:
        /* <DEDUP_REMOVED lines=12> */
.L_x_32:
[----:B------:R-:W-:Y:S05]  /*2700*/  BSYNC.RECONVERGENT B1 ;  /* 0x0000000000017941 */ /* 0x000fea0003800200 */
.L_x_31:
        /* <DEDUP_REMOVED lines=16> */
.L_x_37:
        /* <DEDUP_REMOVED lines=10> */
.L_x_36:
[----:B------:R-:W-:Y:S05]  /*28b0*/  BSYNC.RECONVERGENT B2 ;  /* 0x0000000000027941 */ /* 0x000fea0003800200 */
.L_x_35:
        /* <DEDUP_REMOVED lines=8> */
.L_x_40:
        /* <DEDUP_REMOVED lines=59> */
.L_x_39:
[----:B------:R-:W-:Y:S05]  /*2cf0*/  BSYNC.RECONVERGENT B2 ;  /* 0x0000000000027941 */ /* 0x000fea0003800200 */
.L_x_38:
        /* <DEDUP_REMOVED lines=34> */
.L_x_42:
[----:B------:R-:W-:Y:S05]  /*2f20*/  BSYNC.RECONVERGENT B2 ;  /* 0x0000000000027941 */ /* 0x000fea0003800200 */
.L_x_41:
        /* <DEDUP_REMOVED lines=16> */
.L_x_34:
[----:B------:R-:W-:Y:S05]  /*3030*/  BSYNC.RECONVERGENT B1 ;  /* 0x0000000000017941 */ /* 0x000fea0003800200 */
.L_x_33:
        /* <DEDUP_REMOVED lines=58> */
.L_x_43:
[----:B------:R-:W-:Y:S01]  /*33e0*/  LOP3.LUT R0, R7, 0x3e0, RZ, 0xc0, !PT ;  /* 0x000003e007007812 */ /* 0x000fe200078ec0ff */
[----:B0-----:R-:W0:Y:S03]  /*33f0*/  S2R R2, SR_LANEID ;  /* 0x0000000000027919 */ /* 0x001e260000000000 */
[----:B------:R-:W-:Y:S01]  /*3400*/  LOP3.LUT R9, RZ, R0, RZ, 0x33, !PT ;  /* 0x00000000ff097212 */ /* 0x000fe200078e33ff */
[----:B------:R-:W-:-:S04]  /*3410*/  VIADD R3, R0, 0x20 ;  /* 0x0000002000037836 */ /* 0x000fc80000000000 */
[----:B------:R-:W-:Y:S01]  /*3420*/  IMAD.IADD R9, R9, 0x1, R20 ;  /* 0x0000000109097824 */ /* 0x000fe200078e0214 */
[----:B------:R-:W-:-:S04]  /*3430*/  ISETP.GT.AND P0, PT, R3, R20, PT ;  /* 0x000000140300720c */ /* 0x000fc80003f04270 */
[----:B------:R-:W-:-:S05]  /*3440*/  SEL R4, R9, 0x1f, P0 ;  /* 0x0000001f09047807 */ /* 0x000fca0000000000 */
[----:B------:R-:W1:Y:S01]  /*3450*/  SHFL.DOWN PT, R0, R5, 0x1, R4 ;  /* 0x0820000005007989 */ /* 0x000e6200000e0004 */
[C---:B0-----:R-:W-:Y:S01]  /*3460*/  ISETP.GE.AND P1, PT, R2.reuse, R4, PT ;  /* 0x000000040200720c */ /* 0x041fe20003f26270 */
[----:B------:R-:W-:Y:S01]  /*3470*/  VIADD R3, R2, 0x2 ;  /* 0x0000000202037836 */ /* 0x000fe20000000000 */
[----:B-1----:R-:W-:-:S11]  /*3480*/  FSETP.GEU.AND P0, PT, R5, R0, PT ;  /* 0x000000000500720b */ /* 0x002fd60003f0e000 */
[----:B------:R-:W-:Y:S02]  /*3490*/  @!P1 FSEL R5, R0, R5, !P0 ;  /* 0x0000000500059208 */ /* 0x000fe40004000000 */
[----:B------:R-:W-:Y:S01]  /*34a0*/  ISETP.GT.AND P1, PT, R3, R4, PT ;  /* 0x000000040300720c */ /* 0x000fe20003f24270 */
[----:B------:R-:W-:Y:S02]  /*34b0*/  VIADD R3, R2, 0x4 ;  /* 0x0000000402037836 */ /* 0x000fe40000000000 */
[----:B------:R-:W0:Y:S02]  /*34c0*/  SHFL.DOWN PT, R0, R5, 0x2, R4 ;  /* 0x0840000005007989 */ /* 0x000e2400000e0004 */
[----:B0-----:R-:W-:-:S08]  /*34d0*/  FSETP.GEU.AND P0, PT, R5, R0, PT ;  /* 0x000000000500720b */ /* 0x001fd00003f0e000 */
[----:B------:R-:W-:Y:S02]  /*34e0*/  @!P1 FSEL R5, R0, R5, !P0 ;  /* 0x0000000500059208 */ /* 0x000fe40004000000 */
[-C--:B------:R-:W-:Y:S01]  /*34f0*/  ISETP.GT.AND P1, PT, R3, R4.reuse, PT ;  /* 0x000000040300720c */ /* 0x080fe20003f24270 */
[C---:B------:R-:W-:Y:S02]  /*3500*/  VIADD R3, R2.reuse, 0x8 ;  /* 0x0000000802037836 */ /* 0x040fe40000000000 */
[----:B------:R-:W0:Y:S03]  /*3510*/  SHFL.DOWN PT, R0, R5, 0x4, R4 ;  /* 0x0880000005007989 */ /* 0x000e2600000e0004 */
[----:B------:R-:W-:Y:S01]  /*3520*/  ISETP.GT.AND P2, PT, R3, R4, PT ;  /* 0x000000040300720c */ /* 0x000fe20003f44270 */
[----:B------:R-:W-:Y:S01]  /*3530*/  VIADD R3, R2, 0x10 ;  /* 0x0000001002037836 */ /* 0x000fe20000000000 */
[----:B0-----:R-:W-:-:S05]  /*3540*/  FSETP.GEU.AND P0, PT, R5, R0, PT ;  /* 0x000000000500720b */ /* 0x001fca0003f0e000 */
[----:B------:R-:W-:Y:S02]  /*3550*/  @!P1 FSEL R5, R0, R5, !P0 ;  /* 0x0000000500059208 */ /* 0x000fe40004000000 */
[----:B------:R-:W-:-:S03]  /*3560*/  ISETP.NE.AND P0, PT, R2, RZ, PT ;  /* 0x000000ff0200720c */ /* 0x000fc60003f05270 */
[----:B------:R-:W0:Y:S10]  /*3570*/  SHFL.DOWN PT, R0, R5, 0x8, R4 ;  /* 0x0900000005007989 */ /* 0x000e3400000e0004 */
[----:B------:R-:W1:Y:S01]  /*3580*/  @!P0 S2R R6, SR_CgaCtaId ;  /* 0x0000000000068919 */ /* 0x000e620000008800 */
[----:B------:R-:W-:-:S04]  /*3590*/  @!P0 SHF.R.U32.HI R2, RZ, 0x3, R7 ;  /* 0x00000003ff028819 */ /* 0x000fc80000011607 */
[----:B------:R-:W-:Y:S02]  /*35a0*/  @!P0 LOP3.LUT R2, R2, 0x7c, RZ, 0xc0, !PT ;  /* 0x0000007c02028812 */ /* 0x000fe400078ec0ff */
[----:B0-----:R-:W-:-:S04]  /*35b0*/  FSETP.GEU.AND P1, PT, R5, R0, PT ;  /* 0x000000000500720b */ /* 0x001fc80003f2e000 */
[----:B------:R-:W-:Y:S02]  /*35c0*/  @!P2 FSEL R5, R0, R5, !P1 ;  /* 0x000000050005a208 */ /* 0x000fe40004800000 */
[----:B------:R-:W-:Y:S02]  /*35d0*/  ISETP.GT.AND P2, PT, R3, R4, PT ;  /* 0x000000040300720c */ /* 0x000fe40003f44270 */
[----:B------:R-:W-:Y:S01]  /*35e0*/  @!P0 MOV R3, 0x400 ;  /* 0x0000040000038802 */ /* 0x000fe20000000f00 */
[----:B------:R-:W0:Y:S03]  /*35f0*/  SHFL.DOWN PT, R0, R5, 0x10, R4 ;  /* 0x0a00000005007989 */ /* 0x000e2600000e0004 */
        /* <DEDUP_REMOVED lines=37> */
.L_x_30:
[----:B------:R-:W0:Y:S01]  /*3850*/  S2R R8, SR_TID.X ;  /* 0x0000000000087919 */ /* 0x000e220000002100 */
[----:B------:R-:W0:Y:S02]  /*3860*/  LDC.64 R2, c[0x0][0x380] ;  /* 0x0000e000ff027b82 */ /* 0x000e240000000a00 */
[----:B0-----:R-:W-:-:S05]  /*3870*/  IMAD.WIDE.U32 R2, R8, 0x4, R2 ;  /* 0x0000000408027825 */ /* 0x001fca00078e0002 */
[----:B------:R-:W2:Y:S04]  /*3880*/  LDG.E.CONSTANT R19, desc[UR6][R2.64] ;  /* 0x0000000602137981 */ /* 0x000ea8000c1e9900 */
[----:B------:R-:W2:Y:S04]  /*3890*/  LDG.E.CONSTANT R0, desc[UR6][R2.64+0x400] ;  /* 0x0004000602007981 */ /* 0x000ea8000c1e9900 */
[----:B------:R-:W3:Y:S04]  /*38a0*/  LDG.E.CONSTANT R4, desc[UR6][R2.64+0x800] ;  /* 0x0008000602047981 */ /* 0x000ee8000c1e9900 */
[----:B------:R-:W3:Y:S04]  /*38b0*/  LDG.E.CONSTANT R5, desc[UR6][R2.64+0xc00] ;  /* 0x000c000602057981 */ /* 0x000ee8000c1e9900 */
[----:B------:R-:W4:Y:S04]  /*38c0*/  LDG.E.CONSTANT R6, desc[UR6][R2.64+0x1000] ;  /* 0x0010000602067981 */ /* 0x000f28000c1e9900 */
[----:B------:R-:W4:Y:S04]  /*38d0*/  LDG.E.CONSTANT R7, desc[UR6][R2.64+0x1400] ;  /* 0x0014000602077981 */ /* 0x000f28000c1e9900 */
[----:B------:R-:W5:Y:S04]  /*38e0*/  LDG.E.CONSTANT R9, desc[UR6][R2.64+0x1800] ;  /* 0x0018000602097981 */ /* 0x000f68000c1e9900 */
        /* <DEDUP_REMOVED lines=8> */
[----:B------:R-:W5:Y:S01]  /*3970*/  LDG.E.CONSTANT R18, desc[UR6][R2.64+0x3c00] ;  /* 0x003c000602127981 */ /* 0x000f62000c1e9900 */
[----:B--2---:R-:W-:-:S04]  /*3980*/  FSETP.GEU.AND P0, PT, R19, R0, PT ;  /* 0x000000001300720b */ /* 0x004fc80003f0e000 */
[----:B------:R-:W-:Y:S02]  /*3990*/  FSEL R0, R0, R19, !P0 ;  /* 0x0000001300007208 */ /* 0x000fe40004000000 */
[----:B---3--:R-:W-:-:S04]  /*39a0*/  FSETP.GEU.AND P1, PT, R4, R5, PT ;  /* 0x000000050400720b */ /* 0x008fc80003f2e000 */
[----:B------:R-:W-:Y:S02]  /*39b0*/  FSEL R5, R5, R4, !P1 ;  /* 0x0000000405057208 */ /* 0x000fe40004800000 */
[----:B----4-:R-:W-:-:S04]  /*39c0*/  FSETP.GEU.AND P2, PT, R6, R7, PT ;  /* 0x000000070600720b */ /* 0x010fc80003f4e000 */
[----:B------:R-:W-:Y:S02]  /*39d0*/  FSEL R6, R7, R6, !P2 ;  /* 0x0000000607067208 */ /* 0x000fe40005000000 */
[----:B-----5:R-:W-:-:S04]  /*39e0*/  FSETP.GEU.AND P3, PT, R9, R10, PT ;  /* 0x0000000a0900720b */ /* 0x020fc80003f6e000 */
[----:B------:R-:W-:Y:S02]  /*39f0*/  FSEL R9, R10, R9, !P3 ;  /* 0x000000090a097208 */ /* 0x000fe40005800000 */
[----:B------:R-:W-:-:S04]  /*3a00*/  FSETP.GEU.AND P0, PT, R11, R12, PT ;  /* 0x0000000c0b00720b */ /* 0x000fc80003f0e000 */
[----:B------:R-:W-:Y:S02]  /*3a10*/  FSEL R11, R12, R11, !P0 ;  /* 0x0000000b0c0b7208 */ /* 0x000fe40004000000 */
[----:B------:R-:W-:Y:S02]  /*3a20*/  FSETP.GEU.AND P0, PT, R0, R5, PT ;  /* 0x000000050000720b */ /* 0x000fe40003f0e000 */
[----:B------:R-:W-:Y:S02]  /*3a30*/  FSETP.GEU.AND P1, PT, R13, R14, PT ;  /* 0x0000000e0d00720b */ /* 0x000fe40003f2e000 */
[----:B------:R-:W-:Y:S02]  /*3a40*/  FSEL R0, R5, R0, !P0 ;  /* 0x0000000005007208 */ /* 0x000fe40004000000 */
[----:B------:R-:W-:Y:S02]  /*3a50*/  FSEL R14, R14, R13, !P1 ;  /* 0x0000000d0e0e7208 */ /* 0x000fe40004800000 */
[----:B------:R-:W-:-:S02]  /*3a60*/  FSETP.GEU.AND P1, PT, R6, R9, PT ;  /* 0x000000090600720b */ /* 0x000fc40003f2e000 */
[----:B------:R-:W-:Y:S02]  /*3a70*/  FSETP.GEU.AND P2, PT, R15, R16, PT ;  /* 0x000000100f00720b */ /* 0x000fe40003f4e000 */
[----:B------:R-:W-:Y:S02]  /*3a80*/  FSEL R9, R9, R6, !P1 ;  /* 0x0000000609097208 */ /* 0x000fe40004800000 */
[----:B------:R-:W-:Y:S02]  /*3a90*/  FSEL R15, R16, R15, !P2 ;  /* 0x0000000f100f7208 */ /* 0x000fe40005000000 */
[----:B------:R-:W-:Y:S02]  /*3aa0*/  FSETP.GEU.AND P2, PT, R11, R14, PT ;  /* 0x0000000e0b00720b */ /* 0x000fe40003f4e000 */
[----:B------:R-:W-:Y:S02]  /*3ab0*/  FSETP.GEU.AND P3, PT, R17, R18, PT ;  /* 0x000000121100720b */ /* 0x000fe40003f6e000 */
[----:B------:R-:W-:-:S02]  /*3ac0*/  FSEL R11, R14, R11, !P2 ;  /* 0x0000000b0e0b7208 */ /* 0x000fc40005000000 */
[----:B------:R-:W-:Y:S02]  /*3ad0*/  FSEL R18, R18, R17, !P3 ;  /* 0x0000001112127208 */ /* 0x000fe40005800000 */
[----:B------:R-:W-:Y:S02]  /*3ae0*/  FSETP.GEU.AND P0, PT, R0, R9, PT ;  /* 0x000000090000720b */ /* 0x000fe40003f0e000 */
[----:B------:R-:W-:Y:S02]  /*3af0*/  FSETP.GEU.AND P3, PT, R15, R18, PT ;  /* 0x000000120f00720b */ /* 0x000fe40003f6e000 */
[----:B------:R-:W-:Y:S02]  /*3b00*/  FSEL R0, R9, R0, !P0 ;  /* 0x0000000009007208 */ /* 0x000fe40004000000 */
[----:B------:R-:W-:-:S04]  /*3b10*/  FSEL R18, R18, R15, !P3 ;  /* 0x0000000f12127208 */ /* 0x000fc80005800000 */
[----:B------:R-:W-:-:S04]  /*3b20*/  FSETP.GEU.AND P1, PT, R11, R18, PT ;  /* 0x000000120b00720b */ /* 0x000fc80003f2e000 */
[----:B------:R-:W-:Y:S01]  /*3b30*/  FSEL R5, R18, R11, !P1 ;  /* 0x0000000b12057208 */ /* 0x000fe20004800000 */
[----:B------:R-:W-:Y:S01]  /*3b40*/  IMAD.MOV.U32 R11, RZ, RZ, 0x1000 ;  /* 0x00001000ff0b7424 */ /* 0x000fe200078e00ff */
[----:B------:R-:W-:Y:S02]  /*3b50*/  ISETP.GE.U32.AND P1, PT, R20, 0x2000, PT ;  /* 0x000020001400780c */ /* 0x000fe40003f26070 */
[----:B------:R-:W-:-:S04]  /*3b60*/  FSETP.GEU.AND P0, PT, R0, R5, PT ;  /* 0x000000050000720b */ /* 0x000fc80003f0e000 */
[----:B------:R-:W-:-:S07]  /*3b70*/  FSEL R0, R5, R0, !P0 ;  /* 0x0000000005007208 */ /* 0x000fce0004000000 */
[----:B------:R-:W-:Y:S05]  /*3b80*/  @!P1 BRA `(.L_x_44) ;  /* 0x0000000000ec9947 */ /* 0x000fea0003800000 */
[----:B------:R-:W0:Y:S01]  /*3b90*/  LDC R7, c[0x0][0x390] ;  /* 0x0000e400ff077b82 */ /* 0x000e220000000800 */
[----:B------:R-:W-:Y:S02]  /*3ba0*/  VIADD R6, R20, 0xfffff000 ;  /* 0xfffff00014067836 */ /* 0x000fe40000000000 */
[----:B------:R-:W-:-:S07]  /*3bb0*/  IMAD.MOV.U32 R11, RZ, RZ, 0x1000 ;  /* 0x00001000ff0b7424 */ /* 0x000fce00078e00ff */
.L_x_46:
[----:B------:R-:W-:-:S05]  /*3bc0*/  IMAD.WIDE R4, R11, 0x4, R2 ;  /* 0x000000040b047825 */ /* 0x000fca00078e0202 */
        /* <DEDUP_REMOVED lines=15> */
[----:B------:R1:W5:Y:S01]  /*3cc0*/  LDG.E.CONSTANT R16, desc[UR6][R4.64+0x3c00] ;  /* 0x003c000604107981 */ /* 0x000362000c1e9900 */
        /* <DEDUP_REMOVED lines=16> */
[----:B------:R-:W-:Y:S01]  /*3dd0*/  FSEL R23, R23, R20, !P1 ;  /* 0x0000001417177208 */ /* 0x000fe20004800000 */
[----:B0-----:R-:W-:Y:S01]  /*3de0*/  IMAD.MOV.U32 R20, RZ, RZ, R7 ;  /* 0x000000ffff147224 */ /* 0x001fe200078e0007 */
[----:B------:R-:W-:Y:S02]  /*3df0*/  FSEL R10, R13, R10, !P2 ;  /* 0x0000000a0d0a7208 */ /* 0x000fe40005000000 */
[----:B------:R-:W-:Y:S01]  /*3e00*/  FSETP.GEU.AND P2, PT, R24, R15, PT ;  /* 0x0000000f1800720b */ /* 0x000fe20003f4e000 */
[----:B-1----:R-:W-:Y:S01]  /*3e10*/  IMAD.IADD R4, R20, 0x1, -R11 ;  /* 0x0000000114047824 */ /* 0x002fe200078e0a0b */
        /* <DEDUP_REMOVED lines=18> */
.L_x_44:
        /* <DEDUP_REMOVED lines=20> */
.L_x_50:
        /* <DEDUP_REMOVED lines=9> */
.L_x_49:
[----:B------:R-:W-:Y:S05]  /*4110*/  BSYNC.RECONVERGENT B2 ;  /* 0x0000000000027941 */ /* 0x000fea0003800200 */
.L_x_48:
        /* <DEDUP_REMOVED lines=16> */
.L_x_53:
        /* <DEDUP_REMOVED lines=62> */
.L_x_52:
[----:B------:R-:W-:Y:S05]  /*4600*/  BSYNC.RECONVERGENT B2 ;  /* 0x0000000000027941 */ /* 0x000fea0003800200 */
.L_x_51:
        /* <DEDUP_REMOVED lines=37> */
.L_x_55:
[----:B------:R-:W-:Y:S05]  /*4860*/  BSYNC.RECONVERGENT B2 ;  /* 0x0000000000027941 */ /* 0x000fea0003800200 */
.L_x_54:
[----:B------:R-:W-:-:S13]  /*4870*/  ISETP.LT.OR P0, PT, R10, R9, P0 ;  /* 0x000000090a00720c */ /* 0x000fda0000701670 */
[----:B------:R-:W-:Y:S05]  /*4880*/  @!P0 BRA `(.L_x_47) ;  /* 0x0000000000388947 */ /* 0x000fea0003800000 */
[----:B------:R-:W0:Y:S01]  /*4890*/  LDC.64 R4, c[0x0][0x380] ;  /* 0x0000e000ff047b82 */ /* 0x000e220000000a00 */
[----:B------:R-:W2:Y:S04]  /*48a0*/  LDG.E.CONSTANT R7, desc[UR6][R2.64+-0x400] ;  /* 0xfffc000602077981 */ /* 0x000ea8000c1e9900 */
[----:B------:R-:W3:Y:S01]  /*48b0*/  LDG.E.CONSTANT R9, desc[UR6][R2.64] ;  /* 0x0000000602097981 */ /* 0x000ee2000c1e9900 */
[----:B0-----:R-:W-:-:S03]  /*48c0*/  IMAD.WIDE.U32 R4, R11, 0x4, R4 ;  /* 0x000000040b047825 */ /* 0x001fc600078e0004 */
[----:B------:R-:W4:Y:S04]  /*48d0*/  LDG.E.CONSTANT R11, desc[UR6][R2.64+0x400] ;  /* 0x00040006020b7981 */ /* 0x000f28000c1e9900 */
        /* <DEDUP_REMOVED lines=9> */
.L_x_47:
[----:B------:R-:W-:Y:S05]  /*4970*/  BSYNC.RECONVERGENT B1 ;  /* 0x0000000000017941 */ /* 0x000fea0003800200 */
.L_x_45:
[----:B------:R-:W0:Y:S01]  /*4980*/  S2R R6, SR_LANEID ;  /* 0x0000000000067919 */ /* 0x000e220000000000 */
[----:B------:R-:W-:-:S05]  /*4990*/  IMAD.MOV.U32 R3, RZ, RZ, R0 ;  /* 0x000000ffff037224 */ /* 0x000fca00078e0000 */
        /* <DEDUP_REMOVED lines=51> */
[----:B------:R-:W-:-:S09]  /*4cd0*/  FSEL R0, R9, R0, !P1 ;  /* 0x0000000009007208 */ /* 0x000fd20004800000 */
.L_x_17:
[----:B------:R-:W-:Y:S05]  /*4ce0*/  BSYNC.RECONVERGENT B0 ;  /* 0x0000000000007941 */ /* 0x000fea0003800200 */
.L_x_1:
[----:B------:R-:W-:Y:S05]  /*4cf0*/  @P0 EXIT ;  /* 0x000000000000094d */ /* 0x000fea0003800000 */
[----:B------:R-:W0:Y:S01]  /*4d00*/  LDCU UR4, c[0x0][0x398] ;  /* 0x00007300ff0477ac */ /* 0x000e220008000800 */
[----:B------:R-:W1:Y:S01]  /*4d10*/  LDC.64 R2, c[0x0][0x388] ;  /* 0x0000e200ff027b82 */ /* 0x000e620000000a00 */
[----:B0-----:R-:W-:-:S04]  /*4d20*/  FSETP.GT.AND P0, PT, R0, UR4, PT ;  /* 0x0000000400007c0b */ /* 0x001fc8000bf04000 */
[----:B------:R-:W-:-:S05]  /*4d30*/  FSEL R5, R0, UR4, P0 ;  /* 0x0000000400057c08 */ /* 0x000fca0008000000 */
[----:B-1----:R-:W-:Y:S01]  /*4d40*/  STG.E desc[UR6][R2.64], R5 ;  /* 0x0000000502007986 */ /* 0x002fe2000c101906 */
[----:B------:R-:W-:Y:S05]  /*4d50*/  EXIT ;  /* 0x000000000000794d */ /* 0x000fea0003800000 */
.L_x_56:
[----:B------:R-:W-:-:S00]  /*4d60*/  BRA `(.L_x_56) ;  /* 0xfffffffc00fc7947 */ /* 0x000fc0000383ffff */
[----:B------:R-:W-:-:S00]  /*4d70*/  NOP ;  /* 0x0000000000007918 */ /* 0x000fc00000000000 */
        /* <DEDUP_REMOVED lines=8> */
.L_x_251:


//--------------------- .text._ZN3cub18CUB_300001_SM_10006detail6reduce18DeviceReduceKernelINS2_10policy_hubIfyN4cuda3__47maximumIfEEE10Policy1000EN6thrust24THRUST_300001_SM_1000_NS10device_ptrIfEEyS8_f8AbsValueEEvT0_PT3_T1_NS0_13GridEvenShareISJ_EET2_T4_ --------------------------
	.section	.text._ZN3cub18CUB_300001_SM_10006detail6reduce18DeviceReduceKernelINS2_10policy_hubIfyN4cuda3__47maximumIfEEE10Policy1000EN6thrust24THRUST_300001_SM_1000_NS10device_ptrIfEEyS8_f8AbsValueEEvT0_PT3_T1_NS0_13GridEvenShareISJ_EET2_T4_,"ax",@progbits
	.align	128
        .global         _ZN3cub18CUB_300001_SM_10006detail6reduce18DeviceReduceKernelINS2_10policy_hubIfyN4cuda3__47maximumIfEEE10Policy1000EN6thrust24THRUST_300001_SM_1000_NS10device_ptrIfEEyS8_f8AbsValueEEvT0_PT3_T1_NS0_13GridEvenShareISJ_EET2_T4_
        .type           _ZN3cub18CUB_300001_SM_10006detail6reduce18DeviceReduceKernelINS2_10policy_hubIfyN4cuda3__47maximumIfEEE10Policy1000EN6thrust24THRUST_300001_SM_1000_NS10device_ptrIfEEyS8_f8AbsValueEEvT0_PT3_T1_NS0_13GridEvenShareISJ_EET2_T4_,@function
        .size           _ZN3cub18CUB_300001_SM_10006detail6reduce18DeviceReduceKernelINS2_10policy_hubIfyN4cuda3__47maximumIfEEE10Policy1000EN6thrust24THRUST_300001_SM_1000_NS10device_ptrIfEEyS8_f8AbsValueEEvT0_PT3_T1_NS0_13GridEvenShareISJ_EET2_T4_,(.L_x_252 - _ZN3cub18CUB_300001_SM_10006detail6reduce18DeviceReduceKernelINS2_10policy_hubIfyN4cuda3__47maximumIfEEE10Policy1000EN6thrust24THRUST_300001_SM_1000_NS10device_ptrIfEEyS8_f8AbsValueEEvT0_PT3_T1_NS0_13GridEvenShareISJ_EET2_T4_)
        .other          _ZN3cub18CUB_300001_SM_10006detail6reduce18DeviceReduceKernelINS2_10policy_hubIfyN4cuda3__47maximumIfEEE10Policy1000EN6thrust24THRUST_300001_SM_1000_NS10device_ptrIfEEyS8_f8AbsValueEEvT0_PT3_T1_NS0_13GridEvenShareISJ_EET2_T4_,@"STO_CUDA_ENTRY STV_DEFAULT"
_ZN3cub18CUB_300001_SM_10006detail6reduce18DeviceReduceKernelINS2_10policy_hubIfyN4cuda3__47maximumIfEEE10Policy1000EN6thrust24THRUST_300001_SM_1000_NS10device_ptrIfEEyS8_f8AbsValueEEvT0_PT3_T1_NS0_13GridEvenShareISJ_EET2_T4_:
.text._ZN3cub18CUB_300001_SM_10006detail6reduce18DeviceReduceKernelINS2_10policy_hubIfyN4cuda3__47maximumIfEEE10Policy1000EN6thrust24THRUST_300001_SM_1000_NS10device_ptrIfEEyS8_f8AbsValueEEvT0_PT3_T1_NS0_13GridEvenShareISJ_EET2_T4_:
[----:B------:R-:W-:Y:S08]  /*0000*/  LDC R1, c[0x0][0x37c] ;  /* 0x0000df00ff017b82 */ /* 0x000ff00000000800 */
[----:B------:R-:W0:Y:S01]  /*0010*/  S2UR UR18, SR_CTAID.X ;  /* 0x00000000001279c3 */ /* 0x000e220000002500 */
[----:B------:R-:W1:Y:S01]  /*0020*/  LDCU.64 UR4, c[0x0][0x3b8] ;  /* 0x00007700ff0477ac */ /* 0x000e620008000a00 */
[----:B------:R-:W-:Y:S01]  /*0030*/  BSSY.RECONVERGENT B0, `(.L_x_57) ;  /* 0x00002a5000007945 */ /* 0x000fe20003800200 */
[----:B------:R-:W2:Y:S01]  /*0040*/  LDCU UR11, c[0x0][0x3c0] ;  /* 0x00007800ff0b77ac */ /* 0x000ea20008000800 */
[----:B------:R-:W3:Y:S01]  /*0050*/  LDCU.64 UR16, c[0x0][0x358] ;  /* 0x00006b00ff1077ac */ /* 0x000ee20008000a00 */
[----:B-1----:R-:W-:-:S02]  /*0060*/  IMAD.U32 R2, RZ, RZ, UR4 ;  /* 0x00000004ff027e24 */ /* 0x002fc4000f8e00ff */
[----:B------:R-:W-:Y:S01]  /*0070*/  IMAD.U32 R3, RZ, RZ, UR5 ;  /* 0x00000005ff037e24 */ /* 0x000fe2000f8e00ff */
[----:B--2---:R-:W-:Y:S02]  /*0080*/  USHF.L.U32 UR5, UR11, 0xc, URZ ;  /* 0x0000000c0b057899 */ /* 0x004fe400080006ff */
[----:B0-----:R-:W-:Y:S02]  /*0090*/  USHF.L.U32 UR9, UR18, 0xc, URZ ;  /* 0x0000000c12097899 */ /* 0x001fe400080006ff */
[----:B------:R-:W-:-:S04]  /*00a0*/  USHF.R.S32.HI UR4, URZ, 0x1f, UR5 ;  /* 0x0000001fff047899 */ /* 0x000fc80008011405 */
[----:B------:R-:W-:-:S04]  /*00b0*/  IADD3 R23, P1, PT, R2, -UR9, RZ ;  /* 0x8000000902177c10 */ /* 0x000fc8000ff3e0ff */
[----:B------:R-:W-:Y:S02]  /*00c0*/  ISETP.GT.U32.AND P0, PT, R23, 0xfff, PT ;  /* 0x00000fff1700780c */ /* 0x000fe40003f04070 */
[----:B------:R-:W-:-:S04]  /*00d0*/  IADD3.X R22, PT, PT, R3, -0x1, RZ, P1, !PT ;  /* 0xffffffff03167810 */ /* 0x000fc80000ffe4ff */
[----:B------:R-:W-:-:S13]  /*00e0*/  ISETP.GT.U32.AND.EX P0, PT, R22, RZ, PT, P0 ;  /* 0x000000ff1600720c */ /* 0x000fda0003f04100 */
[----:B---3--:R-:W-:Y:S05]  /*00f0*/  @P0 BRA `(.L_x_58) ;  /* 0x0000001000980947 */ /* 0x008fea0003800000 */
[----:B------:R-:W0:Y:S01]  /*0100*/  S2R R0, SR_TID.X ;  /* 0x0000000000007919 */ /* 0x000e220000002100 */
[----:B------:R-:W-:Y:S01]  /*0110*/  VIADD R5, R2, -UR9 ;  /* 0x8000000902057c36 */ /* 0x000fe20008000000 */
[----:B------:R-:W-:Y:S01]  /*0120*/  BSSY.RECONVERGENT B1, `(.L_x_59) ;  /* 0x000000b000017945 */ /* 0x000fe20003800200 */
[----:B------:R-:W-:-:S03]  /*0130*/  IMAD.MOV.U32 R6, RZ, RZ, RZ ;  /* 0x000000ffff067224 */ /* 0x000fc600078e00ff */
[----:B0-----:R-:W-:Y:S01]  /*0140*/  ISETP.GE.AND P0, PT, R0, R5, PT ;  /* 0x000000050000720c */ /* 0x001fe20003f06270 */
[----:B------:R-:W-:-:S12]  /*0150*/  IMAD.MOV.U32 R4, RZ, RZ, R0 ;  /* 0x000000ffff047224 */ /* 0x000fd800078e0000 */
[----:B------:R-:W-:Y:S05]  /*0160*/  @P0 BRA `(.L_x_60) ;  /* 0x0000000000180947 */ /* 0x000fea0003800000 */
[----:B------:R-:W0:Y:S01]  /*0170*/  LDC.64 R8, c[0x0][0x380] ;  /* 0x0000e000ff087b82 */ /* 0x000e220000000a00 */
[----:B------:R-:W-:-:S04]  /*0180*/  VIADD R3, R0, UR9 ;  /* 0x0000000900037c36 */ /* 0x000fc80008000000 */
[----:B0-----:R-:W-:-:S06]  /*0190*/  IMAD.WIDE.U32 R8, R3, 0x4, R8 ;  /* 0x0000000403087825 */ /* 0x001fcc00078e0008 */
[----:B------:R-:W2:Y:S01]  /*01a0*/  LDG.E R8, desc[UR16][R8.64] ;  /* 0x0000001008087981 */ /* 0x000ea2000c1e1900 */
[----:B------:R-:W-:Y:S02]  /*01b0*/  VIADD R4, R0, 0x100 ;  /* 0x0000010000047836 */ /* 0x000fe40000000000 */
[----:B--2---:R-:W-:-:S07]  /*01c0*/  FADD R6, |R8|, -RZ ;  /* 0x800000ff08067221 */ /* 0x004fce0000000200 */
.L_x_60:
[----:B------:R-:W-:Y:S05]  /*01d0*/  BSYNC.RECONVERGENT B1 ;  /* 0x0000000000017941 */ /* 0x000fea0003800200 */
.L_x_59:
[----:B------:R-:W-:Y:S01]  /*01e0*/  ISETP.GE.AND P0, PT, R4, R5, PT ;  /* 0x000000050400720c */ /* 0x000fe20003f06270 */
[----:B------:R-:W-:-:S12]  /*01f0*/  BSSY.RECONVERGENT B1, `(.L_x_61) ;  /* 0x0000096000017945 */ /* 0x000fd80003800200 */
[----:B------:R-:W-:Y:S05]  /*0200*/  @P0 BRA `(.L_x_62) ;  /* 0x0000000800500947 */ /* 0x000fea0003800000 */
[----:B------:R-:W-:Y:S01]  /*0210*/  LOP3.LUT R3, RZ, R4, RZ, 0x33, !PT ;  /* 0x00000004ff037212 */ /* 0x000fe200078e33ff */
[----:B------:R-:W-:Y:S03]  /*0220*/  BSSY.RECONVERGENT B2, `(.L_x_63) ;  /* 0x0000047000027945 */ /* 0x000fe60003800200 */
[----:B------:R-:W-:-:S04]  /*0230*/  IADD3 R3, PT, PT, R2, -UR9, R3 ;  /* 0x8000000902037c10 */ /* 0x000fc8000fffe003 */
[C---:B------:R-:W-:Y:S02]  /*0240*/  ISETP.GE.U32.AND P1, PT, R3.reuse, 0xf00, PT ;  /* 0x00000f000300780c */ /* 0x040fe40003f26070 */
[----:B------:R-:W-:-:S04]  /*0250*/  LEA.HI R7, R3, 0x1, RZ, 0x18 ;  /* 0x0000000103077811 */ /* 0x000fc800078fc0ff */
[----:B------:R-:W-:-:S04]  /*0260*/  LOP3.LUT R20, R7, 0xf, RZ, 0xc0, !PT ;  /* 0x0000000f07147812 */ /* 0x000fc800078ec0ff */
[----:B------:R-:W-:-:S03]  /*0270*/  ISETP.NE.AND P0, PT, R20, RZ, PT ;  /* 0x000000ff1400720c */ /* 0x000fc60003f05270 */
[----:B------:R-:W-:Y:S10]  /*0280*/  @!P1 BRA `(.L_x_64) ;  /* 0x0000000400009947 */ /* 0x000ff40003800000 */
[----:B------:R-:W0:Y:S01]  /*0290*/  LDCU.64 UR6, c[0x0][0x380] ;  /* 0x00007000ff0677ac */ /* 0x000e220008000a00 */
[----:B------:R-:W-:Y:S01]  /*02a0*/  IMAD.WIDE.U32 R2, R4, 0x4, RZ ;  /* 0x0000000404027825 */ /* 0x000fe200078e00ff */
[----:B------:R-:W-:Y:S01]  /*02b0*/  LOP3.LUT R9, R7, 0x1fffff0, RZ, 0xc0, !PT ;  /* 0x01fffff007097812 */ /* 0x000fe200078ec0ff */
[----:B------:R-:W-:-:S04]  /*02c0*/  UIMAD.WIDE.U32 UR4, UR18, 0x4000, URZ ;  /* 0x00004000120478a5 */ /* 0x000fc8000f8e00ff */
[----:B------:R-:W-:Y:S02]  /*02d0*/  IMAD.MOV R9, RZ, RZ, -R9 ;  /* 0x000000ffff097224 */ /* 0x000fe400078e0a09 */
[----:B------:R-:W-:Y:S02]  /*02e0*/  LOP3.LUT R2, R2, UR4, RZ, 0xfc, !PT ;  /* 0x0000000402027c12 */ /* 0x000fe4000f8efcff */
[----:B------:R-:W-:Y:S02]  /*02f0*/  LOP3.LUT R3, R3, UR5, RZ, 0xfc, !PT ;  /* 0x0000000503037c12 */ /* 0x000fe4000f8efcff */
[----:B0-----:R-:W-:-:S04]  /*0300*/  IADD3 R2, P1, PT, R2, UR6, RZ ;  /* 0x0000000602027c10 */ /* 0x001fc8000ff3e0ff */
[----:B------:R-:W-:-:S04]  /*0310*/  IADD3 R2, P2, PT, R2, 0x2000, RZ ;  /* 0x0000200002027810 */ /* 0x000fc80007f5e0ff */
[----:B------:R-:W-:-:S09]  /*0320*/  IADD3.X R3, PT, PT, RZ, UR7, R3, P2, P1 ;  /* 0x00000007ff037c10 */ /* 0x000fd200097e2403 */
.L_x_65:
[----:B------:R-:W2:Y:S04]  /*0330*/  LDG.E R21, desc[UR16][R2.64+-0x2000] ;  /* 0xffe0001002157981 */ /* 0x000ea8000c1e1900 */
[----:B------:R-:W3:Y:S04]  /*0340*/  LDG.E R23, desc[UR16][R2.64+-0x1c00] ;  /* 0xffe4001002177981 */ /* 0x000ee8000c1e1900 */
[----:B------:R-:W4:Y:S04]  /*0350*/  LDG.E R25, desc[UR16][R2.64+-0x1800] ;  /* 0xffe8001002197981 */ /* 0x000f28000c1e1900 */
[----:B------:R-:W5:Y:S04]  /*0360*/  LDG.E R27, desc[UR16][R2.64+-0x1400] ;  /* 0xffec0010021b7981 */ /* 0x000f68000c1e1900 */
        /* <DEDUP_REMOVED lines=11> */
[----:B------:R0:W5:Y:S01]  /*0420*/  LDG.E R8, desc[UR16][R2.64+0x1c00] ;  /* 0x001c001002087981 */ /* 0x000162000c1e1900 */
[----:B------:R-:W-:-:S02]  /*0430*/  VIADD R9, R9, 0x10 ;  /* 0x0000001009097836 */ /* 0x000fc40000000000 */
[----:B------:R-:W-:-:S03]  /*0440*/  VIADD R4, R4, 0x1000 ;  /* 0x0000100004047836 */ /* 0x000fc60000000000 */
[----:B------:R-:W-:Y:S02]  /*0450*/  ISETP.NE.AND P2, PT, R9, RZ, PT ;  /* 0x000000ff0900720c */ /* 0x000fe40003f45270 */
[----:B0-----:R-:W-:-:S05]  /*0460*/  IADD3 R2, P3, PT, R2, 0x4000, RZ ;  /* 0x0000400002027810 */ /* 0x001fca0007f7e0ff */
[----:B------:R-:W-:Y:S01]  /*0470*/  IMAD.X R3, RZ, RZ, R3, P3 ;  /* 0x000000ffff037224 */ /* 0x000fe200018e0603 */
[----:B--2---:R-:W-:-:S04]  /*0480*/  FSETP.GEU.AND P1, PT, R6, |R21|, PT ;  /* 0x400000150600720b */ /* 0x004fc80003f2e000 */
[----:B------:R-:W-:-:S04]  /*0490*/  FSEL R6, |R21|, R6, !P1 ;  /* 0x0000000615067208 */ /* 0x000fc80004800200 */
[----:B---3--:R-:W-:-:S04]  /*04a0*/  FSETP.GEU.AND P1, PT, R6, |R23|, PT ;  /* 0x400000170600720b */ /* 0x008fc80003f2e000 */
[----:B------:R-:W-:-:S04]  /*04b0*/  FSEL R6, |R23|, R6, !P1 ;  /* 0x0000000617067208 */ /* 0x000fc80004800200 */
[----:B----4-:R-:W-:-:S04]  /*04c0*/  FSETP.GEU.AND P1, PT, R6, |R25|, PT ;  /* 0x400000190600720b */ /* 0x010fc80003f2e000 */
[----:B------:R-:W-:-:S04]  /*04d0*/  FSEL R6, |R25|, R6, !P1 ;  /* 0x0000000619067208 */ /* 0x000fc80004800200 */
[----:B-----5:R-:W-:-:S04]  /*04e0*/  FSETP.GEU.AND P1, PT, R6, |R27|, PT ;  /* 0x4000001b0600720b */ /* 0x020fc80003f2e000 */
[----:B------:R-:W-:-:S04]  /*04f0*/  FSEL R6, |R27|, R6, !P1 ;  /* 0x000000061b067208 */ /* 0x000fc80004800200 */
[----:B------:R-:W-:-:S04]  /*0500*/  FSETP.GEU.AND P1, PT, R6, |R29|, PT ;  /* 0x4000001d0600720b */ /* 0x000fc80003f2e000 */
        /* <DEDUP_REMOVED lines=22> */
[----:B------:R-:W-:Y:S01]  /*0670*/  FSEL R6, |R8|, R11, !P1 ;  /* 0x0000000b08067208 */ /* 0x000fe20004800200 */
[----:B------:R-:W-:Y:S08]  /*0680*/  @P2 BRA `(.L_x_65) ;  /* 0xfffffffc00282947 */ /* 0x000ff0000383ffff */
.L_x_64:
[----:B------:R-:W-:Y:S05]  /*0690*/  BSYNC.RECONVERGENT B2 ;  /* 0x0000000000027941 */ /* 0x000fea0003800200 */
.L_x_63:
[----:B------:R-:W-:Y:S05]  /*06a0*/  @!P0 BRA `(.L_x_62) ;  /* 0x0000000400288947 */ /* 0x000fea0003800000 */
[----:B------:R-:W-:Y:S01]  /*06b0*/  ISETP.GE.U32.AND P1, PT, R20, 0x8, PT ;  /* 0x000000081400780c */ /* 0x000fe20003f26070 */
[----:B------:R-:W-:Y:S01]  /*06c0*/  BSSY.RECONVERGENT B2, `(.L_x_66) ;  /* 0x0000022000027945 */ /* 0x000fe20003800200 */
[----:B------:R-:W-:-:S04]  /*06d0*/  LOP3.LUT R10, R7, 0x7, RZ, 0xc0, !PT ;  /* 0x00000007070a7812 */ /* 0x000fc800078ec0ff */
[----:B------:R-:W-:-:S07]  /*06e0*/  ISETP.NE.AND P0, PT, R10, RZ, PT ;  /* 0x000000ff0a00720c */ /* 0x000fce0003f05270 */
[----:B------:R-:W-:Y:S06]  /*06f0*/  @!P1 BRA `(.L_x_67) ;  /* 0x0000000000789947 */ /* 0x000fec0003800000 */
[----:B------:R-:W0:Y:S01]  /*0700*/  LDCU.64 UR4, c[0x0][0x380] ;  /* 0x00007000ff0477ac */ /* 0x000e220008000a00 */
[----:B------:R-:W-:-:S04]  /*0710*/  IADD3 R3, P1, PT, R4, UR9, RZ ;  /* 0x0000000904037c10 */ /* 0x000fc8000ff3e0ff */
[----:B------:R-:W-:Y:S02]  /*0720*/  LEA.HI.X.SX32 R8, R4, RZ, 0x1, P1 ;  /* 0x000000ff04087211 */ /* 0x000fe400008f0eff */
[----:B0-----:R-:W-:-:S04]  /*0730*/  LEA R2, P1, R3, UR4, 0x2 ;  /* 0x0000000403027c11 */ /* 0x001fc8000f8210ff */
[----:B------:R-:W-:-:S05]  /*0740*/  LEA.HI.X R3, R3, UR5, R8, 0x2, P1 ;  /* 0x0000000503037c11 */ /* 0x000fca00088f1408 */
[----:B------:R-:W2:Y:S04]  /*0750*/  LDG.E R9, desc[UR16][R2.64] ;  /* 0x0000001002097981 */ /* 0x000ea8000c1e1900 */
[----:B------:R-:W3:Y:S04]  /*0760*/  LDG.E R11, desc[UR16][R2.64+0x400] ;  /* 0x00040010020b7981 */ /* 0x000ee8000c1e1900 */
[----:B------:R-:W4:Y:S04]  /*0770*/  LDG.E R13, desc[UR16][R2.64+0x800] ;  /* 0x00080010020d7981 */ /* 0x000f28000c1e1900 */
[----:B------:R-:W5:Y:S04]  /*0780*/  LDG.E R15, desc[UR16][R2.64+0xc00] ;  /* 0x000c0010020f7981 */ /* 0x000f68000c1e1900 */
[----:B------:R-:W5:Y:S04]  /*0790*/  LDG.E R17, desc[UR16][R2.64+0x1000] ;  /* 0x0010001002117981 */ /* 0x000f68000c1e1900 */
[----:B------:R-:W5:Y:S04]  /*07a0*/  LDG.E R19, desc[UR16][R2.64+0x1400] ;  /* 0x0014001002137981 */ /* 0x000f68000c1e1900 */
[----:B------:R-:W5:Y:S04]  /*07b0*/  LDG.E R21, desc[UR16][R2.64+0x1800] ;  /* 0x0018001002157981 */ /* 0x000f68000c1e1900 */
[----:B------:R-:W5:Y:S01]  /*07c0*/  LDG.E R23, desc[UR16][R2.64+0x1c00] ;  /* 0x001c001002177981 */ /* 0x000f62000c1e1900 */
[----:B------:R-:W-:Y:S01]  /*07d0*/  VIADD R4, R4, 0x800 ;  /* 0x0000080004047836 */ /* 0x000fe20000000000 */
        /* <DEDUP_REMOVED lines=15> */
[----:B------:R-:W-:-:S09]  /*08d0*/  FSEL R6, |R23|, R6, !P1 ;  /* 0x0000000617067208 */ /* 0x000fd20004800200 */
.L_x_67:
[----:B------:R-:W-:Y:S05]  /*08e0*/  BSYNC.RECONVERGENT B2 ;  /* 0x0000000000027941 */ /* 0x000fea0003800200 */
.L_x_66:
        /* <DEDUP_REMOVED lines=23> */
[----:B------:R-:W-:-:S09]  /*0a60*/  FSEL R6, |R15|, R6, !P1 ;  /* 0x000000060f067208 */ /* 0x000fd20004800200 */
.L_x_69:
[----:B------:R-:W-:Y:S05]  /*0a70*/  BSYNC.RECONVERGENT B2 ;  /* 0x0000000000027941 */ /* 0x000fea0003800200 */
.L_x_68:
[----:B------:R-:W-:Y:S05]  /*0a80*/  @!P0 BRA `(.L_x_62) ;  /* 0x0000000000308947 */ /* 0x000fea0003800000 */
[----:B------:R-:W0:Y:S01]  /*0a90*/  LDC.64 R2, c[0x0][0x380] ;  /* 0x0000e000ff027b82 */ /* 0x000e220000000a00 */
[----:B------:R-:W-:Y:S02]  /*0aa0*/  IMAD.U32 R9, RZ, RZ, UR18 ;  /* 0x00000012ff097e24 */ /* 0x000fe4000f8e00ff */
[----:B------:R-:W-:Y:S02]  /*0ab0*/  IMAD.MOV R7, RZ, RZ, -R7 ;  /* 0x000000ffff077224 */ /* 0x000fe400078e0a07 */
[----:B0-----:R-:W-:-:S07]  /*0ac0*/  IMAD.WIDE.U32 R2, R9, 0x4000, R2 ;  /* 0x0000400009027825 */ /* 0x001fce00078e0002 */
.L_x_70:
[----:B------:R-:W-:-:S06]  /*0ad0*/  IMAD.WIDE R8, R4, 0x4, R2 ;  /* 0x0000000404087825 */ /* 0x000fcc00078e0202 */
[----:B------:R-:W2:Y:S01]  /*0ae0*/  LDG.E R9, desc[UR16][R8.64] ;  /* 0x0000001008097981 */ /* 0x000ea2000c1e1900 */
[----:B------:R-:W-:Y:S02]  /*0af0*/  VIADD R7, R7, 0x1 ;  /* 0x0000000107077836 */ /* 0x000fe40000000000 */
[----:B------:R-:W-:-:S03]  /*0b00*/  VIADD R4, R4, 0x100 ;  /* 0x0000010004047836 */ /* 0x000fc60000000000 */
[----:B------:R-:W-:Y:S02]  /*0b10*/  ISETP.NE.AND P1, PT, R7, RZ, PT ;  /* 0x000000ff0700720c */ /* 0x000fe40003f25270 */
[----:B--2---:R-:W-:-:S04]  /*0b20*/  FSETP.GEU.AND P0, PT, R6, |R9|, PT ;  /* 0x400000090600720b */ /* 0x004fc80003f0e000 */
[----:B------:R-:W-:-:S07]  /*0b30*/  FSEL R6, |R9|, R6, !P0 ;  /* 0x0000000609067208 */ /* 0x000fce0004000200 */
[----:B------:R-:W-:Y:S05]  /*0b40*/  @P1 BRA `(.L_x_70) ;  /* 0xfffffffc00e01947 */ /* 0x000fea000383ffff */
.L_x_62:
[----:B------:R-:W-:Y:S05]  /*0b50*/  BSYNC.RECONVERGENT B1 ;  /* 0x0000000000017941 */ /* 0x000fea0003800200 */
.L_x_61:
[----:B------:R-:W-:-:S13]  /*0b60*/  ISETP.GE.AND P0, PT, R5, 0x100, PT ;  /* 0x000001000500780c */ /* 0x000fda0003f06270 */
[----:B------:R-:W-:Y:S05]  /*0b70*/  @!P0 BRA `(.L_x_71) ;  /* 0x0000000000dc8947 */ /* 0x000fea0003800000 */
[----:B------:R-:W0:Y:S01]  /*0b80*/  S2R R7, SR_LANEID ;  /* 0x0000000000077919 */ /* 0x000e220000000000 */
[----:B------:R-:W1:Y:S02]  /*0b90*/  SHFL.DOWN PT, R2, R6, 0x1, 0x1f ;  /* 0x08201f0006027f89 */ /* 0x000e6400000e0000 */
[----:B-1----:R-:W-:Y:S02]  /*0ba0*/  FSETP.GEU.AND P1, PT, R6, R2, PT ;  /* 0x000000020600720b */ /* 0x002fe40003f2e000 */
[C---:B0-----:R-:W-:Y:S02]  /*0bb0*/  ISETP.GT.AND P0, PT, R7.reuse, 0x1e, PT ;  /* 0x0000001e0700780c */ /* 0x041fe40003f04270 */
[----:B------:R-:W-:Y:S02]  /*0bc0*/  FSEL R2, R2, R6, !P1 ;  /* 0x0000000602027208 */ /* 0x000fe40004800000 */
[----:B------:R-:W-:Y:S02]  /*0bd0*/  ISETP.NE.AND P2, PT, R7, RZ, PT ;  /* 0x000000ff0700720c */ /* 0x000fe40003f45270 */
[----:B------:R-:W-:-:S02]  /*0be0*/  FSEL R2, R6, R2, P0 ;  /* 0x0000000206027208 */ /* 0x000fc40000000000 */
[----:B------:R-:W-:-:S03]  /*0bf0*/  ISETP.GT.AND P0, PT, R7, 0x1d, PT ;  /* 0x0000001d0700780c */ /* 0x000fc60003f04270 */
[----:B------:R-:W0:Y:S06]  /*0c00*/  SHFL.DOWN PT, R3, R2, 0x2, 0x1f ;  /* 0x08401f0002037f89 */ /* 0x000e2c00000e0000 */
        /* <DEDUP_REMOVED lines=46> */
.L_x_71:
[----:B------:R-:W-:Y:S01]  /*0ef0*/  LOP3.LUT R2, R0, 0x3e0, RZ, 0xc0, !PT ;  /* 0x000003e000027812 */ /* 0x000fe200078ec0ff */
[----:B------:R-:W0:Y:S04]  /*0f00*/  S2R R9, SR_LANEID ;  /* 0x0000000000097919 */ /* 0x000e280000000000 */
[----:B------:R-:W-:Y:S01]  /*0f10*/  VIADD R4, R2, 0x20 ;  /* 0x0000002002047836 */ /* 0x000fe20000000000 */
[----:B------:R-:W-:-:S04]  /*0f20*/  LOP3.LUT R2, RZ, R2, RZ, 0x33, !PT ;  /* 0x00000002ff027212 */ /* 0x000fc800078e33ff */
[----:B------:R-:W-:Y:S01]  /*0f30*/  ISETP.GT.AND P0, PT, R4, R5, PT ;  /* 0x000000050400720c */ /* 0x000fe20003f04270 */
[----:B------:R-:W-:-:S05]  /*0f40*/  IMAD.IADD R2, R5, 0x1, R2 ;  /* 0x0000000105027824 */ /* 0x000fca00078e0202 */
        /* <DEDUP_REMOVED lines=65> */
.L_x_58:
[----:B------:R-:W0:Y:S01]  /*1360*/  S2R R0, SR_TID.X ;  /* 0x0000000000007919 */ /* 0x000e220000002100 */
[----:B------:R-:W1:Y:S01]  /*1370*/  LDC.64 R4, c[0x0][0x380] ;  /* 0x0000e000ff047b82 */ /* 0x000e620000000a00 */
[----:B0-----:R-:W-:-:S04]  /*1380*/  VIADD R7, R0, UR9 ;  /* 0x0000000900077c36 */ /* 0x001fc80008000000 */
[----:B-1----:R-:W-:-:S05]  /*1390*/  IMAD.WIDE.U32 R4, R7, 0x4, R4 ;  /* 0x0000000407047825 */ /* 0x002fca00078e0004 */
[----:B------:R-:W2:Y:S04]  /*13a0*/  LDG.E R7, desc[UR16][R4.64] ;  /* 0x0000001004077981 */ /* 0x000ea8000c1e1900 */
[----:B------:R-:W2:Y:S04]  /*13b0*/  LDG.E R8, desc[UR16][R4.64+0x400] ;  /* 0x0004001004087981 */ /* 0x000ea8000c1e1900 */
[----:B------:R-:W3:Y:S04]  /*13c0*/  LDG.E R9, desc[UR16][R4.64+0x800] ;  /* 0x0008001004097981 */ /* 0x000ee8000c1e1900 */
[----:B------:R-:W3:Y:S04]  /*13d0*/  LDG.E R10, desc[UR16][R4.64+0xc00] ;  /* 0x000c0010040a7981 */ /* 0x000ee8000c1e1900 */
[----:B------:R-:W4:Y:S04]  /*13e0*/  LDG.E R11, desc[UR16][R4.64+0x1000] ;  /* 0x00100010040b7981 */ /* 0x000f28000c1e1900 */
        /* <DEDUP_REMOVED lines=10> */
[----:B------:R-:W5:Y:S01]  /*1490*/  LDG.E R21, desc[UR16][R4.64+0x3c00] ;  /* 0x003c001004157981 */ /* 0x000f62000c1e1900 */
[----:B--2---:R-:W-:-:S04]  /*14a0*/  FSETP.GEU.AND P0, PT, |R7|, |R8|, PT ;  /* 0x400000080700720b */ /* 0x004fc80003f0e200 */
[----:B------:R-:W-:Y:S02]  /*14b0*/  FSEL R7, |R8|, |R7|, !P0 ;  /* 0x4000000708077208 */ /* 0x000fe40004000200 */
[----:B---3--:R-:W-:-:S04]  /*14c0*/  FSETP.GEU.AND P1, PT, |R9|, |R10|, PT ;  /* 0x4000000a0900720b */ /* 0x008fc80003f2e200 */
[----:B------:R-:W-:Y:S02]  /*14d0*/  FSEL R10, |R10|, |R9|, !P1 ;  /* 0x400000090a0a7208 */ /* 0x000fe40004800200 */
[----:B----4-:R-:W-:-:S04]  /*14e0*/  FSETP.GEU.AND P2, PT, |R11|, |R12|, PT ;  /* 0x4000000c0b00720b */ /* 0x010fc80003f4e200 */
[----:B------:R-:W-:Y:S02]  /*14f0*/  FSEL R11, |R12|, |R11|, !P2 ;  /* 0x4000000b0c0b7208 */ /* 0x000fe40005000200 */
[----:B-----5:R-:W-:-:S04]  /*1500*/  FSETP.GEU.AND P3, PT, |R13|, |R14|, PT ;  /* 0x4000000e0d00720b */ /* 0x020fc80003f6e200 */
[----:B------:R-:W-:Y:S02]  /*1510*/  FSEL R14, |R14|, |R13|, !P3 ;  /* 0x4000000d0e0e7208 */ /* 0x000fe40005800200 */
[----:B------:R-:W-:-:S04]  /*1520*/  FSETP.GEU.AND P0, PT, |R15|, |R16|, PT ;  /* 0x400000100f00720b */ /* 0x000fc80003f0e200 */
[----:B------:R-:W-:Y:S02]  /*1530*/  FSEL R15, |R16|, |R15|, !P0 ;  /* 0x4000000f100f7208 */ /* 0x000fe40004000200 */
[----:B------:R-:W-:Y:S02]  /*1540*/  FSETP.GEU.AND P0, PT, R7, R10, PT ;  /* 0x0000000a0700720b */ /* 0x000fe40003f0e000 */
[----:B------:R-:W-:Y:S02]  /*1550*/  FSETP.GEU.AND P1, PT, |R17|, |R18|, PT ;  /* 0x400000121100720b */ /* 0x000fe40003f2e200 */
[----:B------:R-:W-:Y:S02]  /*1560*/  FSEL R7, R10, R7, !P0 ;  /* 0x000000070a077208 */ /* 0x000fe40004000000 */
[----:B------:R-:W-:Y:S02]  /*1570*/  FSEL R18, |R18|, |R17|, !P1 ;  /* 0x4000001112127208 */ /* 0x000fe40004800200 */
[----:B------:R-:W-:-:S02]  /*1580*/  FSETP.GEU.AND P1, PT, R11, R14, PT ;  /* 0x0000000e0b00720b */ /* 0x000fc40003f2e000 */
[----:B------:R-:W-:Y:S02]  /*1590*/  FSETP.GEU.AND P2, PT, |R19|, |R20|, PT ;  /* 0x400000141300720b */ /* 0x000fe40003f4e200 */
[----:B------:R-:W-:Y:S02]  /*15a0*/  ISETP.GE.U32.AND P0, PT, R23, UR5, PT ;  /* 0x0000000517007c0c */ /* 0x000fe4000bf06070 */
[----:B------:R-:W-:Y:S02]  /*15b0*/  FSEL R19, |R20|, |R19|, !P2 ;  /* 0x4000001314137208 */ /* 0x000fe40005000200 */
[----:B------:R-:W-:Y:S02]  /*15c0*/  FSETP.GEU.AND P2, PT, R15, R18, PT ;  /* 0x000000120f00720b */ /* 0x000fe40003f4e000 */
[----:B------:R-:W-:Y:S02]  /*15d0*/  FSETP.GEU.AND P3, PT, |R6|, |R21|, PT ;  /* 0x400000150600720b */ /* 0x000fe40003f6e200 */
[----:B------:R-:W-:-:S02]  /*15e0*/  FSEL R14, R14, R11, !P1 ;  /* 0x0000000b0e0e7208 */ /* 0x000fc40004800000 */
[----:B------:R-:W-:Y:S02]  /*15f0*/  FSEL R6, |R21|, |R6|, !P3 ;  /* 0x4000000615067208 */ /* 0x000fe40005800200 */
[----:B------:R-:W-:Y:S02]  /*1600*/  FSEL R15, R18, R15, !P2 ;  /* 0x0000000f120f7208 */ /* 0x000fe40005000000 */
[----:B------:R-:W-:Y:S02]  /*1610*/  FSETP.GEU.AND P3, PT, R19, R6, PT ;  /* 0x000000061300720b */ /* 0x000fe40003f6e000 */
[----:B------:R-:W-:Y:S02]  /*1620*/  ISETP.GE.U32.AND.EX P0, PT, R22, UR4, PT, P0 ;  /* 0x0000000416007c0c */ /* 0x000fe4000bf06100 */
[----:B------:R-:W-:Y:S02]  /*1630*/  FSEL R6, R6, R19, !P3 ;  /* 0x0000001306067208 */ /* 0x000fe40005800000 */
[----:B------:R-:W-:-:S02]  /*1640*/  FSETP.GEU.AND P1, PT, R7, R14, PT ;  /* 0x0000000e0700720b */ /* 0x000fc40003f2e000 */
[----:B------:R-:W-:Y:S02]  /*1650*/  FSETP.GEU.AND P2, PT, R15, R6, PT ;  /* 0x000000060f00720b */ /* 0x000fe40003f4e000 */
[----:B------:R-:W-:Y:S02]  /*1660*/  FSEL R7, R14, R7, !P1 ;  /* 0x000000070e077208 */ /* 0x000fe40004800000 */
[----:B------:R-:W-:-:S04]  /*1670*/  FSEL R6, R6, R15, !P2 ;  /* 0x0000000f06067208 */ /* 0x000fc80005000000 */
[----:B------:R-:W-:-:S04]  /*1680*/  FSETP.GEU.AND P1, PT, R7, R6, PT ;  /* 0x000000060700720b */ /* 0x000fc80003f2e000 */
[----:B------:R-:W-:Y:S01]  /*1690*/  FSEL R6, R6, R7, !P1 ;  /* 0x0000000706067208 */ /* 0x000fe20004800000 */
[----:B------:R-:W-:Y:S08]  /*16a0*/  @!P0 BRA `(.L_x_73) ;  /* 0x0000001000188947 */ /* 0x000ff00003800000 */
[----:B------:R-:W-:Y:S01]  /*16b0*/  UIADD3 UR7, UP0, UPT, UR5, UR9, URZ ;  /* 0x0000000905077290 */ /* 0x000fe2000ff1e0ff */
[----:B------:R-:W-:Y:S01]  /*16c0*/  IADD3 R18, P1, PT, R2, -0x1000, RZ ;  /* 0xfffff00002127810 */ /* 0x000fe20007f3e0ff */
[----:B------:R-:W0:Y:S01]  /*16d0*/  LDCU.64 UR12, c[0x0][0x380] ;  /* 0x00007000ff0c77ac */ /* 0x000e220008000a00 */
[----:B------:R-:W-:Y:S02]  /*16e0*/  LOP3.LUT R5, RZ, R0, RZ, 0x33, !PT ;  /* 0x00000000ff057212 */ /* 0x000fe400078e33ff */
[----:B------:R-:W-:Y:S01]  /*16f0*/  IADD3.X R7, PT, PT, R3, -0x1, RZ, P1, !PT ;  /* 0xffffffff03077810 */ /* 0x000fe20000ffe4ff */
[----:B------:R-:W-:Y:S01]  /*1700*/  UIADD3.X UR8, UPT, UPT, URZ, UR4, URZ, UP0, !UPT ;  /* 0x00000004ff087290 */ /* 0x000fe200087fe4ff */
[----:B------:R-:W-:Y:S01]  /*1710*/  ISETP.LT.U32.AND P0, PT, R18, UR7, PT ;  /* 0x0000000712007c0c */ /* 0x000fe2000bf01070 */
[----:B------:R-:W-:Y:S01]  /*1720*/  UMOV UR6, UR5 ;  /* 0x0000000500067c82 */ /* 0x000fe20008000000 */
[----:B------:R-:W-:Y:S01]  /*1730*/  IADD3 R9, P2, PT, R0, UR7, RZ ;  /* 0x0000000700097c10 */ /* 0x000fe2000ff5e0ff */
[----:B------:R-:W-:Y:S01]  /*1740*/  UMOV UR4, URZ ;  /* 0x000000ff00047c82 */ /* 0x000fe20008000000 */
[----:B------:R-:W-:Y:S01]  /*1750*/  IADD3 R5, PT, PT, R2, -UR5, R5 ;  /* 0x8000000502057c10 */ /* 0x000fe2000fffe005 */
[----:B------:R-:W-:Y:S01]  /*1760*/  IMAD.U32 R4, RZ, RZ, UR8 ;  /* 0x00000008ff047e24 */ /* 0x000fe2000f8e00ff */
[----:B------:R-:W-:Y:S01]  /*1770*/  UMOV UR10, UR8 ;  /* 0x00000008000a7c82 */ /* 0x000fe20008000000 */
[----:B------:R-:W-:-:S03]  /*1780*/  IMAD.X R0, RZ, RZ, UR8, P2 ;  /* 0x00000008ff007e24 */ /* 0x000fc600090e06ff */
[----:B------:R-:W-:Y:S02]  /*1790*/  ISETP.GT.U32.AND.EX P0, PT, R4, R7, PT, P0 ;  /* 0x000000070400720c */ /* 0x000fe40003f04100 */
[----:B0-----:R-:W-:-:S04]  /*17a0*/  LEA R8, P1, R9, UR12, 0x2 ;  /* 0x0000000c09087c11 */ /* 0x001fc8000f8210ff */
[----:B------:R-:W-:Y:S02]  /*17b0*/  IADD3 R8, P2, PT, R8, 0x2000, RZ ;  /* 0x0000200008087810 */ /* 0x000fe40007f5e0ff */
[----:B------:R-:W-:Y:S01]  /*17c0*/  LEA.HI.X R9, R9, UR13, R0, 0x2, P1 ;  /* 0x0000000d09097c11 */ /* 0x000fe200088f1400 */
[----:B------:R-:W-:Y:S01]  /*17d0*/  VIADD R0, R5, -UR9 ;  /* 0x8000000905007c36 */ /* 0x000fe20008000000 */
[----:B------:R-:W-:-:S03]  /*17e0*/  UMOV UR9, UR7 ;  /* 0x0000000700097c82 */ /* 0x000fc60008000000 */
[----:B------:R-:W-:Y:S01]  /*17f0*/  IMAD.X R9, RZ, RZ, R9, P2 ;  /* 0x000000ffff097224 */ /* 0x000fe200010e0609 */
[----:B------:R-:W-:Y:S06]  /*1800*/  @P0 BRA `(.L_x_74) ;  /* 0x00000004003c0947 */ /* 0x000fec0003800000 */
[----:B------:R-:W0:Y:S01]  /*1810*/  LDC.64 R2, c[0x0][0x3b8] ;  /* 0x0000ee00ff027b82 */ /* 0x000e220000000a00 */
[----:B------:R-:W1:Y:S01]  /*1820*/  LDCU UR11, c[0x0][0x3c0] ;  /* 0x00007800ff0b77ac */ /* 0x000e620008000800 */
[----:B------:R-:W2:Y:S01]  /*1830*/  LDCU.64 UR12, c[0x0][0x380] ;  /* 0x00007000ff0c77ac */ /* 0x000ea20008000a00 */
[----:B------:R-:W-:Y:S01]  /*1840*/  NOP ;  /* 0x0000000000007918 */ /* 0x000fe20000000000 */
.L_x_75:
[----:B------:R-:W3:Y:S02]  /*1850*/  S2R R5, SR_TID.X ;  /* 0x0000000000057919 */ /* 0x000ee40000002100 */
[----:B---3--:R-:W-:-:S05]  /*1860*/  IADD3 R5, P0, PT, R5, UR7, RZ ;  /* 0x0000000705057c10 */ /* 0x008fca000ff1e0ff */
[----:B------:R-:W-:Y:S01]  /*1870*/  IMAD.X R10, RZ, RZ, UR8, P0 ;  /* 0x00000008ff0a7e24 */ /* 0x000fe200080e06ff */
[----:B--2---:R-:W-:-:S04]  /*1880*/  LEA R4, P0, R5, UR12, 0x2 ;  /* 0x0000000c05047c11 */ /* 0x004fc8000f8010ff */
[----:B------:R-:W-:-:S05]  /*1890*/  LEA.HI.X R5, R5, UR13, R10, 0x2, P0 ;  /* 0x0000000d05057c11 */ /* 0x000fca00080f140a */
        /* <DEDUP_REMOVED lines=16> */
[----:B-1----:R-:W-:-:S04]  /*19a0*/  USHF.L.U32 UR14, UR11, 0xc, URZ ;  /* 0x0000000c0b0e7899 */ /* 0x002fc800080006ff */
[----:B------:R-:W-:Y:S02]  /*19b0*/  USHF.R.S32.HI UR15, URZ, 0x1f, UR14 ;  /* 0x0000001fff0f7899 */ /* 0x000fe4000801140e */
[----:B------:R-:W-:-:S04]  /*19c0*/  UIADD3 UR5, UP0, UPT, UR14, UR9, URZ ;  /* 0x000000090e057290 */ /* 0x000fc8000ff1e0ff */
[----:B------:R-:W-:Y:S01]  /*19d0*/  UIADD3.X UR6, UPT, UPT, UR15, UR10, URZ, UP0, !UPT ;  /* 0x0000000a0f067290 */ /* 0x000fe200087fe4ff */
[----:B--2---:R-:W-:-:S04]  /*19e0*/  FSETP.GEU.AND P0, PT, R6, |R21|, PT ;  /* 0x400000150600720b */ /* 0x004fc80003f0e000 */
[----:B------:R-:W-:Y:S02]  /*19f0*/  FSEL R6, |R21|, R6, !P0 ;  /* 0x0000000615067208 */ /* 0x000fe40004000200 */
        /* <DEDUP_REMOVED lines=8> */
[----:B------:R-:W-:-:S04]  /*1a80*/  FSETP.GEU.AND P0, PT, |R12|, |R17|, PT ;  /* 0x400000110c00720b */ /* 0x000fc80003f0e200 */
[----:B------:R-:W-:Y:S02]  /*1a90*/  FSEL R17, |R17|, |R12|, !P0 ;  /* 0x4000000c11117208 */ /* 0x000fe40004000200 */
[----:B------:R-:W-:Y:S02]  /*1aa0*/  FSETP.GEU.AND P1, PT, |R13|, |R14|, PT ;  /* 0x4000000e0d00720b */ /* 0x000fe40003f2e200 */
[----:B------:R-:W-:Y:S02]  /*1ab0*/  FSETP.GEU.AND P0, PT, R6, R23, PT ;  /* 0x000000170600720b */ /* 0x000fe40003f0e000 */
[----:B------:R-:W-:Y:S02]  /*1ac0*/  FSEL R13, |R14|, |R13|, !P1 ;  /* 0x4000000d0e0d7208 */ /* 0x000fe40004800200 */
[----:B------:R-:W-:Y:S02]  /*1ad0*/  FSETP.GEU.AND P2, PT, |R10|, |R15|, PT ;  /* 0x4000000f0a00720b */ /* 0x000fe40003f4e200 */
[----:B------:R-:W-:-:S02]  /*1ae0*/  FSETP.GEU.AND P1, PT, R22, R27, PT ;  /* 0x0000001b1600720b */ /* 0x000fc40003f2e000 */
[----:B------:R-:W-:Y:S02]  /*1af0*/  FSEL R10, |R15|, |R10|, !P2 ;  /* 0x4000000a0f0a7208 */ /* 0x000fe40005000200 */
[----:B------:R-:W-:Y:S02]  /*1b00*/  FSEL R6, R23, R6, !P0 ;  /* 0x0000000617067208 */ /* 0x000fe40004000000 */
[----:B------:R-:W-:Y:S02]  /*1b10*/  FSETP.GEU.AND P0, PT, R16, R17, PT ;  /* 0x000000111000720b */ /* 0x000fe40003f0e000 */
[----:B------:R-:W-:Y:S02]  /*1b20*/  FSETP.GEU.AND P2, PT, R13, R10, PT ;  /* 0x0000000a0d00720b */ /* 0x000fe40003f4e000 */
[----:B------:R-:W-:Y:S02]  /*1b30*/  FSEL R27, R27, R22, !P1 ;  /* 0x000000161b1b7208 */ /* 0x000fe40004800000 */
[----:B------:R-:W-:-:S02]  /*1b40*/  FSEL R16, R17, R16, !P0 ;  /* 0x0000001011107208 */ /* 0x000fc40004000000 */
[----:B------:R-:W-:Y:S02]  /*1b50*/  FSEL R13, R10, R13, !P2 ;  /* 0x0000000d0a0d7208 */ /* 0x000fe40005000000 */
[----:B------:R-:W-:Y:S02]  /*1b60*/  FSETP.GEU.AND P0, PT, R6, R27, PT ;  /* 0x0000001b0600720b */ /* 0x000fe40003f0e000 */
[----:B0-----:R-:W-:Y:S02]  /*1b70*/  IADD3 R4, P2, PT, R2, -UR7, RZ ;  /* 0x8000000702047c10 */ /* 0x001fe4000ff5e0ff */
[----:B------:R-:W-:Y:S02]  /*1b80*/  FSEL R6, R27, R6, !P0 ;  /* 0x000000061b067208 */ /* 0x000fe40004000000 */
[----:B------:R-:W-:Y:S02]  /*1b90*/  FSETP.GEU.AND P1, PT, R16, R13, PT ;  /* 0x0000000d1000720b */ /* 0x000fe40003f2e000 */
[----:B------:R-:W-:-:S02]  /*1ba0*/  ISETP.GE.U32.AND P0, PT, R4, UR14, PT ;  /* 0x0000000e04007c0c */ /* 0x000fc4000bf06070 */
[----:B------:R-:W-:Y:S02]  /*1bb0*/  IADD3.X R4, PT, PT, R3, ~UR8, RZ, P2, !PT ;  /* 0x8000000803047c10 */ /* 0x000fe400097fe4ff */
[----:B------:R-:W-:Y:S02]  /*1bc0*/  FSEL R13, R13, R16, !P1 ;  /* 0x000000100d0d7208 */ /* 0x000fe40004800000 */
[----:B------:R-:W-:Y:S02]  /*1bd0*/  ISETP.GE.U32.AND.EX P0, PT, R4, UR15, PT, P0 ;  /* 0x0000000f04007c0c */ /* 0x000fe4000bf06100 */
[----:B------:R-:W-:-:S04]  /*1be0*/  FSETP.GEU.AND P1, PT, R6, R13, PT ;  /* 0x0000000d0600720b */ /* 0x000fc80003f2e000 */
[----:B------:R-:W-:-:S04]  /*1bf0*/  FSEL R6, R13, R6, !P1 ;  /* 0x000000060d067208 */ /* 0x000fc80004800000 */
[----:B------:R-:W-:-:S04]  /*1c00*/  FSETP.GEU.AND P1, PT, R6, |R11|, PT ;  /* 0x4000000b0600720b */ /* 0x000fc80003f2e000 */
[----:B------:R-:W-:Y:S01]  /*1c10*/  FSEL R6, |R11|, R6, !P1 ;  /* 0x000000060b067208 */ /* 0x000fe20004800200 */
[----:B------:R-:W-:Y:S08]  /*1c20*/  @!P0 BRA `(.L_x_73) ;  /* 0x0000000800b88947 */ /* 0x000ff00003800000 */
[----:B------:R-:W-:Y:S02]  /*1c30*/  UIADD3 UR7, UP0, UPT, UR14, UR7, URZ ;  /* 0x000000070e077290 */ /* 0x000fe4000ff1e0ff */
[----:B------:R-:W-:Y:S01]  /*1c40*/  IMAD.U32 R5, RZ, RZ, UR14 ;  /* 0x0000000eff057e24 */ /* 0x000fe2000f8e00ff */
[----:B------:R-:W-:Y:S01]  /*1c50*/  UIADD3 UR4, UPT, UPT, UR4, 0x1, URZ ;  /* 0x0000000104047890 */ /* 0x000fe2000fffe0ff */
[----:B------:R-:W-:Y:S01]  /*1c60*/  VIADD R0, R0, -UR14 ;  /* 0x8000000e00007c36 */ /* 0x000fe20008000000 */
[----:B------:R-:W-:Y:S01]  /*1c70*/  UIADD3.X UR8, UPT, UPT, UR15, UR8, URZ, UP0, !UPT ;  /* 0x000000080f087290 */ /* 0x000fe200087fe4ff */
[----:B------:R-:W-:Y:S01]  /*1c80*/  IMAD.WIDE R8, R5, 0x4, R8 ;  /* 0x0000000405087825 */ /* 0x000fe200078e0208 */
[----:B------:R-:W-:Y:S01]  /*1c90*/  ISETP.LT.U32.AND P0, PT, R18, UR7, PT ;  /* 0x0000000712007c0c */ /* 0x000fe2000bf01070 */
[----:B------:R-:W-:Y:S01]  /*1ca0*/  UMOV UR9, UR5 ;  /* 0x0000000500097c82 */ /* 0x000fe20008000000 */
[----:B------:R-:W-:Y:S02]  /*1cb0*/  UMOV UR10, UR6 ;  /* 0x00000006000a7c82 */ /* 0x000fe40008000000 */
[----:B------:R-:W-:-:S05]  /*1cc0*/  IMAD.U32 R4, RZ, RZ, UR8 ;  /* 0x00000008ff047e24 */ /* 0x000fca000f8e00ff */
[----:B------:R-:W-:-:S13]  /*1cd0*/  ISETP.GT.U32.AND.EX P0, PT, R4, R7, PT, P0 ;  /* 0x000000070400720c */ /* 0x000fda0003f04100 */
[----:B------:R-:W-:Y:S05]  /*1ce0*/  @!P0 BRA `(.L_x_75) ;  /* 0xfffffff800d88947 */ /* 0x000fea000383ffff */
[----:B------:R-:W-:-:S05]  /*1cf0*/  UMOV UR6, UR14 ;  /* 0x0000000e00067c82 */ /* 0x000fca0008000000 */
.L_x_74:
[----:B------:R-:W0:Y:S01]  /*1d00*/  S2R R5, SR_TID.X ;  /* 0x0000000000057919 */ /* 0x000e220000002100 */
[C---:B------:R-:W-:Y:S01]  /*1d10*/  VIADD R4, R2.reuse, -UR7 ;  /* 0x8000000702047c36 */ /* 0x040fe20008000000 */
[----:B------:R-:W-:Y:S01]  /*1d20*/  ISETP.LE.U32.AND P1, PT, R2, UR7, PT ;  /* 0x0000000702007c0c */ /* 0x000fe2000bf23070 */
[----:B------:R-:W-:Y:S01]  /*1d30*/  IMAD.U32 R10, RZ, RZ, UR8 ;  /* 0x00000008ff0a7e24 */ /* 0x000fe2000f8e00ff */
[----:B------:R-:W-:Y:S02]  /*1d40*/  BSSY.RECONVERGENT B1, `(.L_x_73) ;  /* 0x000009c000017945 */ /* 0x000fe40003800200 */
[----:B0-----:R-:W-:-:S04]  /*1d50*/  ISETP.GE.AND P0, PT, R5, R4, PT ;  /* 0x000000040500720c */ /* 0x001fc80003f06270 */
[----:B------:R-:W-:-:S13]  /*1d60*/  ISETP.GE.U32.OR.EX P0, PT, R10, R3, P0, P1 ;  /* 0x000000030a00720c */ /* 0x000fda0000706510 */
[----:B------:R-:W-:Y:S05]  /*1d70*/  @P0 BRA `(.L_x_76) ;  /* 0x0000000800600947 */ /* 0x000fea0003800000 */
[----:B------:R-:W-:Y:S01]  /*1d80*/  USHF.L.U32 UR5, UR18, 0xc, URZ ;  /* 0x0000000c12057899 */ /* 0x000fe200080006ff */
[----:B------:R-:W-:Y:S01]  /*1d90*/  LOP3.LUT R3, RZ, R5, RZ, 0x33, !PT ;  /* 0x00000005ff037212 */ /* 0x000fe200078e33ff */
[----:B------:R-:W-:Y:S01]  /*1da0*/  UIMAD UR14, UR4, UR11, URZ ;  /* 0x0000000b040e72a4 */ /* 0x000fe2000f8e02ff */
[----:B------:R-:W-:Y:S01]  /*1db0*/  BSSY.RECONVERGENT B2, `(.L_x_77) ;  /* 0x0000047000027945 */ /* 0x000fe20003800200 */
[----:B------:R-:W-:Y:S01]  /*1dc0*/  UIADD3 UR5, UPT, UPT, UR5, UR6, URZ ;  /* 0x0000000605057290 */ /* 0x000fe2000fffe0ff */
[----:B------:R-:W-:-:S03]  /*1dd0*/  IMAD.MOV.U32 R4, RZ, RZ, R5 ;  /* 0x000000ffff047224 */ /* 0x000fc600078e0005 */
[----:B------:R-:W-:Y:S02]  /*1de0*/  IMAD.U32 R7, RZ, RZ, UR14 ;  /* 0x0000000eff077e24 */ /* 0x000fe4000f8e00ff */
[----:B------:R-:W-:-:S05]  /*1df0*/  IADD3 R2, PT, PT, R2, -UR5, R3 ;  /* 0x8000000502027c10 */ /* 0x000fca000fffe003 */
[----:B------:R-:W-:-:S05]  /*1e00*/  IMAD R2, R7, -0x1000, R2 ;  /* 0xfffff00007027824 */ /* 0x000fca00078e0202 */
[C---:B------:R-:W-:Y:S02]  /*1e10*/  ISETP.GE.U32.AND P1, PT, R2.reuse, 0xf00, PT ;  /* 0x00000f000200780c */ /* 0x040fe40003f26070 */
[----:B------:R-:W-:-:S04]  /*1e20*/  LEA.HI R18, R2, 0x1, RZ, 0x18 ;  /* 0x0000000102127811 */ /* 0x000fc800078fc0ff */
[----:B------:R-:W-:-:S04]  /*1e30*/  LOP3.LUT R20, R18, 0xf, RZ, 0xc0, !PT ;  /* 0x0000000f12147812 */ /* 0x000fc800078ec0ff */
[----:B------:R-:W-:-:S03]  /*1e40*/  ISETP.NE.AND P0, PT, R20, RZ, PT ;  /* 0x000000ff1400720c */ /* 0x000fc60003f05270 */
[----:B------:R-:W-:Y:S10]  /*1e50*/  @!P1 BRA `(.L_x_78) ;  /* 0x0000000000f09947 */ /* 0x000ff40003800000 */
[----:B------:R-:W-:Y:S01]  /*1e60*/  LEA.HI R2, R0, 0x1, RZ, 0x18 ;  /* 0x0000000100027811 */ /* 0x000fe200078fc0ff */
[----:B------:R-:W-:-:S03]  /*1e70*/  IMAD.MOV.U32 R4, RZ, RZ, R5 ;  /* 0x000000ffff047224 */ /* 0x000fc600078e0005 */
[----:B------:R-:W-:-:S05]  /*1e80*/  LOP3.LUT R2, R2, 0x1fffff0, RZ, 0xc0, !PT ;  /* 0x01fffff002027812 */ /* 0x000fca00078ec0ff */
[----:B------:R-:W-:-:S07]  /*1e90*/  IMAD.MOV R7, RZ, RZ, -R2 ;  /* 0x000000ffff077224 */ /* 0x000fce00078e0a02 */
.L_x_79:
[----:B------:R-:W-:Y:S02]  /*1ea0*/  IMAD.MOV.U32 R2, RZ, RZ, R8 ;  /* 0x000000ffff027224 */ /* 0x000fe400078e0008 */
[----:B------:R-:W-:-:S05]  /*1eb0*/  IMAD.MOV.U32 R3, RZ, RZ, R9 ;  /* 0x000000ffff037224 */ /* 0x000fca00078e0009 */
        /* <DEDUP_REMOVED lines=16> */
[----:B------:R-:W-:-:S02]  /*1fc0*/  VIADD R7, R7, 0x10 ;  /* 0x0000001007077836 */ /* 0x000fc40000000000 */
[----:B------:R-:W-:-:S03]  /*1fd0*/  VIADD R4, R4, 0x1000 ;  /* 0x0000100004047836 */ /* 0x000fc60000000000 */
[----:B------:R-:W-:Y:S02]  /*1fe0*/  ISETP.NE.AND P2, PT, R7, RZ, PT ;  /* 0x000000ff0700720c */ /* 0x000fe40003f45270 */
        /* <DEDUP_REMOVED lines=29> */
[----:B------:R-:W-:Y:S02]  /*21c0*/  FSEL R6, |R8|, R9, !P1 ;  /* 0x0000000908067208 */ /* 0x000fe40004800200 */
[----:B------:R-:W-:Y:S02]  /*21d0*/  IADD3 R8, P3, PT, R2, 0x4000, RZ ;  /* 0x0000400002087810 */ /* 0x000fe40007f7e0ff */
[----:B------:R-:W-:-:S03]  /*21e0*/  FSETP.GEU.AND P1, PT, R6, |R5|, PT ;  /* 0x400000050600720b */ /* 0x000fc60003f2e000 */
[----:B------:R-:W-:Y:S01]  /*21f0*/  IMAD.X R9, RZ, RZ, R3, P3 ;  /* 0x000000ffff097224 */ /* 0x000fe200018e0603 */
[----:B------:R-:W-:Y:S01]  /*2200*/  FSEL R6, |R5|, R6, !P1 ;  /* 0x0000000605067208 */ /* 0x000fe20004800200 */
[----:B------:R-:W-:Y:S08]  /*2210*/  @P2 BRA `(.L_x_79) ;  /* 0xfffffffc00202947 */ /* 0x000ff0000383ffff */
.L_x_78:
[----:B------:R-:W-:Y:S05]  /*2220*/  BSYNC.RECONVERGENT B2 ;  /* 0x0000000000027941 */ /* 0x000fea0003800200 */
.L_x_77:
[----:B------:R-:W-:Y:S05]  /*2230*/  @!P0 BRA `(.L_x_76) ;  /* 0x0000000400308947 */ /* 0x000fea0003800000 */
[----:B------:R-:W-:Y:S01]  /*2240*/  ISETP.GE.U32.AND P1, PT, R20, 0x8, PT ;  /* 0x000000081400780c */ /* 0x000fe20003f26070 */
[----:B------:R-:W-:Y:S01]  /*2250*/  BSSY.RECONVERGENT B2, `(.L_x_80) ;  /* 0x0000021000027945 */ /* 0x000fe20003800200 */
[----:B------:R-:W-:-:S04]  /*2260*/  LOP3.LUT R7, R18, 0x7, RZ, 0xc0, !PT ;  /* 0x0000000712077812 */ /* 0x000fc800078ec0ff */
[----:B------:R-:W-:-:S07]  /*2270*/  ISETP.NE.AND P0, PT, R7, RZ, PT ;  /* 0x000000ff0700720c */ /* 0x000fce0003f05270 */
[----:B------:R-:W-:Y:S06]  /*2280*/  @!P1 BRA `(.L_x_81) ;  /* 0x0000000000749947 */ /* 0x000fec0003800000 */
[----:B------:R-:W-:-:S05]  /*2290*/  IADD3 R3, P1, PT, R4, UR7, RZ ;  /* 0x0000000704037c10 */ /* 0x000fca000ff3e0ff */
[----:B------:R-:W-:Y:S01]  /*22a0*/  IMAD.X R8, RZ, RZ, UR8, P1 ;  /* 0x00000008ff087e24 */ /* 0x000fe200088e06ff */
[----:B------:R-:W-:-:S04]  /*22b0*/  LEA R2, P1, R3, UR12, 0x2 ;  /* 0x0000000c03027c11 */ /* 0x000fc8000f8210ff */
        /* <DEDUP_REMOVED lines=26> */
.L_x_81:
[----:B------:R-:W-:Y:S05]  /*2460*/  BSYNC.RECONVERGENT B2 ;  /* 0x0000000000027941 */ /* 0x000fea0003800200 */
.L_x_80:
[----:B------:R-:W-:Y:S05]  /*2470*/  @!P0 BRA `(.L_x_76) ;  /* 0x0000000000a08947 */ /* 0x000fea0003800000 */
[----:B------:R-:W-:Y:S01]  /*2480*/  ISETP.GE.U32.AND P1, PT, R7, 0x4, PT ;  /* 0x000000040700780c */ /* 0x000fe20003f26070 */
[----:B------:R-:W-:Y:S01]  /*2490*/  BSSY.RECONVERGENT B2, `(.L_x_82) ;  /* 0x0000014000027945 */ /* 0x000fe20003800200 */
[----:B------:R-:W-:-:S11]  /*24a0*/  LOP3.LUT P0, RZ, R18, 0x3, RZ, 0xc0, !PT ;  /* 0x0000000312ff7812 */ /* 0x000fd6000780c0ff */
[----:B------:R-:W-:Y:S05]  /*24b0*/  @!P1 BRA `(.L_x_83) ;  /* 0x0000000000449947 */ /* 0x000fea0003800000 */
[----:B------:R-:W-:-:S05]  /*24c0*/  IADD3 R3, P1, PT, R4, UR7, RZ ;  /* 0x0000000704037c10 */ /* 0x000fca000ff3e0ff */
[----:B------:R-:W-:Y:S01]  /*24d0*/  IMAD.X R8, RZ, RZ, UR8, P1 ;  /* 0x00000008ff087e24 */ /* 0x000fe200088e06ff */
[----:B------:R-:W-:-:S04]  /*24e0*/  LEA R2, P1, R3, UR12, 0x2 ;  /* 0x0000000c03027c11 */ /* 0x000fc8000f8210ff */
        /* <DEDUP_REMOVED lines=14> */
.L_x_83:
[----:B------:R-:W-:Y:S05]  /*25d0*/  BSYNC.RECONVERGENT B2 ;  /* 0x0000000000027941 */ /* 0x000fea0003800200 */
.L_x_82:
[----:B------:R-:W-:Y:S05]  /*25e0*/  @!P0 BRA `(.L_x_76) ;  /* 0x0000000000448947 */ /* 0x000fea0003800000 */
[----:B------:R-:W-:Y:S02]  /*25f0*/  LOP3.LUT R0, R0, 0xffff, RZ, 0xc0, !PT ;  /* 0x0000ffff00007812 */ /* 0x000fe400078ec0ff */
[----:B------:R-:W-:Y:S02]  /*2600*/  IADD3 R4, P0, PT, R4, UR9, RZ ;  /* 0x0000000904047c10 */ /* 0x000fe4000ff1e0ff */
[----:B------:R-:W-:Y:S02]  /*2610*/  LEA.HI R0, R0, 0x1, RZ, 0x18 ;  /* 0x0000000100007811 */ /* 0x000fe400078fc0ff */
[----:B------:R-:W-:Y:S01]  /*2620*/  LEA R2, P1, R4, UR12, 0x2 ;  /* 0x0000000c04027c11 */ /* 0x000fe2000f8210ff */
[----:B------:R-:W-:Y:S01]  /*2630*/  IMAD.X R5, RZ, RZ, UR10, P0 ;  /* 0x0000000aff057e24 */ /* 0x000fe200080e06ff */
[----:B------:R-:W-:-:S04]  /*2640*/  LOP3.LUT R0, R0, 0x3, RZ, 0xc0, !PT ;  /* 0x0000000300007812 */ /* 0x000fc800078ec0ff */
[----:B------:R-:W-:Y:S01]  /*2650*/  LEA.HI.X R5, R4, UR13, R5, 0x2, P1 ;  /* 0x0000000d04057c11 */ /* 0x000fe200088f1405 */
[----:B------:R-:W-:-:S07]  /*2660*/  IMAD.MOV R0, RZ, RZ, -R0 ;  /* 0x000000ffff007224 */ /* 0x000fce00078e0a00 */
.L_x_84:
[----:B------:R-:W-:-:S06]  /*2670*/  IMAD.MOV.U32 R3, RZ, RZ, R5 ;  /* 0x000000ffff037224 */ /* 0x000fcc00078e0005 */
[----:B------:R0:W2:Y:S01]  /*2680*/  LDG.E R3, desc[UR16][R2.64] ;  /* 0x0000001002037981 */ /* 0x0000a2000c1e1900 */
[----:B------:R-:W-:-:S05]  /*2690*/  VIADD R0, R0, 0x1 ;  /* 0x0000000100007836 */ /* 0x000fca0000000000 */
[----:B------:R-:W-:Y:S02]  /*26a0*/  ISETP.NE.AND P1, PT, R0, RZ, PT ;  /* 0x000000ff0000720c */ /* 0x000fe40003f25270 */
[----:B0-----:R-:W-:-:S05]  /*26b0*/  IADD3 R2, P2, PT, R2, 0x400, RZ ;  /* 0x0000040002027810 */ /* 0x001fca0007f5e0ff */
[----:B------:R-:W-:Y:S01]  /*26c0*/  IMAD.X R5, RZ, RZ, R5, P2 ;  /* 0x000000ffff057224 */ /* 0x000fe200010e0605 */
[----:B--2---:R-:W-:-:S04]  /*26d0*/  FSETP.GEU.AND P0, PT, R6, |R3|, PT ;  /* 0x400000030600720b */ /* 0x004fc80003f0e000 */
[----:B------:R-:W-:Y:S01]  /*26e0*/  FSEL R6, |R3|, R6, !P0 ;  /* 0x0000000603067208 */ /* 0x000fe20004000200 */
[----:B------:R-:W-:Y:S08]  /*26f0*/  @P1 BRA `(.L_x_84) ;  /* 0xfffffffc00dc1947 */ /* 0x000ff0000383ffff */
.L_x_76:
[----:B------:R-:W-:Y:S05]  /*2700*/  BSYNC.RECONVERGENT B1 ;  /* 0x0000000000017941 */ /* 0x000fea0003800200 */
.L_x_73:
[----:B------:R-:W0:Y:S01]  /*2710*/  S2R R7, SR_LANEID ;  /* 0x0000000000077919 */ /* 0x000e220000000000 */
[----:B------:R-:W-:Y:S01]  /*2720*/  IMAD.MOV.U32 R9, RZ, RZ, R6 ;  /* 0x000000ffff097224 */ /* 0x000fe200078e0006 */
[----:B------:R-:W1:Y:S04]  /*2730*/  S2R R5, SR_TID.X ;  /* 0x0000000000057919 */ /* 0x000e680000002100 */
[----:B------:R-:W2:Y:S01]  /*2740*/  SHFL.DOWN PT, R0, R9, 0x1, 0x1f ;  /* 0x08201f0009007f89 */ /* 0x000ea200000e0000 */
[----:B0-----:R-:W-:Y:S02]  /*2750*/  ISETP.GT.AND P1, PT, R7, 0x1e, PT ;  /* 0x0000001e0700780c */ /* 0x001fe40003f24270 */
[----:B--2---:R-:W-:Y:S02]  /*2760*/  FSETP.GEU.AND P0, PT, R9, R0, PT ;  /* 0x000000000900720b */ /* 0x004fe40003f0e000 */
[----:B------:R-:W-:-:S09]  /*2770*/  ISETP.NE.AND P2, PT, R7, RZ, PT ;  /* 0x000000ff0700720c */ /* 0x000fd20003f45270 */
[----:B------:R-:W-:Y:S02]  /*2780*/  @!P1 FSEL R9, R0, R9, !P0 ;  /* 0x0000000900099208 */ /* 0x000fe40004000000 */
[----:B------:R-:W-:Y:S02]  /*2790*/  ISETP.GT.AND P1, PT, R7, 0x1d, PT ;  /* 0x0000001d0700780c */ /* 0x000fe40003f24270 */
[----:B------:R-:W0:Y:S01]  /*27a0*/  @!P2 S2R R4, SR_CgaCtaId ;  /* 0x000000000004a919 */ /* 0x000e220000008800 */
[----:B------:R-:W-:Y:S02]  /*27b0*/  @!P2 MOV R3, 0x400 ;  /* 0x000004000003a802 */ /* 0x000fe40000000f00 */
[----:B-1----:R-:W-:Y:S01]  /*27c0*/  @!P2 SHF.R.U32.HI R2, RZ, 0x3, R5 ;  /* 0x00000003ff02a819 */ /* 0x002fe20000011605 */
        /* <DEDUP_REMOVED lines=43> */
.L_x_72:
[----:B------:R-:W-:Y:S05]  /*2a80*/  BSYNC.RECONVERGENT B0 ;  /* 0x0000000000007941 */ /* 0x000fea0003800200 */
.L_x_57:
[----:B------:R-:W-:Y:S05]  /*2a90*/  @P0 EXIT ;  /* 0x000000000000094d */ /* 0x000fea0003800000 */
[----:B------:R-:W0:Y:S02]  /*2aa0*/  LDCU.64 UR4, c[0x0][0x388] ;  /* 0x00007100ff0477ac */ /* 0x000e240008000a00 */
[----:B0-----:R-:W-:-:S06]  /*2ab0*/  UIMAD.WIDE.U32 UR4, UR18, 0x4, UR4 ;  /* 0x00000004120478a5 */ /* 0x001fcc000f8e0004 */
[----:B------:R-:W-:Y:S02]  /*2ac0*/  IMAD.U32 R2, RZ, RZ, UR4 ;  /* 0x00000004ff027e24 */ /* 0x000fe4000f8e00ff */
[----:B------:R-:W-:-:S05]  /*2ad0*/  IMAD.U32 R3, RZ, RZ, UR5 ;  /* 0x00000005ff037e24 */ /* 0x000fca000f8e00ff */
[----:B------:R-:W-:Y:S01]  /*2ae0*/  STG.E desc[UR16][R2.64], R9 ;  /* 0x0000000902007986 */ /* 0x000fe2000c101910 */
[----:B------:R-:W-:Y:S05]  /*2af0*/  EXIT ;  /* 0x000000000000794d */ /* 0x000fea0003800000 */
.L_x_85:
        /* <DEDUP_REMOVED lines=16> */
.L_x_252:


//--------------------- .text._ZN3cub18CUB_300001_SM_10006detail6reduce28DeviceReduceSingleTileKernelINS2_10policy_hubIfyN4cuda3__47maximumIfEEE10Policy1000EN6thrust24THRUST_300001_SM_1000_NS10device_ptrIfEEPfyS8_ff8AbsValueEEvT0_T1_T2_T3_T4_T6_ --------------------------
	.section	.text._ZN3cub18CUB_300001_SM_10006detail6reduce28DeviceReduceSingleTileKernelINS2_10policy_hubIfyN4cuda3__47maximumIfEEE10Policy1000EN6thrust24THRUST_300001_SM_1000_NS10device_ptrIfEEPfyS8_ff8AbsValueEEvT0_T1_T2_T3_T4_T6_,"ax",@progbits
	.align	128
        .global         _ZN3cub18CUB_300001_SM_10006detail6reduce28DeviceReduceSingleTileKernelINS2_10policy_hubIfyN4cuda3__47maximumIfEEE10Policy1000EN6thrust24THRUST_300001_SM_1000_NS10device_ptrIfEEPfyS8_ff8AbsValueEEvT0_T1_T2_T3_T4_T6_
        .type           _ZN3cub18CUB_300001_SM_10006detail6reduce28DeviceReduceSingleTileKernelINS2_10policy_hubIfyN4cuda3__47maximumIfEEE10Policy1000EN6thrust24THRUST_300001_SM_1000_NS10device_ptrIfEEPfyS8_ff8AbsValueEEvT0_T1_T2_T3_T4_T6_,@function
        .size           _ZN3cub18CUB_300001_SM_10006detail6reduce28DeviceReduceSingleTileKernelINS2_10policy_hubIfyN4cuda3__47maximumIfEEE10Policy1000EN6thrust24THRUST_300001_SM_1000_NS10device_ptrIfEEPfyS8_ff8AbsValueEEvT0_T1_T2_T3_T4_T6_,(.L_x_253 - _ZN3cub18CUB_300001_SM_10006detail6reduce28DeviceReduceSingleTileKernelINS2_10policy_hubIfyN4cuda3__47maximumIfEEE10Policy1000EN6thrust24THRUST_300001_SM_1000_NS10device_ptrIfEEPfyS8_ff8AbsValueEEvT0_T1_T2_T3_T4_T6_)
        .other          _ZN3cub18CUB_300001_SM_10006detail6reduce28DeviceReduceSingleTileKernelINS2_10policy_hubIfyN4cuda3__47maximumIfEEE10Policy1000EN6thrust24THRUST_300001_SM_1000_NS10device_ptrIfEEPfyS8_ff8AbsValueEEvT0_T1_T2_T3_T4_T6_,@"STO_CUDA_ENTRY STV_DEFAULT"
_ZN3cub18CUB_300001_SM_10006detail6reduce28DeviceReduceSingleTileKernelINS2_10policy_hubIfyN4cuda3__47maximumIfEEE10Policy1000EN6thrust24THRUST_300001_SM_1000_NS10device_ptrIfEEPfyS8_ff8AbsValueEEvT0_T1_T2_T3_T4_T6_:
.text._ZN3cub18CUB_300001_SM_10006detail6reduce28DeviceReduceSingleTileKernelINS2_10policy_hubIfyN4cuda3__47maximumIfEEE10Policy1000EN6thrust24THRUST_300001_SM_1000_NS10device_ptrIfEEPfyS8_ff8AbsValueEEvT0_T1_T2_T3_T4_T6_:
[----:B------:R-:W-:Y:S01]  /*0000*/  LDC R1, c[0x0][0x37c] ;  /* 0x0000df00ff017b82 */ /* 0x000fe20000000800 */
[----:B------:R-:W0:Y:S01]  /*0010*/  LDCU.64 UR4, c[0x0][0x390] ;  /* 0x00007200ff0477ac */ /* 0x000e220008000a00 */
[----:B------:R-:W1:Y:S01]  /*0020*/  LDCU.64 UR6, c[0x0][0x358] ;  /* 0x00006b00ff0677ac */ /* 0x000e620008000a00 */
[----:B0-----:R-:W-:Y:S02]  /*0030*/  IMAD.U32 R4, RZ, RZ, UR4 ;  /* 0x00000004ff047e24 */ /* 0x001fe4000f8e00ff */
[----:B------:R-:W-:-:S03]  /*0040*/  IMAD.U32 R0, RZ, RZ, UR5 ;  /* 0x00000005ff007e24 */ /* 0x000fc6000f8e00ff */
[----:B------:R-:W-:-:S04]  /*0050*/  ISETP.NE.U32.AND P0, PT, R4, RZ, PT ;  /* 0x000000ff0400720c */ /* 0x000fc80003f05070 */
[----:B------:R-:W-:-:S13]  /*0060*/  ISETP.NE.AND.EX P0, PT, R0, RZ, PT, P0 ;  /* 0x000000ff0000720c */ /* 0x000fda0003f05300 */
        /* <DEDUP_REMOVED lines=8> */
.L_x_86:
[----:B------:R-:W-:Y:S01]  /*00f0*/  ISETP.GT.U32.AND P0, PT, R4, 0xfff, PT ;  /* 0x00000fff0400780c */ /* 0x000fe20003f04070 */
[----:B------:R-:W-:Y:S03]  /*0100*/  BSSY.RECONVERGENT B0, `(.L_x_87) ;  /* 0x0000271000007945 */ /* 0x000fe60003800200 */
[----:B------:R-:W-:-:S13]  /*0110*/  ISETP.GT.U32.AND.EX P0, PT, R0, RZ, PT, P0 ;  /* 0x000000ff0000720c */ /* 0x000fda0003f04100 */
[----:B------:R-:W-:Y:S05]  /*0120*/  @P0 BRA `(.L_x_88) ;  /* 0x0000001000840947 */ /* 0x000fea0003800000 */
[----:B------:R-:W0:Y:S01]  /*0130*/  S2R R5, SR_TID.X ;  /* 0x0000000000057919 */ /* 0x000e220000002100 */
[----:B------:R-:W-:Y:S01]  /*0140*/  BSSY.RECONVERGENT B1, `(.L_x_89) ;  /* 0x000000a000017945 */ /* 0x000fe20003800200 */
[----:B------:R-:W-:Y:S01]  /*0150*/  IMAD.MOV.U32 R6, RZ, RZ, RZ ;  /* 0x000000ffff067224 */ /* 0x000fe200078e00ff */
[----:B0-----:R-:W-:Y:S01]  /*0160*/  ISETP.GE.U32.AND P0, PT, R5, R4, PT ;  /* 0x000000040500720c */ /* 0x001fe20003f06070 */
[----:B------:R-:W-:-:S12]  /*0170*/  IMAD.MOV.U32 R7, RZ, RZ, R5 ;  /* 0x000000ffff077224 */ /* 0x000fd800078e0005 */
[----:B------:R-:W-:Y:S05]  /*0180*/  @P0 BRA `(.L_x_90) ;  /* 0x0000000000140947 */ /* 0x000fea0003800000 */
[----:B------:R-:W0:Y:S02]  /*0190*/  LDC.64 R2, c[0x0][0x380] ;  /* 0x0000e000ff027b82 */ /* 0x000e240000000a00 */
[----:B0-----:R-:W-:-:S06]  /*01a0*/  IMAD.WIDE.U32 R2, R5, 0x4, R2 ;  /* 0x0000000405027825 */ /* 0x001fcc00078e0002 */
[----:B------:R-:W2:Y:S01]  /*01b0*/  LDG.E R2, desc[UR6][R2.64] ;  /* 0x0000000602027981 */ /* 0x000ea2000c1e1900 */
[----:B------:R-:W-:Y:S02]  /*01c0*/  VIADD R7, R5, 0x100 ;  /* 0x0000010005077836 */ /* 0x000fe40000000000 */
[----:B--2---:R-:W-:-:S07]  /*01d0*/  FADD R6, |R2|, -RZ ;  /* 0x800000ff02067221 */ /* 0x004fce0000000200 */
.L_x_90:
[----:B------:R-:W-:Y:S05]  /*01e0*/  BSYNC.RECONVERGENT B1 ;  /* 0x0000000000017941 */ /* 0x000fea0003800200 */
.L_x_89:
[----:B------:R-:W-:Y:S01]  /*01f0*/  ISETP.GE.U32.AND P0, PT, R7, R4, PT ;  /* 0x000000040700720c */ /* 0x000fe20003f06070 */
[----:B------:R-:W-:-:S12]  /*0200*/  BSSY.RECONVERGENT B1, `(.L_x_91) ;  /* 0x000008a000017945 */ /* 0x000fd80003800200 */
[----:B------:R-:W-:Y:S05]  /*0210*/  @P0 BRA `(.L_x_92) ;  /* 0x0000000800200947 */ /* 0x000fea0003800000 */
[----:B------:R-:W-:Y:S01]  /*0220*/  LOP3.LUT R3, RZ, R7, RZ, 0x33, !PT ;  /* 0x00000007ff037212 */ /* 0x000fe200078e33ff */
[----:B------:R-:W-:Y:S04]  /*0230*/  BSSY.RECONVERGENT B2, `(.L_x_93) ;  /* 0x0000043000027945 */ /* 0x000fe80003800200 */
[----:B------:R-:W-:-:S05]  /*0240*/  IMAD.IADD R3, R3, 0x1, R4 ;  /* 0x0000000103037824 */ /* 0x000fca00078e0204 */
[C---:B------:R-:W-:Y:S02]  /*0250*/  ISETP.GE.U32.AND P1, PT, R3.reuse, 0xf00, PT ;  /* 0x00000f000300780c */ /* 0x040fe40003f26070 */
[----:B------:R-:W-:-:S04]  /*0260*/  LEA.HI R8, R3, 0x1, RZ, 0x18 ;  /* 0x0000000103087811 */ /* 0x000fc800078fc0ff */
[----:B------:R-:W-:-:S04]  /*0270*/  LOP3.LUT R22, R8, 0xf, RZ, 0xc0, !PT ;  /* 0x0000000f08167812 */ /* 0x000fc800078ec0ff */
[----:B------:R-:W-:-:S03]  /*0280*/  ISETP.NE.AND P0, PT, R22, RZ, PT ;  /* 0x000000ff1600720c */ /* 0x000fc60003f05270 */
[----:B------:R-:W-:Y:S10]  /*0290*/  @!P1 BRA `(.L_x_94) ;  /* 0x0000000000f09947 */ /* 0x000ff40003800000 */
[----:B------:R-:W0:Y:S01]  /*02a0*/  LDC.64 R2, c[0x0][0x380] ;  /* 0x0000e000ff027b82 */ /* 0x000e220000000a00 */
[----:B------:R-:W-:-:S05]  /*02b0*/  LOP3.LUT R9, R8, 0x1fffff0, RZ, 0xc0, !PT ;  /* 0x01fffff008097812 */ /* 0x000fca00078ec0ff */
[----:B------:R-:W-:Y:S02]  /*02c0*/  IMAD.MOV R9, RZ, RZ, -R9 ;  /* 0x000000ffff097224 */ /* 0x000fe400078e0a09 */
[----:B0-----:R-:W-:-:S03]  /*02d0*/  IMAD.WIDE.U32 R2, R7, 0x4, R2 ;  /* 0x0000000407027825 */ /* 0x001fc600078e0002 */
[----:B------:R-:W-:-:S05]  /*02e0*/  IADD3 R2, P1, PT, R2, 0x2000, RZ ;  /* 0x0000200002027810 */ /* 0x000fca0007f3e0ff */
[----:B------:R-:W-:-:S08]  /*02f0*/  IMAD.X R3, RZ, RZ, R3, P1 ;  /* 0x000000ffff037224 */ /* 0x000fd000008e0603 */
.L_x_95:
        /* <DEDUP_REMOVED lines=54> */
.L_x_94:
[----:B------:R-:W-:Y:S05]  /*0660*/  BSYNC.RECONVERGENT B2 ;  /* 0x0000000000027941 */ /* 0x000fea0003800200 */
.L_x_93:
[----:B------:R-:W-:Y:S05]  /*0670*/  @!P0 BRA `(.L_x_92) ;  /* 0x0000000400088947 */ /* 0x000fea0003800000 */
[----:B------:R-:W-:Y:S01]  /*0680*/  ISETP.GE.U32.AND P1, PT, R22, 0x8, PT ;  /* 0x000000081600780c */ /* 0x000fe20003f26070 */
[----:B------:R-:W-:Y:S01]  /*0690*/  BSSY.RECONVERGENT B2, `(.L_x_96) ;  /* 0x000001f000027945 */ /* 0x000fe20003800200 */
[----:B------:R-:W-:-:S04]  /*06a0*/  LOP3.LUT R12, R8, 0x7, RZ, 0xc0, !PT ;  /* 0x00000007080c7812 */ /* 0x000fc800078ec0ff */
[----:B------:R-:W-:-:S07]  /*06b0*/  ISETP.NE.AND P0, PT, R12, RZ, PT ;  /* 0x000000ff0c00720c */ /* 0x000fce0003f05270 */
[----:B------:R-:W-:Y:S06]  /*06c0*/  @!P1 BRA `(.L_x_97) ;  /* 0x00000000006c9947 */ /* 0x000fec0003800000 */
[----:B------:R-:W0:Y:S02]  /*06d0*/  LDC.64 R2, c[0x0][0x380] ;  /* 0x0000e000ff027b82 */ /* 0x000e240000000a00 */
[----:B0-----:R-:W-:-:S05]  /*06e0*/  IMAD.WIDE R2, R7, 0x4, R2 ;  /* 0x0000000407027825 */ /* 0x001fca00078e0202 */
        /* <DEDUP_REMOVED lines=25> */
.L_x_97:
[----:B------:R-:W-:Y:S05]  /*0880*/  BSYNC.RECONVERGENT B2 ;  /* 0x0000000000027941 */ /* 0x000fea0003800200 */
.L_x_96:
        /* <DEDUP_REMOVED lines=21> */
.L_x_99:
[----:B------:R-:W-:Y:S05]  /*09e0*/  BSYNC.RECONVERGENT B2 ;  /* 0x0000000000027941 */ /* 0x000fea0003800200 */
.L_x_98:
[----:B------:R-:W-:Y:S05]  /*09f0*/  @!P0 BRA `(.L_x_92) ;  /* 0x0000000000288947 */ /* 0x000fea0003800000 */
[----:B------:R-:W0:Y:S01]  /*0a00*/  LDC.64 R8, c[0x0][0x380] ;  /* 0x0000e000ff087b82 */ /* 0x000e220000000a00 */
[----:B------:R-:W-:-:S07]  /*0a10*/  IMAD.MOV R10, RZ, RZ, -R10 ;  /* 0x000000ffff0a7224 */ /* 0x000fce00078e0a0a */
.L_x_100:
[----:B0-----:R-:W-:-:S06]  /*0a20*/  IMAD.WIDE R2, R7, 0x4, R8 ;  /* 0x0000000407027825 */ /* 0x001fcc00078e0208 */
[----:B------:R-:W2:Y:S01]  /*0a30*/  LDG.E R3, desc[UR6][R2.64] ;  /* 0x0000000602037981 */ /* 0x000ea2000c1e1900 */
[----:B------:R-:W-:Y:S02]  /*0a40*/  VIADD R10, R10, 0x1 ;  /* 0x000000010a0a7836 */ /* 0x000fe40000000000 */
[----:B------:R-:W-:-:S03]  /*0a50*/  VIADD R7, R7, 0x100 ;  /* 0x0000010007077836 */ /* 0x000fc60000000000 */
[----:B------:R-:W-:Y:S02]  /*0a60*/  ISETP.NE.AND P1, PT, R10, RZ, PT ;  /* 0x000000ff0a00720c */ /* 0x000fe40003f25270 */
[----:B--2---:R-:W-:-:S04]  /*0a70*/  FSETP.GEU.AND P0, PT, R6, |R3|, PT ;  /* 0x400000030600720b */ /* 0x004fc80003f0e000 */
[----:B------:R-:W-:-:S07]  /*0a80*/  FSEL R6, |R3|, R6, !P0 ;  /* 0x0000000603067208 */ /* 0x000fce0004000200 */
[----:B------:R-:W-:Y:S05]  /*0a90*/  @P1 BRA `(.L_x_100) ;  /* 0xfffffffc00e01947 */ /* 0x000fea000383ffff */
.L_x_92:
[----:B------:R-:W-:Y:S05]  /*0aa0*/  BSYNC.RECONVERGENT B1 ;  /* 0x0000000000017941 */ /* 0x000fea0003800200 */
.L_x_91:
[----:B------:R-:W-:Y:S01]  /*0ab0*/  ISETP.GE.U32.AND P0, PT, R4, 0x100, PT ;  /* 0x000001000400780c */ /* 0x000fe20003f06070 */
[----:B------:R-:W-:-:S03]  /*0ac0*/  IMAD.MOV.U32 R9, RZ, RZ, R6 ;  /* 0x000000ffff097224 */ /* 0x000fc600078e0006 */
[----:B------:R-:W-:-:S13]  /*0ad0*/  ISETP.GE.U32.AND.EX P0, PT, R0, RZ, PT, P0 ;  /* 0x000000ff0000720c */ /* 0x000fda0003f06100 */
[----:B------:R-:W-:Y:S05]  /*0ae0*/  @!P0 BRA `(.L_x_101) ;  /* 0x0000000000dc8947 */ /* 0x000fea0003800000 */
[----:B------:R-:W0:Y:S01]  /*0af0*/  S2R R6, SR_LANEID ;  /* 0x0000000000067919 */ /* 0x000e220000000000 */
[----:B------:R-:W1:Y:S02]  /*0b00*/  SHFL.DOWN PT, R0, R9, 0x1, 0x1f ;  /* 0x08201f0009007f89 */ /* 0x000e6400000e0000 */
[C---:B-1----:R-:W-:Y:S02]  /*0b10*/  FSETP.GEU.AND P1, PT, R9.reuse, R0, PT ;  /* 0x000000000900720b */ /* 0x042fe40003f2e000 */
[----:B0-----:R-:W-:Y:S02]  /*0b20*/  ISETP.GT.AND P0, PT, R6, 0x1e, PT ;  /* 0x0000001e0600780c */ /* 0x001fe40003f04270 */
        /* <DEDUP_REMOVED lines=20> */
[----:B------:R-:W-:-:S05]  /*0c70*/  @!P0 FSEL R0, R3, R0, !P1 ;  /* 0x0000000003008208 */ /* 0x000fca0004800000 */
[----:B------:R-:W0:Y:S02]  /*0c80*/  SHFL.DOWN PT, R3, R0, 0x10, 0x1f ;  /* 0x0a001f0000037f89 */ /* 0x000e2400000e0000 */
[----:B0-----:R-:W-:-:S04]  /*0c90*/  FSETP.GEU.AND P0, PT, R0, R3, PT ;  /* 0x000000030000720b */ /* 0x001fc80003f0e000 */
[----:B------:R-:W-:Y:S02]  /*0ca0*/  FSEL R3, R3, R0, !P0 ;  /* 0x0000000003037208 */ /* 0x000fe40004000000 */
[----:B------:R-:W-:-:S03]  /*0cb0*/  ISETP.GT.AND P0, PT, R6, 0xf, PT ;  /* 0x0000000f0600780c */ /* 0x000fc60003f04270 */
[----:B------:R0:W-:Y:S01]  /*0cc0*/  @!P2 STS [R2+0x8], R3 ;  /* 0x000008030200a388 */ /* 0x0001e20000000800 */
[----:B------:R-:W-:Y:S01]  /*0cd0*/  BAR.SYNC.DEFER_BLOCKING 0x0 ;  /* 0x0000000000007b1d */ /* 0x000fe20000010000 */
[----:B------:R-:W-:Y:S02]  /*0ce0*/  ISETP.NE.AND P2, PT, R5, RZ, PT ;  /* 0x000000ff0500720c */ /* 0x000fe40003f45270 */
[----:B------:R-:W-:-:S11]  /*0cf0*/  FSEL R8, R0, R3, P0 ;  /* 0x0000000300087208 */ /* 0x000fd60000000000 */
        /* <DEDUP_REMOVED lines=22> */
.L_x_101:
[----:B------:R-:W-:Y:S01]  /*0e60*/  LOP3.LUT R2, R5, 0x3e0, RZ, 0xc0, !PT ;  /* 0x000003e005027812 */ /* 0x000fe200078ec0ff */
[----:B------:R-:W0:Y:S03]  /*0e70*/  S2R R8, SR_LANEID ;  /* 0x0000000000087919 */ /* 0x000e260000000000 */
[----:B------:R-:W-:Y:S01]  /*0e80*/  LOP3.LUT R7, RZ, R2, RZ, 0x33, !PT ;  /* 0x00000002ff077212 */ /* 0x000fe200078e33ff */
[----:B------:R-:W-:-:S04]  /*0e90*/  VIADD R3, R2, 0x20 ;  /* 0x0000002002037836 */ /* 0x000fc80000000000 */
[----:B------:R-:W-:Y:S01]  /*0ea0*/  IMAD.IADD R7, R7, 0x1, R4 ;  /* 0x0000000107077824 */ /* 0x000fe200078e0204 */
[----:B------:R-:W-:-:S04]  /*0eb0*/  ISETP.GT.U32.AND P0, PT, R3, R4, PT ;  /* 0x000000040300720c */ /* 0x000fc80003f04070 */
[----:B------:R-:W-:-:S05]  /*0ec0*/  SEL R7, R7, 0x1f, P0 ;  /* 0x0000001f07077807 */ /* 0x000fca0000000000 */
[----:B------:R-:W1:Y:S01]  /*0ed0*/  SHFL.DOWN PT, R2, R9, 0x1, R7 ;  /* 0x0820000009027989 */ /* 0x000e6200000e0007 */
[C---:B0-----:R-:W-:Y:S01]  /*0ee0*/  ISETP.GE.AND P0, PT, R8.reuse, R7, PT ;  /* 0x000000070800720c */ /* 0x041fe20003f06270 */
[C---:B------:R-:W-:Y:S01]  /*0ef0*/  VIADD R6, R8.reuse, 0x2 ;  /* 0x0000000208067836 */ /* 0x040fe20000000000 */
[----:B------:R-:W-:Y:S02]  /*0f00*/  ISETP.NE.AND P2, PT, R8, RZ, PT ;  /* 0x000000ff0800720c */ /* 0x000fe40003f45270 */
[----:B-1----:R-:W-:-:S09]  /*0f10*/  FSETP.GEU.AND P1, PT, R9, R2, PT ;  /* 0x000000020900720b */ /* 0x002fd20003f2e000 */
[----:B------:R-:W-:Y:S02]  /*0f20*/  @!P0 FSEL R9, R2, R9, !P1 ;  /* 0x0000000902098208 */ /* 0x000fe40004800000 */
[----:B------:R-:W0:Y:S01]  /*0f30*/  @!P2 S2R R11, SR_CgaCtaId ;  /* 0x00000000000ba919 */ /* 0x000e220000008800 */
[----:B------:R-:W-:Y:S01]  /*0f40*/  ISETP.GT.AND P0, PT, R6, R7, PT ;  /* 0x000000070600720c */ /* 0x000fe20003f04270 */
[----:B------:R-:W-:Y:S01]  /*0f50*/  VIADD R6, R8, 0x4 ;  /* 0x0000000408067836 */ /* 0x000fe20000000000 */
[----:B------:R-:W-:Y:S01]  /*0f60*/  @!P2 SHF.R.U32.HI R3, RZ, 0x3, R5 ;  /* 0x00000003ff03a819 */ /* 0x000fe20000011605 */
[----:B------:R-:W1:Y:S03]  /*0f70*/  SHFL.DOWN PT, R2, R9, 0x2, R7 ;  /* 0x0840000009027989 */ /* 0x000e6600000e0007 */
[----:B------:R-:W-:Y:S02]  /*0f80*/  @!P2 LOP3.LUT R3, R3, 0x7c, RZ, 0xc0, !PT ;  /* 0x0000007c0303a812 */ /* 0x000fe400078ec0ff */
[----:B-1----:R-:W-:-:S05]  /*0f90*/  FSETP.GEU.AND P1, PT, R9, R2, PT ;  /* 0x000000020900720b */ /* 0x002fca0003f2e000 */
[----:B------:R-:W-:Y:S02]  /*0fa0*/  @!P0 FSEL R9, R2, R9, !P1 ;  /* 0x0000000902098208 */ /* 0x000fe40004800000 */
[----:B------:R-:W-:Y:S01]  /*0fb0*/  ISETP.GT.AND P0, PT, R6, R7, PT ;  /* 0x000000070600720c */ /* 0x000fe20003f04270 */
[----:B------:R-:W-:Y:S02]  /*0fc0*/  VIADD R6, R8, 0x8 ;  /* 0x0000000808067836 */ /* 0x000fe40000000000 */
[----:B------:R-:W1:Y:S02]  /*0fd0*/  SHFL.DOWN PT, R2, R9, 0x4, R7 ;  /* 0x0880000009027989 */ /* 0x000e6400000e0007 */
[----:B-1----:R-:W-:-:S08]  /*0fe0*/  FSETP.GEU.AND P1, PT, R9, R2, PT ;  /* 0x000000020900720b */ /* 0x002fd00003f2e000 */
[----:B------:R-:W-:Y:S02]  /*0ff0*/  @!P0 FSEL R9, R2, R9, !P1 ;  /* 0x0000000902098208 */ /* 0x000fe40004800000 */
[----:B------:R-:W-:Y:S01]  /*1000*/  ISETP.GT.AND P0, PT, R6, R7, PT ;  /* 0x000000070600720c */ /* 0x000fe20003f04270 */
[----:B------:R-:W-:Y:S02]  /*1010*/  VIADD R6, R8, 0x10 ;  /* 0x0000001008067836 */ /* 0x000fe40000000000 */
[----:B------:R-:W1:Y:S02]  /*1020*/  SHFL.DOWN PT, R2, R9, 0x8, R7 ;  /* 0x0900000009027989 */ /* 0x000e6400000e0007 */
[----:B-1----:R-:W-:-:S08]  /*1030*/  FSETP.GEU.AND P1, PT, R9, R2, PT ;  /* 0x000000020900720b */ /* 0x002fd00003f2e000 */
[----:B------:R-:W-:Y:S02]  /*1040*/  @!P0 FSEL R9, R2, R9, !P1 ;  /* 0x0000000902098208 */ /* 0x000fe40004800000 */
[----:B------:R-:W-:Y:S02]  /*1050*/  ISETP.GT.AND P0, PT, R6, R7, PT ;  /* 0x000000070600720c */ /* 0x000fe40003f04270 */
[----:B------:R-:W-:Y:S01]  /*1060*/  @!P2 MOV R6, 0x400 ;  /* 0x000004000006a802 */ /* 0x000fe20000000f00 */
[----:B------:R-:W1:Y:S03]  /*1070*/  SHFL.DOWN PT, R2, R9, 0x10, R7 ;  /* 0x0a00000009027989 */ /* 0x000e6600000e0007 */
[----:B0-----:R-:W-:-:S05]  /*1080*/  @!P2 LEA R6, R11, R6, 0x18 ;  /* 0x000000060b06a211 */ /* 0x001fca00078ec0ff */
[----:B------:R-:W-:Y:S01]  /*1090*/  @!P2 IMAD.IADD R3, R3, 0x1, R6 ;  /* 0x000000010303a824 */ /* 0x000fe200078e0206 */
[----:B-1----:R-:W-:-:S04]  /*10a0*/  FSETP.GEU.AND P1, PT, R9, R2, PT ;  /* 0x000000020900720b */ /* 0x002fc80003f2e000 */
        /* <DEDUP_REMOVED lines=8> */
[C---:B------:R-:W-:Y:S02]  /*1130*/  ISETP.GT.U32.AND P1, PT, R4.reuse, 0x20, PT ;  /* 0x000000200400780c */ /* 0x040fe40003f24070 */
[----:B------:R-:W-:Y:S02]  /*1140*/  ISETP.GT.U32.AND P0, PT, R4, 0x40, PT ;  /* 0x000000400400780c */ /* 0x000fe40003f04070 */
[C---:B------:R-:W-:Y:S02]  /*1150*/  ISETP.GT.U32.AND.EX P1, PT, R0.reuse, RZ, PT, P1 ;  /* 0x000000ff0000720c */ /* 0x040fe40003f24110 */
[----:B------:R-:W-:Y:S02]  /*1160*/  ISETP.GT.U32.AND.EX P0, PT, R0, RZ, PT, P0 ;  /* 0x000000ff0000720c */ /* 0x000fe40003f04100 */
[----:B------:R-:W-:Y:S01]  /*1170*/  ISETP.GT.U32.AND P3, PT, R4, 0x60, PT ;  /* 0x000000600400780c */ /* 0x000fe20003f64070 */
[----:B0-----:R-:W-:-:S09]  /*1180*/  ULEA UR4, UR5, UR4, 0x18 ;  /* 0x0000000405047291 */ /* 0x001fd2000f8ec0ff */
[----:B------:R-:W0:Y:S04]  /*1190*/  LDS R3, [UR4+0xc] ;  /* 0x00000c04ff037984 */ /* 0x000e280008000800 */
[----:B------:R-:W1:Y:S04]  /*11a0*/  LDS.128 R12, [UR4+0x10] ;  /* 0x00001004ff0c7984 */ /* 0x000e680008000c00 */
[----:B------:R-:W2:Y:S01]  /*11b0*/  LDS.64 R6, [UR4+0x20] ;  /* 0x00002004ff067984 */ /* 0x000ea20008000a00 */
[----:B0-----:R-:W-:-:S04]  /*11c0*/  FSETP.GEU.AND P4, PT, R8, R3, PT ;  /* 0x000000030800720b */ /* 0x001fc80003f8e000 */
[----:B------:R-:W-:Y:S02]  /*11d0*/  @P1 FSEL R8, R3, R8, !P4 ;  /* 0x0000000803081208 */ /* 0x000fe40006000000 */
[----:B------:R-:W-:Y:S02]  /*11e0*/  ISETP.GT.U32.AND.EX P1, PT, R0, RZ, PT, P3 ;  /* 0x000000ff0000720c */ /* 0x000fe40003f24130 */
[----:B-1----:R-:W-:Y:S02]  /*11f0*/  FSETP.GEU.AND P4, PT, R8, R12, PT ;  /* 0x0000000c0800720b */ /* 0x002fe40003f8e000 */
[----:B------:R-:W-:Y:S02]  /*1200*/  ISETP.GT.U32.AND P3, PT, R4, 0x80, PT ;  /* 0x000000800400780c */ /* 0x000fe40003f64070 */
[----:B------:R-:W-:Y:S02]  /*1210*/  @P0 FSEL R8, R12, R8, !P4 ;  /* 0x000000080c080208 */ /* 0x000fe40006000000 */
[----:B------:R-:W-:-:S02]  /*1220*/  ISETP.GT.U32.AND.EX P0, PT, R0, RZ, PT, P3 ;  /* 0x000000ff0000720c */ /* 0x000fc40003f04130 */
[----:B------:R-:W-:Y:S02]  /*1230*/  FSETP.GEU.AND P4, PT, R8, R13, PT ;  /* 0x0000000d0800720b */ /* 0x000fe40003f8e000 */
[----:B------:R-:W-:Y:S02]  /*1240*/  ISETP.GT.U32.AND P3, PT, R4, 0xa0, PT ;  /* 0x000000a00400780c */ /* 0x000fe40003f64070 */
[----:B------:R-:W-:Y:S02]  /*1250*/  @P1 FSEL R8, R13, R8, !P4 ;  /* 0x000000080d081208 */ /* 0x000fe40006000000 */
[----:B------:R-:W-:Y:S02]  /*1260*/  ISETP.GT.U32.AND.EX P1, PT, R0, RZ, PT, P3 ;  /* 0x000000ff0000720c */ /* 0x000fe40003f24130 */
[----:B------:R-:W-:Y:S02]  /*1270*/  FSETP.GEU.AND P4, PT, R8, R14, PT ;  /* 0x0000000e0800720b */ /* 0x000fe40003f8e000 */
[----:B------:R-:W-:-:S02]  /*1280*/  ISETP.GT.U32.AND P3, PT, R4, 0xc0, PT ;  /* 0x000000c00400780c */ /* 0x000fc40003f64070 */
[----:B------:R-:W-:Y:S02]  /*1290*/  @P0 FSEL R8, R14, R8, !P4 ;  /* 0x000000080e080208 */ /* 0x000fe40006000000 */
[----:B------:R-:W-:Y:S02]  /*12a0*/  ISETP.GT.U32.AND.EX P0, PT, R0, RZ, PT, P3 ;  /* 0x000000ff0000720c */ /* 0x000fe40003f04130 */
[----:B------:R-:W-:-:S04]  /*12b0*/  FSETP.GEU.AND P3, PT, R8, R15, PT ;  /* 0x0000000f0800720b */ /* 0x000fc80003f6e000 */
[----:B------:R-:W-:Y:S02]  /*12c0*/  @P1 FSEL R8, R15, R8, !P3 ;  /* 0x000000080f081208 */ /* 0x000fe40005800000 */
[----:B------:R-:W-:Y:S02]  /*12d0*/  ISETP.GT.U32.AND P1, PT, R4, 0xe0, PT ;  /* 0x000000e00400780c */ /* 0x000fe40003f24070 */
[----:B--2---:R-:W-:Y:S02]  /*12e0*/  FSETP.GEU.AND P3, PT, R8, R6, PT ;  /* 0x000000060800720b */ /* 0x004fe40003f6e000 */
[----:B------:R-:W-:Y:S02]  /*12f0*/  ISETP.GT.U32.AND.EX P1, PT, R0, RZ, PT, P1 ;  /* 0x000000ff0000720c */ /* 0x000fe40003f24110 */
[----:B------:R-:W-:-:S04]  /*1300*/  @P0 FSEL R8, R6, R8, !P3 ;  /* 0x0000000806080208 */ /* 0x000fc80005800000 */
[----:B------:R-:W-:-:S07]  /*1310*/  FSETP.GEU.AND P0, PT, R8, R7, PT ;  /* 0x000000070800720b */ /* 0x000fce0003f0e000 */
[----:B------:R-:W-:Y:S01]  /*1320*/  @P1 FSEL R8, R7, R8, !P0 ;  /* 0x0000000807081208 */ /* 0x000fe20004000000 */
[----:B------:R-:W-:Y:S06]  /*1330*/  BRA `(.L_x_102) ;  /* 0x0000001400347947 */ /* 0x000fec0003800000 */
.L_x_88:
[----:B------:R-:W0:Y:S01]  /*1340*/  S2R R8, SR_TID.X ;  /* 0x0000000000087919 */ /* 0x000e220000002100 */
[----:B------:R-:W0:Y:S02]  /*1350*/  LDC.64 R2, c[0x0][0x380] ;  /* 0x0000e000ff027b82 */ /* 0x000e240000000a00 */
[----:B0-----:R-:W-:-:S05]  /*1360*/  IMAD.WIDE.U32 R2, R8, 0x4, R2 ;  /* 0x0000000408027825 */ /* 0x001fca00078e0002 */
        /* <DEDUP_REMOVED lines=23> */
[----:B------:R-:W-:Y:S01]  /*14e0*/  FSEL R14, |R14|, |R11|, !P3 ;  /* 0x4000000b0e0e7208 */ /* 0x000fe20005800200 */
[----:B------:R-:W-:Y:S01]  /*14f0*/  IMAD.MOV.U32 R11, RZ, RZ, RZ ;  /* 0x000000ffff0b7224 */ /* 0x000fe200078e00ff */
        /* <DEDUP_REMOVED lines=8> */
[----:B------:R-:W-:Y:S01]  /*1580*/  FSEL R14, R14, R9, !P1 ;  /* 0x000000090e0e7208 */ /* 0x000fe20004800000 */
[----:B------:R-:W-:Y:S01]  /*1590*/  IMAD.MOV.U32 R9, RZ, RZ, 0x1000 ;  /* 0x00001000ff097424 */ /* 0x000fe200078e00ff */
[----:B------:R-:W-:Y:S02]  /*15a0*/  FSEL R17, |R20|, |R17|, !P2 ;  /* 0x4000001114117208 */ /* 0x000fe40005000200 */
[----:B------:R-:W-:Y:S02]  /*15b0*/  FSETP.GEU.AND P1, PT, R5, R14, PT ;  /* 0x0000000e0500720b */ /* 0x000fe40003f2e000 */
[----:B------:R-:W-:Y:S02]  /*15c0*/  FSETP.GEU.AND P3, PT, |R19|, |R22|, PT ;  /* 0x400000161300720b */ /* 0x000fe40003f6e200 */
[----:B------:R-:W-:-:S02]  /*15d0*/  FSETP.GEU.AND P2, PT, R13, R18, PT ;  /* 0x000000120d00720b */ /* 0x000fc40003f4e000 */
[----:B------:R-:W-:Y:S02]  /*15e0*/  FSEL R22, |R22|, |R19|, !P3 ;  /* 0x4000001316167208 */ /* 0x000fe40005800200 */
[----:B------:R-:W-:Y:S02]  /*15f0*/  FSEL R5, R14, R5, !P1 ;  /* 0x000000050e057208 */ /* 0x000fe40004800000 */
[----:B------:R-:W-:Y:S02]  /*1600*/  FSETP.GEU.AND P3, PT, R17, R22, PT ;  /* 0x000000161100720b */ /* 0x000fe40003f6e000 */
[----:B------:R-:W-:Y:S02]  /*1610*/  FSEL R13, R18, R13, !P2 ;  /* 0x0000000d120d7208 */ /* 0x000fe40005000000 */
[----:B------:R-:W-:Y:S02]  /*1620*/  FSEL R22, R22, R17, !P3 ;  /* 0x0000001116167208 */ /* 0x000fe40005800000 */
[----:B------:R-:W-:-:S02]  /*1630*/  IADD3 R12, P3, PT, R4, -0x1000, RZ ;  /* 0xfffff000040c7810 */ /* 0x000fc40007f7e0ff */
[----:B------:R-:W-:Y:S02]  /*1640*/  FSETP.GEU.AND P2, PT, R13, R22, PT ;  /* 0x000000160d00720b */ /* 0x000fe40003f4e000 */
[----:B------:R-:W-:Y:S02]  /*1650*/  ISETP.GE.U32.AND P0, PT, R12, 0x1000, PT ;  /* 0x000010000c00780c */ /* 0x000fe40003f06070 */
[----:B------:R-:W-:Y:S02]  /*1660*/  IADD3.X R14, PT, PT, R0, -0x1, RZ, P3, !PT ;  /* 0xffffffff000e7810 */ /* 0x000fe40001ffe4ff */
[----:B------:R-:W-:Y:S02]  /*1670*/  FSEL R10, R22, R13, !P2 ;  /* 0x0000000d160a7208 */ /* 0x000fe40005000000 */
[----:B------:R-:W-:Y:S02]  /*1680*/  ISETP.GE.U32.AND.EX P0, PT, R14, RZ, PT, P0 ;  /* 0x000000ff0e00720c */ /* 0x000fe40003f06100 */
[----:B------:R-:W-:-:S04]  /*1690*/  FSETP.GEU.AND P1, PT, R5, R10, PT ;  /* 0x0000000a0500720b */ /* 0x000fc80003f2e000 */
[----:B------:R-:W-:-:S07]  /*16a0*/  FSEL R10, R10, R5, !P1 ;  /* 0x000000050a0a7208 */ /* 0x000fce0004800000 */
[----:B------:R-:W-:Y:S05]  /*16b0*/  @!P0 BRA `(.L_x_103) ;  /* 0x0000000400008947 */ /* 0x000fea0003800000 */
[----:B------:R-:W0:Y:S01]  /*16c0*/  LDC.64 R4, c[0x0][0x390] ;  /* 0x0000e400ff047b82 */ /* 0x000e220000000a00 */
[----:B------:R-:W-:Y:S02]  /*16d0*/  IMAD.MOV.U32 R9, RZ, RZ, 0x1000 ;  /* 0x00001000ff097424 */ /* 0x000fe400078e00ff */
[----:B------:R-:W-:-:S07]  /*16e0*/  IMAD.MOV.U32 R11, RZ, RZ, RZ ;  /* 0x000000ffff0b7224 */ /* 0x000fce00078e00ff */
.L_x_105:
[----:B------:R-:W-:-:S04]  /*16f0*/  LEA R6, P0, R9, R2, 0x2 ;  /* 0x0000000209067211 */ /* 0x000fc800078010ff */
[----:B------:R-:W-:-:S05]  /*1700*/  LEA.HI.X R7, R9, R3, R11, 0x2, P0 ;  /* 0x0000000309077211 */ /* 0x000fca00000f140b */
        /* <DEDUP_REMOVED lines=33> */
[----:B0-----:R-:W-:Y:S01]  /*1920*/  IMAD.MOV.U32 R0, RZ, RZ, R5 ;  /* 0x000000ffff007224 */ /* 0x001fe200078e0005 */
[----:B------:R-:W-:Y:S02]  /*1930*/  FSEL R21, |R22|, |R21|, !P2 ;  /* 0x4000001516157208 */ /* 0x000fe40005000200 */
[----:B------:R-:W-:Y:S02]  /*1940*/  FSETP.GEU.AND P2, PT, R17, R20, PT ;  /* 0x000000141100720b */ /* 0x000fe40003f4e000 */
[----:B------:R-:W-:Y:S02]  /*1950*/  FSETP.GEU.AND P3, PT, |R23|, |R24|, PT ;  /* 0x400000181700720b */ /* 0x000fe40003f6e200 */
[----:B------:R-:W-:-:S02]  /*1960*/  FSEL R17, R20, R17, !P2 ;  /* 0x0000001114117208 */ /* 0x000fc40005000000 */
[----:B------:R-:W-:Y:S02]  /*1970*/  FSEL R24, |R24|, |R23|, !P3 ;  /* 0x4000001718187208 */ /* 0x000fe40005800200 */
[----:B------:R-:W-:Y:S02]  /*1980*/  FSETP.GEU.AND P0, PT, R10, R15, PT ;  /* 0x0000000f0a00720b */ /* 0x000fe40003f0e000 */
[----:B------:R-:W-:Y:S02]  /*1990*/  FSETP.GEU.AND P3, PT, R21, R24, PT ;  /* 0x000000181500720b */ /* 0x000fe40003f6e000 */
[----:B-1----:R-:W-:Y:S02]  /*19a0*/  IADD3 R6, P2, PT, -R9, R4, RZ ;  /* 0x0000000409067210 */ /* 0x002fe40007f5e1ff */
[----:B------:R-:W-:Y:S02]  /*19b0*/  FSEL R24, R24, R21, !P3 ;  /* 0x0000001518187208 */ /* 0x000fe40005800000 */
[----:B------:R-:W-:-:S02]  /*19c0*/  FSEL R10, R15, R10, !P0 ;  /* 0x0000000a0f0a7208 */ /* 0x000fc40004000000 */
[----:B------:R-:W-:Y:S01]  /*19d0*/  ISETP.GE.U32.AND P0, PT, R6, 0x1000, PT ;  /* 0x000010000600780c */ /* 0x000fe20003f06070 */
[----:B------:R-:W-:Y:S01]  /*19e0*/  IMAD.X R6, R0, 0x1, ~R11, P2 ;  /* 0x0000000100067824 */ /* 0x000fe200010e0e0b */
[----:B------:R-:W-:-:S04]  /*19f0*/  FSETP.GEU.AND P1, PT, R17, R24, PT ;  /* 0x000000181100720b */ /* 0x000fc80003f2e000 */
[----:B------:R-:W-:Y:S02]  /*1a00*/  FSEL R17, R24, R17, !P1 ;  /* 0x0000001118117208 */ /* 0x000fe40004800000 */
[----:B------:R-:W-:Y:S02]  /*1a10*/  ISETP.GE.U32.AND.EX P0, PT, R6, RZ, PT, P0 ;  /* 0x000000ff0600720c */ /* 0x000fe40003f06100 */
[----:B------:R-:W-:-:S04]  /*1a20*/  FSETP.GEU.AND P1, PT, R10, R17, PT ;  /* 0x000000110a00720b */ /* 0x000fc80003f2e000 */
[----:B------:R-:W-:-:S04]  /*1a30*/  FSEL R10, R17, R10, !P1 ;  /* 0x0000000a110a7208 */ /* 0x000fc80004800000 */
[----:B------:R-:W-:-:S04]  /*1a40*/  FSETP.GEU.AND P1, PT, R10, |R25|, PT ;  /* 0x400000190a00720b */ /* 0x000fc80003f2e000 */
[----:B------:R-:W-:Y:S01]  /*1a50*/  FSEL R10, |R25|, R10, !P1 ;  /* 0x0000000a190a7208 */ /* 0x000fe20004800200 */
[----:B------:R-:W-:Y:S08]  /*1a60*/  @!P0 BRA `(.L_x_104) ;  /* 0x0000000800908947 */ /* 0x000ff00003800000 */
[----:B------:R-:W-:-:S05]  /*1a70*/  IADD3 R9, P0, PT, R9, 0x1000, RZ ;  /* 0x0000100009097810 */ /* 0x000fca0007f1e0ff */
[----:B------:R-:W-:Y:S01]  /*1a80*/  IMAD.X R11, RZ, RZ, R11, P0 ;  /* 0x000000ffff0b7224 */ /* 0x000fe200000e060b */
[----:B------:R-:W-:-:S04]  /*1a90*/  ISETP.GT.U32.AND P0, PT, R9, R12, PT ;  /* 0x0000000c0900720c */ /* 0x000fc80003f04070 */
[----:B------:R-:W-:-:S13]  /*1aa0*/  ISETP.GT.U32.AND.EX P0, PT, R11, R14, PT, P0 ;  /* 0x0000000e0b00720c */ /* 0x000fda0003f04100 */
[----:B------:R-:W-:Y:S05]  /*1ab0*/  @!P0 BRA `(.L_x_105) ;  /* 0xfffffffc000c8947 */ /* 0x000fea000383ffff */
.L_x_103:
[----:B------:R-:W-:Y:S01]  /*1ac0*/  IMAD.IADD R3, R4, 0x1, -R9 ;  /* 0x0000000104037824 */ /* 0x000fe200078e0a09 */
[----:B------:R-:W-:Y:S01]  /*1ad0*/  ISETP.GE.U32.AND P1, PT, R9, R4, PT ;  /* 0x000000040900720c */ /* 0x000fe20003f26070 */
[----:B------:R-:W-:Y:S03]  /*1ae0*/  BSSY.RECONVERGENT B1, `(.L_x_104) ;  /* 0x000009c000017945 */ /* 0x000fe60003800200 */
[----:B------:R-:W-:-:S04]  /*1af0*/  ISETP.GE.AND P0, PT, R8, R3, PT ;  /* 0x000000030800720c */ /* 0x000fc80003f06270 */
[----:B------:R-:W-:-:S13]  /*1b00*/  ISETP.GE.U32.OR.EX P0, PT, R11, R0, P0, P1 ;  /* 0x000000000b00720c */ /* 0x000fda0000706510 */
[----:B------:R-:W-:Y:S05]  /*1b10*/  @P0 BRA `(.L_x_106) ;  /* 0x0000000800600947 */ /* 0x000fea0003800000 */
[----:B------:R-:W-:Y:S01]  /*1b20*/  LOP3.LUT R0, RZ, R8, RZ, 0x33, !PT ;  /* 0x00000008ff007212 */ /* 0x000fe200078e33ff */
[----:B------:R-:W-:Y:S03]  /*1b30*/  BSSY.RECONVERGENT B2, `(.L_x_107) ;  /* 0x0000048000027945 */ /* 0x000fe60003800200 */
[----:B------:R-:W-:-:S04]  /*1b40*/  IADD3 R0, PT, PT, -R9, R4, R0 ;  /* 0x0000000409007210 */ /* 0x000fc80007ffe100 */
[C---:B------:R-:W-:Y:S02]  /*1b50*/  ISETP.GE.U32.AND P1, PT, R0.reuse, 0xf00, PT ;  /* 0x00000f000000780c */ /* 0x040fe40003f26070 */
[----:B------:R-:W-:Y:S01]  /*1b60*/  LEA.HI R4, R0, 0x1, RZ, 0x18 ;  /* 0x0000000100047811 */ /* 0x000fe200078fc0ff */
[----:B------:R-:W-:-:S03]  /*1b70*/  IMAD.MOV.U32 R0, RZ, RZ, R8 ;  /* 0x000000ffff007224 */ /* 0x000fc600078e0008 */
[----:B------:R-:W-:-:S04]  /*1b80*/  LOP3.LUT R22, R4, 0xf, RZ, 0xc0, !PT ;  /* 0x0000000f04167812 */ /* 0x000fc800078ec0ff */
[----:B------:R-:W-:-:S03]  /*1b90*/  ISETP.NE.AND P0, PT, R22, RZ, PT ;  /* 0x000000ff1600720c */ /* 0x000fc60003f05270 */
[----:B------:R-:W-:Y:S10]  /*1ba0*/  @!P1 BRA `(.L_x_108) ;  /* 0x0000000400009947 */ /* 0x000ff40003800000 */
[----:B------:R-:W0:Y:S01]  /*1bb0*/  LDCU.64 UR4, c[0x0][0x380] ;  /* 0x00007000ff0477ac */ /* 0x000e220008000a00 */
[----:B------:R-:W-:Y:S02]  /*1bc0*/  IADD3 R3, P1, PT, R8, R9, RZ ;  /* 0x0000000908037210 */ /* 0x000fe40007f3e0ff */
[----:B------:R-:W-:-:S03]  /*1bd0*/  LOP3.LUT R6, R4, 0x1fffff0, RZ, 0xc0, !PT ;  /* 0x01fffff004067812 */ /* 0x000fc600078ec0ff */
[----:B------:R-:W-:Y:S02]  /*1be0*/  IMAD.X R0, RZ, RZ, R11, P1 ;  /* 0x000000ffff007224 */ /* 0x000fe400008e060b */
[----:B------:R-:W-:Y:S01]  /*1bf0*/  IMAD.MOV R6, RZ, RZ, -R6 ;  /* 0x000000ffff067224 */ /* 0x000fe200078e0a06 */
[----:B0-----:R-:W-:-:S04]  /*1c00*/  LEA R2, P2, R3, UR4, 0x2 ;  /* 0x0000000403027c11 */ /* 0x001fc8000f8410ff */
[----:B------:R-:W-:Y:S02]  /*1c10*/  IADD3 R2, P1, PT, R2, 0x2000, RZ ;  /* 0x0000200002027810 */ /* 0x000fe40007f3e0ff */
[----:B------:R-:W-:Y:S01]  /*1c20*/  LEA.HI.X R3, R3, UR5, R0, 0x2, P2 ;  /* 0x0000000503037c11 */ /* 0x000fe200090f1400 */
[----:B------:R-:W-:-:S04]  /*1c30*/  IMAD.MOV.U32 R0, RZ, RZ, R8 ;  /* 0x000000ffff007224 */ /* 0x000fc800078e0008 */
[----:B------:R-:W-:-:S07]  /*1c40*/  IMAD.X R3, RZ, RZ, R3, P1 ;  /* 0x000000ffff037224 */ /* 0x000fce00008e0603 */
.L_x_109:
        /* <DEDUP_REMOVED lines=54> */
.L_x_108:
[----:B------:R-:W-:Y:S05]  /*1fb0*/  BSYNC.RECONVERGENT B2 ;  /* 0x0000000000027941 */ /* 0x000fea0003800200 */
.L_x_107:
[----:B------:R-:W-:Y:S05]  /*1fc0*/  @!P0 BRA `(.L_x_106) ;  /* 0x0000000400348947 */ /* 0x000fea0003800000 */
[----:B------:R-:W-:Y:S01]  /*1fd0*/  ISETP.GE.U32.AND P1, PT, R22, 0x8, PT ;  /* 0x000000081600780c */ /* 0x000fe20003f26070 */
[----:B------:R-:W-:Y:S01]  /*1fe0*/  BSSY.RECONVERGENT B2, `(.L_x_110) ;  /* 0x0000022000027945 */ /* 0x000fe20003800200 */
[----:B------:R-:W-:-:S04]  /*1ff0*/  LOP3.LUT R7, R4, 0x7, RZ, 0xc0, !PT ;  /* 0x0000000704077812 */ /* 0x000fc800078ec0ff */
[----:B------:R-:W-:-:S07]  /*2000*/  ISETP.NE.AND P0, PT, R7, RZ, PT ;  /* 0x000000ff0700720c */ /* 0x000fce0003f05270 */
[----:B------:R-:W-:Y:S06]  /*2010*/  @!P1 BRA `(.L_x_111) ;  /* 0x0000000000789947 */ /* 0x000fec0003800000 */
[----:B------:R-:W0:Y:S01]  /*2020*/  LDCU.64 UR4, c[0x0][0x380] ;  /* 0x00007000ff0477ac */ /* 0x000e220008000a00 */
[----:B------:R-:W-:-:S05]  /*2030*/  IADD3 R3, P1, PT, R0, R9, RZ ;  /* 0x0000000900037210 */ /* 0x000fca0007f3e0ff */
[----:B------:R-:W-:Y:S01]  /*2040*/  IMAD.X R6, RZ, RZ, R11, P1 ;  /* 0x000000ffff067224 */ /* 0x000fe200008e060b */
        /* <DEDUP_REMOVED lines=27> */
.L_x_111:
[----:B------:R-:W-:Y:S05]  /*2200*/  BSYNC.RECONVERGENT B2 ;  /* 0x0000000000027941 */ /* 0x000fea0003800200 */
.L_x_110:
        /* <DEDUP_REMOVED lines=24> */
.L_x_113:
[----:B------:R-:W-:Y:S05]  /*2390*/  BSYNC.RECONVERGENT B2 ;  /* 0x0000000000027941 */ /* 0x000fea0003800200 */
.L_x_112:
[----:B------:R-:W-:Y:S05]  /*23a0*/  @!P0 BRA `(.L_x_106) ;  /* 0x00000000003c8947 */ /* 0x000fea0003800000 */
[----:B------:R-:W0:Y:S01]  /*23b0*/  LDCU.64 UR4, c[0x0][0x380] ;  /* 0x00007000ff0477ac */ /* 0x000e220008000a00 */
[----:B------:R-:W-:Y:S01]  /*23c0*/  IADD3 R5, P0, PT, R0, R9, RZ ;  /* 0x0000000900057210 */ /* 0x000fe20007f1e0ff */
[----:B------:R-:W-:-:S04]  /*23d0*/  IMAD.MOV R0, RZ, RZ, -R6 ;  /* 0x000000ffff007224 */ /* 0x000fc800078e0a06 */
[----:B------:R-:W-:Y:S01]  /*23e0*/  IMAD.X R4, RZ, RZ, R11, P0 ;  /* 0x000000ffff047224 */ /* 0x000fe200000e060b */
[----:B0-----:R-:W-:-:S04]  /*23f0*/  LEA R2, P1, R5, UR4, 0x2 ;  /* 0x0000000405027c11 */ /* 0x001fc8000f8210ff */
[----:B------:R-:W-:-:S09]  /*2400*/  LEA.HI.X R5, R5, UR5, R4, 0x2, P1 ;  /* 0x0000000505057c11 */ /* 0x000fd200088f1404 */
.L_x_114:
        /* <DEDUP_REMOVED lines=9> */
.L_x_106:
[----:B------:R-:W-:Y:S05]  /*24a0*/  BSYNC.RECONVERGENT B1 ;  /* 0x0000000000017941 */ /* 0x000fea0003800200 */
.L_x_104:
        /* <DEDUP_REMOVED lines=54> */
.L_x_102:
[----:B------:R-:W-:Y:S05]  /*2810*/  BSYNC.RECONVERGENT B0 ;  /* 0x0000000000007941 */ /* 0x000fea0003800200 */
.L_x_87:
[----:B------:R-:W-:Y:S05]  /*2820*/  @P2 EXIT ;  /* 0x000000000000294d */ /* 0x000fea0003800000 */
[----:B------:R-:W0:Y:S01]  /*2830*/  LDCU UR4, c[0x0][0x39c] ;  /* 0x00007380ff0477ac */ /* 0x000e220008000800 */
[----:B------:R-:W1:Y:S01]  /*2840*/  LDC.64 R2, c[0x0][0x388] ;  /* 0x0000e200ff027b82 */ /* 0x000e620000000a00 */
[----:B0-----:R-:W-:-:S04]  /*2850*/  FSETP.GT.AND P0, PT, R8, UR4, PT ;  /* 0x0000000408007c0b */ /* 0x001fc8000bf04000 */
[----:B------:R-:W-:-:S05]  /*2860*/  FSEL R5, R8, UR4, P0 ;  /* 0x0000000408057c08 */ /* 0x000fca0008000000 */
[----:B-1----:R-:W-:Y:S01]  /*2870*/  STG.E desc[UR6][R2.64], R5 ;  /* 0x0000000502007986 */ /* 0x002fe2000c101906 */
[----:B------:R-:W-:Y:S05]  /*2880*/  EXIT ;  /* 0x000000000000794d */ /* 0x000fea0003800000 */
.L_x_115:
        /* <DEDUP_REMOVED lines=15> */
.L_x_253:


//--------------------- .text._ZN3cub18CUB_300001_SM_10006detail6reduce28DeviceReduceSingleTileKernelINS2_10policy_hubIfjN4cuda3__47maximumIfEEE10Policy1000EPfSB_iS8_ffNS5_3std3__410__identityEEEvT0_T1_T2_T3_T4_T6_ --------------------------
	.section	.text._ZN3cub18CUB_300001_SM_10006detail6reduce28DeviceReduceSingleTileKernelINS2_10policy_hubIfjN4cuda3__47maximumIfEEE10Policy1000EPfSB_iS8_ffNS5_3std3__410__identityEEEvT0_T1_T2_T3_T4_T6_,"ax",@progbits
	.align	128
        .global         _ZN3cub18CUB_300001_SM_10006detail6reduce28DeviceReduceSingleTileKernelINS2_10policy_hubIfjN4cuda3__47maximumIfEEE10Policy1000EPfSB_iS8_ffNS5_3std3__410__identityEEEvT0_T1_T2_T3_T4_T6_
        .type           _ZN3cub18CUB_300001_SM_10006detail6reduce28DeviceReduceSingleTileKernelINS2_10policy_hubIfjN4cuda3__47maximumIfEEE10Policy1000EPfSB_iS8_ffNS5_3std3__410__identityEEEvT0_T1_T2_T3_T4_T6_,@function
        .size           _ZN3cub18CUB_300001_SM_10006detail6reduce28DeviceReduceSingleTileKernelINS2_10policy_hubIfjN4cuda3__47maximumIfEEE10Policy1000EPfSB_iS8_ffNS5_3std3__410__identityEEEvT0_T1_T2_T3_T4_T6_,(.L_x_254 - _ZN3cub18CUB_300001_SM_10006detail6reduce28DeviceReduceSingleTileKernelINS2_10policy_hubIfjN4cuda3__47maximumIfEEE10Policy1000EPfSB_iS8_ffNS5_3std3__410__identityEEEvT0_T1_T2_T3_T4_T6_)
        .other          _ZN3cub18CUB_300001_SM_10006detail6reduce28DeviceReduceSingleTileKernelINS2_10policy_hubIfjN4cuda3__47maximumIfEEE10Policy1000EPfSB_iS8_ffNS5_3std3__410__identityEEEvT0_T1_T2_T3_T4_T6_,@"STO_CUDA_ENTRY STV_DEFAULT"
_ZN3cub18CUB_300001_SM_10006detail6reduce28DeviceReduceSingleTileKernelINS2_10policy_hubIfjN4cuda3__47maximumIfEEE10Policy1000EPfSB_iS8_ffNS5_3std3__410__identityEEEvT0_T1_T2_T3_T4_T6_:
.text._ZN3cub18CUB_300001_SM_10006detail6reduce28DeviceReduceSingleTileKernelINS2_10policy_hubIfjN4cuda3__47maximumIfEEE10Policy1000EPfSB_iS8_ffNS5_3std3__410__identityEEEvT0_T1_T2_T3_T4_T6_:
        /* <DEDUP_REMOVED lines=13> */
.L_x_116:
        /* <DEDUP_REMOVED lines=16> */
.L_x_121:
[----:B------:R-:W-:Y:S05]  /*01d0*/  BSYNC.RECONVERGENT B1 ;  /* 0x0000000000017941 */ /* 0x000fea0003800200 */
.L_x_120:
        /* <DEDUP_REMOVED lines=16> */
.L_x_126:
        /* <DEDUP_REMOVED lines=10> */
.L_x_125:
[----:B------:R-:W-:Y:S05]  /*0380*/  BSYNC.RECONVERGENT B2 ;  /* 0x0000000000027941 */ /* 0x000fea0003800200 */
.L_x_124:
        /* <DEDUP_REMOVED lines=8> */
.L_x_129:
        /* <DEDUP_REMOVED lines=59> */
.L_x_128:
[----:B------:R-:W-:Y:S05]  /*07c0*/  BSYNC.RECONVERGENT B2 ;  /* 0x0000000000027941 */ /* 0x000fea0003800200 */
.L_x_127:
        /* <DEDUP_REMOVED lines=34> */
.L_x_131:
[----:B------:R-:W-:Y:S05]  /*09f0*/  BSYNC.RECONVERGENT B2 ;  /* 0x0000000000027941 */ /* 0x000fea0003800200 */
.L_x_130:
        /* <DEDUP_REMOVED lines=16> */
.L_x_123:
[----:B------:R-:W-:Y:S05]  /*0b00*/  BSYNC.RECONVERGENT B1 ;  /* 0x0000000000017941 */ /* 0x000fea0003800200 */
.L_x_122:
        /* <DEDUP_REMOVED lines=58> */
.L_x_132:
        /* <DEDUP_REMOVED lines=71> */
.L_x_119:
        /* <DEDUP_REMOVED lines=44> */
.L_x_136:
        /* <DEDUP_REMOVED lines=44> */
.L_x_134:
        /* <DEDUP_REMOVED lines=20> */
.L_x_140:
        /* <DEDUP_REMOVED lines=9> */
.L_x_139:
[----:B------:R-:W-:Y:S05]  /*1a70*/  BSYNC.RECONVERGENT B2 ;  /* 0x0000000000027941 */ /* 0x000fea0003800200 */
.L_x_138:
        /* <DEDUP_REMOVED lines=16> */
.L_x_143:
        /* <DEDUP_REMOVED lines=62> */
.L_x_142:
[----:B------:R-:W-:Y:S05]  /*1f60*/  BSYNC.RECONVERGENT B2 ;  /* 0x0000000000027941 */ /* 0x000fea0003800200 */
.L_x_141:
        /* <DEDUP_REMOVED lines=37> */
.L_x_145:
[----:B------:R-:W-:Y:S05]  /*21c0*/  BSYNC.RECONVERGENT B2 ;  /* 0x0000000000027941 */ /* 0x000fea0003800200 */
.L_x_144:
        /* <DEDUP_REMOVED lines=16> */
.L_x_137:
[----:B------:R-:W-:Y:S05]  /*22d0*/  BSYNC.RECONVERGENT B1 ;  /* 0x0000000000017941 */ /* 0x000fea0003800200 */
.L_x_135:
        /* <DEDUP_REMOVED lines=54> */
.L_x_118:
        /* <DEDUP_REMOVED lines=12> */
.L_x_148:
[----:B------:R-:W-:Y:S05]  /*2700*/  BSYNC.RECONVERGENT B1 ;  /* 0x0000000000017941 */ /* 0x000fea0003800200 */
.L_x_147:
        /* <DEDUP_REMOVED lines=16> */
.L_x_153:
        /* <DEDUP_REMOVED lines=10> */
.L_x_152:
[----:B------:R-:W-:Y:S05]  /*28b0*/  BSYNC.RECONVERGENT B2 ;  /* 0x0000000000027941 */ /* 0x000fea0003800200 */
.L_x_151:
        /* <DEDUP_REMOVED lines=8> */
.L_x_156:
        /* <DEDUP_REMOVED lines=59> */
.L_x_155:
[----:B------:R-:W-:Y:S05]  /*2cf0*/  BSYNC.RECONVERGENT B2 ;  /* 0x0000000000027941 */ /* 0x000fea0003800200 */
.L_x_154:
        /* <DEDUP_REMOVED lines=34> */
.L_x_158:
[----:B------:R-:W-:Y:S05]  /*2f20*/  BSYNC.RECONVERGENT B2 ;  /* 0x0000000000027941 */ /* 0x000fea0003800200 */
.L_x_157:
        /* <DEDUP_REMOVED lines=16> */
.L_x_150:
[----:B------:R-:W-:Y:S05]  /*3030*/  BSYNC.RECONVERGENT B1 ;  /* 0x0000000000017941 */ /* 0x000fea0003800200 */
.L_x_149:
        /* <DEDUP_REMOVED lines=58> */
.L_x_159:
        /* <DEDUP_REMOVED lines=71> */
.L_x_146:
        /* <DEDUP_REMOVED lines=55> */
.L_x_162:
        /* <DEDUP_REMOVED lines=56> */
.L_x_160:
        /* <DEDUP_REMOVED lines=20> */
.L_x_166:
        /* <DEDUP_REMOVED lines=9> */
.L_x_165:
[----:B------:R-:W-:Y:S05]  /*4110*/  BSYNC.RECONVERGENT B2 ;  /* 0x0000000000027941 */ /* 0x000fea0003800200 */
.L_x_164:
        /* <DEDUP_REMOVED lines=16> */
.L_x_169:
        /* <DEDUP_REMOVED lines=62> */
.L_x_168:
[----:B------:R-:W-:Y:S05]  /*4600*/  BSYNC.RECONVERGENT B2 ;  /* 0x0000000000027941 */ /* 0x000fea0003800200 */
.L_x_167:
        /* <DEDUP_REMOVED lines=37> */
.L_x_171:
[----:B------:R-:W-:Y:S05]  /*4860*/  BSYNC.RECONVERGENT B2 ;  /* 0x0000000000027941 */ /* 0x000fea0003800200 */
.L_x_170:
        /* <DEDUP_REMOVED lines=16> */
.L_x_163:
[----:B------:R-:W-:Y:S05]  /*4970*/  BSYNC.RECONVERGENT B1 ;  /* 0x0000000000017941 */ /* 0x000fea0003800200 */
.L_x_161:
        /* <DEDUP_REMOVED lines=54> */
.L_x_133:
[----:B------:R-:W-:Y:S05]  /*4ce0*/  BSYNC.RECONVERGENT B0 ;  /* 0x0000000000007941 */ /* 0x000fea0003800200 */
.L_x_117:
[----:B------:R-:W-:Y:S05]  /*4cf0*/  @P0 EXIT ;  /* 0x000000000000094d */ /* 0x000fea0003800000 */
[----:B------:R-:W0:Y:S01]  /*4d00*/  LDCU UR4, c[0x0][0x398] ;  /* 0x00007300ff0477ac */ /* 0x000e220008000800 */
[----:B------:R-:W1:Y:S01]  /*4d10*/  LDC.64 R2, c[0x0][0x388] ;  /* 0x0000e200ff027b82 */ /* 0x000e620000000a00 */
[----:B0-----:R-:W-:-:S04]  /*4d20*/  FSETP.GT.AND P0, PT, R0, UR4, PT ;  /* 0x0000000400007c0b */ /* 0x001fc8000bf04000 */
[----:B------:R-:W-:-:S05]  /*4d30*/  FSEL R5, R0, UR4, P0 ;  /* 0x0000000400057c08 */ /* 0x000fca0008000000 */
[----:B-1----:R-:W-:Y:S01]  /*4d40*/  STG.E desc[UR6][R2.64], R5 ;  /* 0x0000000502007986 */ /* 0x002fe2000c101906 */
[----:B------:R-:W-:Y:S05]  /*4d50*/  EXIT ;  /* 0x000000000000794d */ /* 0x000fea0003800000 */
.L_x_172:
        /* <DEDUP_REMOVED lines=10> */
.L_x_254:


//--------------------- .text._ZN3cub18CUB_300001_SM_10006detail6reduce18DeviceReduceKernelINS2_10policy_hubIfjN4cuda3__47maximumIfEEE10Policy1000EN6thrust24THRUST_300001_SM_1000_NS10device_ptrIfEEjS8_f8AbsValueEEvT0_PT3_T1_NS0_13GridEvenShareISJ_EET2_T4_ --------------------------
	.section	.text._ZN3cub18CUB_300001_SM_10006detail6reduce18DeviceReduceKernelINS2_10policy_hubIfjN4cuda3__47maximumIfEEE10Policy1000EN6thrust24THRUST_300001_SM_1000_NS10device_ptrIfEEjS8_f8AbsValueEEvT0_PT3_T1_NS0_13GridEvenShareISJ_EET2_T4_,"ax",@progbits
	.align	128
        .global         _ZN3cub18CUB_300001_SM_10006detail6reduce18DeviceReduceKernelINS2_10policy_hubIfjN4cuda3__47maximumIfEEE10Policy1000EN6thrust24THRUST_300001_SM_1000_NS10device_ptrIfEEjS8_f8AbsValueEEvT0_PT3_T1_NS0_13GridEvenShareISJ_EET2_T4_
        .type           _ZN3cub18CUB_300001_SM_10006detail6reduce18DeviceReduceKernelINS2_10policy_hubIfjN4cuda3__47maximumIfEEE10Policy1000EN6thrust24THRUST_300001_SM_1000_NS10device_ptrIfEEjS8_f8AbsValueEEvT0_PT3_T1_NS0_13GridEvenShareISJ_EET2_T4_,@function
        .size           _ZN3cub18CUB_300001_SM_10006detail6reduce18DeviceReduceKernelINS2_10policy_hubIfjN4cuda3__47maximumIfEEE10Policy1000EN6thrust24THRUST_300001_SM_1000_NS10device_ptrIfEEjS8_f8AbsValueEEvT0_PT3_T1_NS0_13GridEvenShareISJ_EET2_T4_,(.L_x_255 - _ZN3cub18CUB_300001_SM_10006detail6reduce18DeviceReduceKernelINS2_10policy_hubIfjN4cuda3__47maximumIfEEE10Policy1000EN6thrust24THRUST_300001_SM_1000_NS10device_ptrIfEEjS8_f8AbsValueEEvT0_PT3_T1_NS0_13GridEvenShareISJ_EET2_T4_)
        .other          _ZN3cub18CUB_300001_SM_10006detail6reduce18DeviceReduceKernelINS2_10policy_hubIfjN4cuda3__47maximumIfEEE10Policy1000EN6thrust24THRUST_300001_SM_1000_NS10device_ptrIfEEjS8_f8AbsValueEEvT0_PT3_T1_NS0_13GridEvenShareISJ_EET2_T4_,@"STO_CUDA_ENTRY STV_DEFAULT"
_ZN3cub18CUB_300001_SM_10006detail6reduce18DeviceReduceKernelINS2_10policy_hubIfjN4cuda3__47maximumIfEEE10Policy1000EN6thrust24THRUST_300001_SM_1000_NS10device_ptrIfEEjS8_f8AbsValueEEvT0_PT3_T1_NS0_13GridEvenShareISJ_EET2_T4_:
.text._ZN3cub18CUB_300001_SM_10006detail6reduce18DeviceReduceKernelINS2_10policy_hubIfjN4cuda3__47maximumIfEEE10Policy1000EN6thrust24THRUST_300001_SM_1000_NS10device_ptrIfEEjS8_f8AbsValueEEvT0_PT3_T1_NS0_13GridEvenShareISJ_EET2_T4_:
[----:B------:R-:W-:Y:S01]  /*0000*/  LDC R1, c[0x0][0x37c] ;  /* 0x0000df00ff017b82 */ /* 0x000fe20000000800 */
[----:B------:R-:W0:Y:S07]  /*0010*/  S2R R3, SR_CTAID.X ;  /* 0x0000000000037919 */ /* 0x000e2e0000002500 */
[----:B------:R-:W1:Y:S01]  /*0020*/  LDC.64 R8, c[0x0][0x3a8] ;  /* 0x0000ea00ff087b82 */ /* 0x000e620000000a00 */
[----:B------:R-:W2:Y:S01]  /*0030*/  LDCU.64 UR6, c[0x0][0x358] ;  /* 0x00006b00ff0677ac */ /* 0x000ea20008000a00 */
[----:B------:R-:W-:Y:S01]  /*0040*/  BSSY.RECONVERGENT B0, `(.L_x_173) ;  /* 0x00002d7000007945 */ /* 0x000fe20003800200 */
[----:B-1----:R-:W-:-:S02]  /*0050*/  IMAD.SHL.U32 R7, R9, 0x1000, RZ ;  /* 0x0000100009077824 */ /* 0x002fc400078e00ff */
[----:B0-----:R-:W-:-:S05]  /*0060*/  IMAD R0, R3, -0x1000, R8 ;  /* 0xfffff00003007824 */ /* 0x001fca00078e0208 */
[----:B------:R-:W-:-:S13]  /*0070*/  ISETP.GT.U32.AND P0, PT, R0, 0xfff, PT ;  /* 0x00000fff0000780c */ /* 0x000fda0003f04070 */
[----:B--2---:R-:W-:Y:S05]  /*0080*/  @P0 BRA `(.L_x_174) ;  /* 0x0000001400440947 */ /* 0x004fea0003800000 */
[----:B------:R-:W0:Y:S01]  /*0090*/  S2R R2, SR_TID.X ;  /* 0x0000000000027919 */ /* 0x000e220000002100 */
[----:B------:R-:W-:Y:S01]  /*00a0*/  BSSY.RECONVERGENT B1, `(.L_x_175) ;  /* 0x000000b000017945 */ /* 0x000fe20003800200 */
[----:B------:R-:W-:Y:S01]  /*00b0*/  IMAD.MOV.U32 R19, RZ, RZ, RZ ;  /* 0x000000ffff137224 */ /* 0x000fe200078e00ff */
[----:B0-----:R-:W-:Y:S01]  /*00c0*/  ISETP.GE.U32.AND P0, PT, R2, R0, PT ;  /* 0x000000000200720c */ /* 0x001fe20003f06070 */
[----:B------:R-:W-:-:S12]  /*00d0*/  IMAD.MOV.U32 R4, RZ, RZ, R2 ;  /* 0x000000ffff047224 */ /* 0x000fd800078e0002 */
[----:B------:R-:W-:Y:S05]  /*00e0*/  @P0 BRA `(.L_x_176) ;  /* 0x0000000000180947 */ /* 0x000fea0003800000 */
[----:B------:R-:W0:Y:S01]  /*00f0*/  LDC.64 R6, c[0x0][0x380] ;  /* 0x0000e000ff067b82 */ /* 0x000e220000000a00 */
[----:B------:R-:W-:-:S04]  /*0100*/  IMAD R5, R3, 0x1000, R2 ;  /* 0x0000100003057824 */ /* 0x000fc800078e0202 */
[----:B0-----:R-:W-:-:S06]  /*0110*/  IMAD.WIDE.U32 R6, R5, 0x4, R6 ;  /* 0x0000000405067825 */ /* 0x001fcc00078e0006 */
[----:B------:R-:W2:Y:S01]  /*0120*/  LDG.E R6, desc[UR6][R6.64] ;  /* 0x0000000606067981 */ /* 0x000ea2000c1e1900 */
[----:B------:R-:W-:Y:S02]  /*0130*/  VIADD R4, R2, 0x100 ;  /* 0x0000010002047836 */ /* 0x000fe40000000000 */
[----:B--2---:R-:W-:-:S07]  /*0140*/  FADD R19, |R6|, -RZ ;  /* 0x800000ff06137221 */ /* 0x004fce0000000200 */
.L_x_176:
[----:B------:R-:W-:Y:S05]  /*0150*/  BSYNC.RECONVERGENT B1 ;  /* 0x0000000000017941 */ /* 0x000fea0003800200 */
.L_x_175:
[----:B------:R-:W-:Y:S01]  /*0160*/  ISETP.GE.U32.AND P0, PT, R4, R0, PT ;  /* 0x000000000400720c */ /* 0x000fe20003f06070 */
[----:B------:R-:W-:-:S12]  /*0170*/  BSSY.RECONVERGENT B1, `(.L_x_177) ;  /* 0x00000c2000017945 */ /* 0x000fd80003800200 */
[----:B------:R-:W-:Y:S05]  /*0180*/  @P0 BRA `(.L_x_178) ;  /* 0x0000000c00000947 */ /* 0x000fea0003800000 */
[----:B------:R-:W-:Y:S01]  /*0190*/  LOP3.LUT R5, RZ, R4, RZ, 0x33, !PT ;  /* 0x00000004ff057212 */ /* 0x000fe200078e33ff */
[----:B------:R-:W-:Y:S04]  /*01a0*/  BSSY.RECONVERGENT B2, `(.L_x_179) ;  /* 0x0000063000027945 */ /* 0x000fe80003800200 */
[----:B------:R-:W-:-:S04]  /*01b0*/  IMAD.IADD R8, R5, 0x1, R8 ;  /* 0x0000000105087824 */ /* 0x000fc800078e0208 */
[----:B------:R-:W-:-:S05]  /*01c0*/  IMAD R8, R3, -0x1000, R8 ;  /* 0xfffff00003087824 */ /* 0x000fca00078e0208 */
[C---:B------:R-:W-:Y:S02]  /*01d0*/  ISETP.GE.U32.AND P0, PT, R8.reuse, 0xf00, PT ;  /* 0x00000f000800780c */ /* 0x040fe40003f06070 */
[----:B------:R-:W-:-:S04]  /*01e0*/  LEA.HI R5, R8, 0x1, RZ, 0x18 ;  /* 0x0000000108057811 */ /* 0x000fc800078fc0ff */
[----:B------:R-:W-:-:S07]  /*01f0*/  LOP3.LUT R6, R5, 0xf, RZ, 0xc0, !PT ;  /* 0x0000000f05067812 */ /* 0x000fce00078ec0ff */
[----:B------:R-:W-:Y:S05]  /*0200*/  @!P0 BRA `(.L_x_180) ;  /* 0x0000000400708947 */ /* 0x000fea0003800000 */
[----:B------:R-:W0:Y:S01]  /*0210*/  LDC.64 R14, c[0x0][0x380] ;  /* 0x0000e000ff0e7b82 */ /* 0x000e220000000a00 */
[----:B------:R-:W-:Y:S01]  /*0220*/  LOP3.LUT R8, R5, 0x1fffff0, RZ, 0xc0, !PT ;  /* 0x01fffff005087812 */ /* 0x000fe200078ec0ff */
[----:B------:R-:W-:Y:S01]  /*0230*/  BSSY.RECONVERGENT B3, `(.L_x_181) ;  /* 0x0000058000037945 */ /* 0x000fe20003800200 */
[----:B------:R-:W-:Y:S01]  /*0240*/  LOP3.LUT R7, R4, 0x800, RZ, 0xfc, !PT ;  /* 0x0000080004077812 */ /* 0x000fe200078efcff */
[----:B------:R-:W-:Y:S02]  /*0250*/  IMAD R4, R3, 0x1000, R4 ;  /* 0x0000100003047824 */ /* 0x000fe400078e0204 */
[----:B------:R-:W-:-:S07]  /*0260*/  IMAD.MOV R8, RZ, RZ, -R8 ;  /* 0x000000ffff087224 */ /* 0x000fce00078e0a08 */
.L_x_182:
[----:B0-----:R-:W-:-:S05]  /*0270*/  IMAD.WIDE.U32 R12, R4, 0x4, R14 ;  /* 0x00000004040c7825 */ /* 0x001fca00078e000e */
[----:B------:R-:W2:Y:S01]  /*0280*/  LDG.E R18, desc[UR6][R12.64] ;  /* 0x000000060c127981 */ /* 0x000ea2000c1e1900 */
[----:B------:R-:W-:-:S04]  /*0290*/  VIADD R29, R4, 0x100 ;  /* 0x00000100041d7836 */ /* 0x000fc80000000000 */
[----:B------:R-:W-:-:S06]  /*02a0*/  IMAD.WIDE.U32 R28, R29, 0x4, R14 ;  /* 0x000000041d1c7825 */ /* 0x000fcc00078e000e */
[----:B------:R-:W3:Y:S01]  /*02b0*/  LDG.E R28, desc[UR6][R28.64] ;  /* 0x000000061c1c7981 */ /* 0x000ee2000c1e1900 */
[C---:B------:R-:W-:Y:S02]  /*02c0*/  VIADD R25, R4.reuse, 0x200 ;  /* 0x0000020004197836 */ /* 0x040fe40000000000 */
[----:B------:R-:W-:Y:S02]  /*02d0*/  VIADD R27, R4, 0x300 ;  /* 0x00000300041b7836 */ /* 0x000fe40000000000 */
[----:B------:R-:W-:-:S05]  /*02e0*/  IMAD.WIDE.U32 R24, R25, 0x4, R14 ;  /* 0x0000000419187825 */ /* 0x000fca00078e000e */
[----:B------:R0:W4:Y:S01]  /*02f0*/  LDG.E R9, desc[UR6][R24.64] ;  /* 0x0000000618097981 */ /* 0x000122000c1e1900 */
[----:B------:R-:W-:-:S04]  /*0300*/  IMAD.WIDE.U32 R26, R27, 0x4, R14 ;  /* 0x000000041b1a7825 */ /* 0x000fc800078e000e */
[C---:B------:R-:W-:Y:S01]  /*0310*/  VIADD R21, R4.reuse, 0x400 ;  /* 0x0000040004157836 */ /* 0x040fe20000000000 */
[----:B------:R1:W5:Y:S01]  /*0320*/  LDG.E R10, desc[UR6][R26.64] ;  /* 0x000000061a0a7981 */ /* 0x000362000c1e1900 */
[----:B------:R-:W-:Y:S02]  /*0330*/  VIADD R23, R4, 0x500 ;  /* 0x0000050004177836 */ /* 0x000fe40000000000 */
[----:B------:R-:W-:-:S05]  /*0340*/  IMAD.WIDE.U32 R20, R21, 0x4, R14 ;  /* 0x0000000415147825 */ /* 0x000fca00078e000e */
[----:B------:R1:W5:Y:S01]  /*0350*/  LDG.E R11, desc[UR6][R20.64] ;  /* 0x00000006140b7981 */ /* 0x000362000c1e1900 */
[----:B------:R-:W-:-:S04]  /*0360*/  IMAD.WIDE.U32 R22, R23, 0x4, R14 ;  /* 0x0000000417167825 */ /* 0x000fc800078e000e */
[C---:B------:R-:W-:Y:S01]  /*0370*/  VIADD R17, R4.reuse, 0x600 ;  /* 0x0000060004117836 */ /* 0x040fe20000000000 */
[----:B------:R-:W5:Y:S01]  /*0380*/  LDG.E R12, desc[UR6][R22.64] ;  /* 0x00000006160c7981 */ /* 0x000f62000c1e1900 */
[----:B0-----:R-:W-:Y:S02]  /*0390*/  VIADD R25, R4, 0x700 ;  /* 0x0000070004197836 */ /* 0x001fe40000000000 */
[----:B------:R-:W-:-:S05]  /*03a0*/  IMAD.WIDE.U32 R16, R17, 0x4, R14 ;  /* 0x0000000411107825 */ /* 0x000fca00078e000e */
[----:B------:R0:W5:Y:S01]  /*03b0*/  LDG.E R13, desc[UR6][R16.64] ;  /* 0x00000006100d7981 */ /* 0x000162000c1e1900 */
[----:B------:R-:W-:-:S04]  /*03c0*/  IMAD.WIDE.U32 R24, R25, 0x4, R14 ;  /* 0x0000000419187825 */ /* 0x000fc800078e000e */
[C---:B-1----:R-:W-:Y:S02]  /*03d0*/  VIADD R27, R4.reuse, 0x800 ;  /* 0x00000800041b7836 */ /* 0x042fe40000000000 */
[----:B------:R-:W5:Y:S01]  /*03e0*/  LDG.E R24, desc[UR6][R24.64] ;  /* 0x0000000618187981 */ /* 0x000f62000c1e1900 */
[----:B------:R-:W-:Y:S02]  /*03f0*/  VIADD R21, R4, 0x900 ;  /* 0x0000090004157836 */ /* 0x000fe40000000000 */
[----:B0-----:R-:W-:-:S04]  /*0400*/  IMAD.WIDE.U32 R16, R27, 0x4, R14 ;  /* 0x000000041b107825 */ /* 0x001fc800078e000e */
[--C-:B------:R-:W-:Y:S01]  /*0410*/  IMAD.WIDE.U32 R20, R21, 0x4, R14.reuse ;  /* 0x0000000415147825 */ /* 0x100fe200078e000e */
[----:B------:R0:W5:Y:S03]  /*0420*/  LDG.E R25, desc[UR6][R16.64] ;  /* 0x0000000610197981 */ /* 0x000166000c1e1900 */
[----:B------:R-:W-:Y:S01]  /*0430*/  VIADD R23, R4, 0xa00 ;  /* 0x00000a0004177836 */ /* 0x000fe20000000000 */
[----:B------:R1:W5:Y:S03]  /*0440*/  LDG.E R26, desc[UR6][R20.64] ;  /* 0x00000006141a7981 */ /* 0x000366000c1e1900 */
[----:B------:R-:W-:-:S04]  /*0450*/  IMAD.WIDE.U32 R22, R23, 0x4, R14 ;  /* 0x0000000417167825 */ /* 0x000fc800078e000e */
[----:B------:R-:W-:Y:S01]  /*0460*/  VIADD R29, R4, 0xb00 ;  /* 0x00000b00041d7836 */ /* 0x000fe20000000000 */
[----:B------:R1:W5:Y:S03]  /*0470*/  LDG.E R27, desc[UR6][R22.64] ;  /* 0x00000006161b7981 */ /* 0x000366000c1e1900 */
[----:B0-----:R-:W-:-:S04]  /*0480*/  IMAD.WIDE.U32 R16, R29, 0x4, R14 ;  /* 0x000000041d107825 */ /* 0x001fc800078e000e */
[C---:B-1----:R-:W-:Y:S01]  /*0490*/  VIADD R21, R4.reuse, 0xc00 ;  /* 0x00000c0004157836 */ /* 0x042fe20000000000 */
[----:B------:R0:W5:Y:S01]  /*04a0*/  LDG.E R29, desc[UR6][R16.64] ;  /* 0x00000006101d7981 */ /* 0x000162000c1e1900 */
[----:B------:R-:W-:-:S04]  /*04b0*/  VIADD R23, R4, 0xe00 ;  /* 0x00000e0004177836 */ /* 0x000fc80000000000 */
[----:B------:R-:W-:-:S04]  /*04c0*/  IMAD.WIDE.U32 R22, R23, 0x4, R14 ;  /* 0x0000000417167825 */ /* 0x000fc800078e000e */
[----:B0-----:R-:W-:Y:S02]  /*04d0*/  VIADD R16, R4, 0xf00 ;  /* 0x00000f0004107836 */ /* 0x001fe40000000000 */
[----:B------:R-:W5:Y:S01]  /*04e0*/  LDG.E R22, desc[UR6][R22.64] ;  /* 0x0000000616167981 */ /* 0x000f62000c1e1900 */
[----:B--2---:R-:W-:-:S04]  /*04f0*/  FSETP.GEU.AND P0, PT, R19, |R18|, PT ;  /* 0x400000121300720b */ /* 0x004fc80003f0e000 */
[----:B------:R-:W-:Y:S01]  /*0500*/  FSEL R17, |R18|, R19, !P0 ;  /* 0x0000001312117208 */ /* 0x000fe20004000200 */
[----:B------:R-:W-:-:S04]  /*0510*/  IMAD.WIDE.U32 R18, R21, 0x4, R14 ;  /* 0x0000000415127825 */ /* 0x000fc800078e000e */
[----:B------:R-:W-:Y:S02]  /*0520*/  VIADD R21, R4, 0xd00 ;  /* 0x00000d0004157836 */ /* 0x000fe40000000000 */
[----:B------:R-:W2:Y:S02]  /*0530*/  LDG.E R18, desc[UR6][R18.64] ;  /* 0x0000000612127981 */ /* 0x000ea4000c1e1900 */
[----:B------:R-:W-:Y:S01]  /*0540*/  IMAD.WIDE.U32 R20, R21, 0x4, R14 ;  /* 0x0000000415147825 */ /* 0x000fe200078e000e */
[----:B---3--:R-:W-:-:S05]  /*0550*/  FSETP.GEU.AND P0, PT, R17, |R28|, PT ;  /* 0x4000001c1100720b */ /* 0x008fca0003f0e000 */
[----:B------:R-:W3:Y:S01]  /*0560*/  LDG.E R20, desc[UR6][R20.64] ;  /* 0x0000000614147981 */ /* 0x000ee2000c1e1900 */
[----:B------:R-:W-:Y:S01]  /*0570*/  FSEL R28, |R28|, R17, !P0 ;  /* 0x000000111c1c7208 */ /* 0x000fe20004000200 */
[----:B------:R-:W-:-:S06]  /*0580*/  IMAD.WIDE.U32 R16, R16, 0x4, R14 ;  /* 0x0000000410107825 */ /* 0x000fcc00078e000e */
[----:B------:R-:W3:Y:S01]  /*0590*/  LDG.E R16, desc[UR6][R16.64] ;  /* 0x0000000610107981 */ /* 0x000ee2000c1e1900 */
        /* <DEDUP_REMOVED lines=20> */
[----:B------:R-:W-:-:S05]  /*06e0*/  VIADD R8, R8, 0x10 ;  /* 0x0000001008087836 */ /* 0x000fca0000000000 */
[----:B------:R-:W-:Y:S01]  /*06f0*/  ISETP.NE.AND P1, PT, R8, RZ, PT ;  /* 0x000000ff0800720c */ /* 0x000fe20003f25270 */
[----:B------:R-:W-:Y:S02]  /*0700*/  VIADD R7, R7, 0x1000 ;  /* 0x0000100007077836 */ /* 0x000fe40000000000 */
[----:B------:R-:W-:Y:S01]  /*0710*/  VIADD R4, R4, 0x1000 ;  /* 0x0000100004047836 */ /* 0x000fe20000000000 */
[----:B--2---:R-:W-:-:S04]  /*0720*/  FSETP.GEU.AND P0, PT, R29, |R18|, PT ;  /* 0x400000121d00720b */ /* 0x004fc80003f0e000 */
[----:B------:R-:W-:-:S04]  /*0730*/  FSEL R29, |R18|, R29, !P0 ;  /* 0x0000001d121d7208 */ /* 0x000fc80004000200 */
[----:B---3--:R-:W-:-:S04]  /*0740*/  FSETP.GEU.AND P0, PT, R29, |R20|, PT ;  /* 0x400000141d00720b */ /* 0x008fc80003f0e000 */
[----:B------:R-:W-:-:S04]  /*0750*/  FSEL R29, |R20|, R29, !P0 ;  /* 0x0000001d141d7208 */ /* 0x000fc80004000200 */
[----:B------:R-:W-:-:S04]  /*0760*/  FSETP.GEU.AND P0, PT, R29, |R22|, PT ;  /* 0x400000161d00720b */ /* 0x000fc80003f0e000 */
[----:B------:R-:W-:-:S04]  /*0770*/  FSEL R19, |R22|, R29, !P0 ;  /* 0x0000001d16137208 */ /* 0x000fc80004000200 */
[----:B------:R-:W-:-:S04]  /*0780*/  FSETP.GEU.AND P0, PT, R19, |R16|, PT ;  /* 0x400000101300720b */ /* 0x000fc80003f0e000 */
[----:B------:R-:W-:Y:S01]  /*0790*/  FSEL R19, |R16|, R19, !P0 ;  /* 0x0000001310137208 */ /* 0x000fe20004000200 */
[----:B------:R-:W-:Y:S08]  /*07a0*/  @P1 BRA `(.L_x_182) ;  /* 0xfffffff800b01947 */ /* 0x000ff0000383ffff */
[----:B------:R-:W-:Y:S05]  /*07b0*/  BSYNC.RECONVERGENT B3 ;  /* 0x0000000000037941 */ /* 0x000fea0003800200 */
.L_x_181:
[----:B------:R-:W-:-:S07]  /*07c0*/  VIADD R4, R7, 0xfffff800 ;  /* 0xfffff80007047836 */ /* 0x000fce0000000000 */
.L_x_180:
[----:B------:R-:W-:Y:S05]  /*07d0*/  BSYNC.RECONVERGENT B2 ;  /* 0x0000000000027941 */ /* 0x000fea0003800200 */
.L_x_179:
[----:B------:R-:W-:-:S13]  /*07e0*/  ISETP.NE.AND P0, PT, R6, RZ, PT ;  /* 0x000000ff0600720c */ /* 0x000fda0003f05270 */
[----:B------:R-:W-:Y:S05]  /*07f0*/  @!P0 BRA `(.L_x_178) ;  /* 0x0000000400648947 */ /* 0x000fea0003800000 */
[----:B------:R-:W-:Y:S01]  /*0800*/  ISETP.GE.U32.AND P1, PT, R6, 0x8, PT ;  /* 0x000000080600780c */ /* 0x000fe20003f26070 */
[----:B------:R-:W-:Y:S01]  /*0810*/  BSSY.RECONVERGENT B2, `(.L_x_183) ;  /* 0x000002e000027945 */ /* 0x000fe20003800200 */
[----:B------:R-:W-:-:S04]  /*0820*/  LOP3.LUT R20, R5, 0x7, RZ, 0xc0, !PT ;  /* 0x0000000705147812 */ /* 0x000fc800078ec0ff */
[----:B------:R-:W-:-:S07]  /*0830*/  ISETP.NE.AND P0, PT, R20, RZ, PT ;  /* 0x000000ff1400720c */ /* 0x000fce0003f05270 */
[----:B------:R-:W-:Y:S06]  /*0840*/  @!P1 BRA `(.L_x_184) ;  /* 0x0000000000a89947 */ /* 0x000fec0003800000 */
[----:B------:R-:W0:Y:S01]  /*0850*/  LDC.64 R6, c[0x0][0x380] ;  /* 0x0000e000ff067b82 */ /* 0x000e220000000a00 */
[----:B------:R-:W-:-:S04]  /*0860*/  IMAD R13, R3, 0x1000, R4 ;  /* 0x00001000030d7824 */ /* 0x000fc800078e0204 */
[C---:B------:R-:W-:Y:S02]  /*0870*/  VIADD R11, R13.reuse, 0x100 ;  /* 0x000001000d0b7836 */ /* 0x040fe40000000000 */
[C---:B------:R-:W-:Y:S02]  /*0880*/  VIADD R23, R13.reuse, 0x200 ;  /* 0x000002000d177836 */ /* 0x040fe40000000000 */
[----:B0-----:R-:W-:-:S05]  /*0890*/  IMAD.WIDE.U32 R8, R13, 0x4, R6 ;  /* 0x000000040d087825 */ /* 0x001fca00078e0006 */
[----:B------:R0:W2:Y:S01]  /*08a0*/  LDG.E R12, desc[UR6][R8.64] ;  /* 0x00000006080c7981 */ /* 0x0000a2000c1e1900 */
[----:B------:R-:W-:-:S05]  /*08b0*/  IMAD.WIDE.U32 R10, R11, 0x4, R6 ;  /* 0x000000040b0a7825 */ /* 0x000fca00078e0006 */
[----:B------:R1:W3:Y:S01]  /*08c0*/  LDG.E R14, desc[UR6][R10.64] ;  /* 0x000000060a0e7981 */ /* 0x0002e2000c1e1900 */
[----:B------:R-:W-:-:S04]  /*08d0*/  IMAD.WIDE.U32 R22, R23, 0x4, R6 ;  /* 0x0000000417167825 */ /* 0x000fc800078e0006 */
[C---:B------:R-:W-:Y:S01]  /*08e0*/  VIADD R25, R13.reuse, 0x300 ;  /* 0x000003000d197836 */ /* 0x040fe20000000000 */
[----:B------:R-:W4:Y:S01]  /*08f0*/  LDG.E R15, desc[UR6][R22.64] ;  /* 0x00000006160f7981 */ /* 0x000f22000c1e1900 */
[----:B------:R-:W-:Y:S02]  /*0900*/  VIADD R17, R13, 0x400 ;  /* 0x000004000d117836 */ /* 0x000fe40000000000 */
[----:B------:R-:W-:-:S05]  /*0910*/  IMAD.WIDE.U32 R24, R25, 0x4, R6 ;  /* 0x0000000419187825 */ /* 0x000fca00078e0006 */
[----:B------:R-:W5:Y:S01]  /*0920*/  LDG.E R18, desc[UR6][R24.64] ;  /* 0x0000000618127981 */ /* 0x000f62000c1e1900 */
[----:B------:R-:W-:-:S04]  /*0930*/  IMAD.WIDE.U32 R16, R17, 0x4, R6 ;  /* 0x0000000411107825 */ /* 0x000fc800078e0006 */
[C---:B0-----:R-:W-:Y:S02]  /*0940*/  VIADD R9, R13.reuse, 0x500 ;  /* 0x000005000d097836 */ /* 0x041fe40000000000 */
[----:B------:R-:W5:Y:S01]  /*0950*/  LDG.E R16, desc[UR6][R16.64] ;  /* 0x0000000610107981 */ /* 0x000f62000c1e1900 */
[----:B-1----:R-:W-:Y:S02]  /*0960*/  VIADD R11, R13, 0x600 ;  /* 0x000006000d0b7836 */ /* 0x002fe40000000000 */
[----:B------:R-:W-:-:S04]  /*0970*/  IMAD.WIDE.U32 R8, R9, 0x4, R6 ;  /* 0x0000000409087825 */ /* 0x000fc800078e0006 */
[--C-:B------:R-:W-:Y:S02]  /*0980*/  IMAD.WIDE.U32 R10, R11, 0x4, R6.reuse ;  /* 0x000000040b0a7825 */ /* 0x100fe400078e0006 */
[----:B------:R-:W5:Y:S02]  /*0990*/  LDG.E R8, desc[UR6][R8.64] ;  /* 0x0000000608087981 */ /* 0x000f64000c1e1900 */
[----:B------:R-:W-:Y:S02]  /*09a0*/  VIADD R13, R13, 0x700 ;  /* 0x000007000d0d7836 */ /* 0x000fe40000000000 */
[----:B------:R-:W5:Y:S02]  /*09b0*/  LDG.E R11, desc[UR6][R10.64] ;  /* 0x000000060a0b7981 */ /* 0x000f64000c1e1900 */
[----:B------:R-:W-:-:S06]  /*09c0*/  IMAD.WIDE.U32 R6, R13, 0x4, R6 ;  /* 0x000000040d067825 */ /* 0x000fcc00078e0006 */
        /* <DEDUP_REMOVED lines=18> */
.L_x_184:
[----:B------:R-:W-:Y:S05]  /*0af0*/  BSYNC.RECONVERGENT B2 ;  /* 0x0000000000027941 */ /* 0x000fea0003800200 */
.L_x_183:
        /* <DEDUP_REMOVED lines=10> */
[----:B0-----:R-:W-:-:S04]  /*0ba0*/  IMAD.WIDE.U32 R8, R15, 0x4, R6 ;  /* 0x000000040f087825 */ /* 0x001fc800078e0006 */
[--C-:B------:R-:W-:Y:S02]  /*0bb0*/  IMAD.WIDE.U32 R10, R11, 0x4, R6.reuse ;  /* 0x000000040b0a7825 */ /* 0x100fe400078e0006 */
[----:B------:R-:W2:Y:S02]  /*0bc0*/  LDG.E R8, desc[UR6][R8.64] ;  /* 0x0000000608087981 */ /* 0x000ea4000c1e1900 */
[--C-:B------:R-:W-:Y:S02]  /*0bd0*/  IMAD.WIDE.U32 R12, R13, 0x4, R6.reuse ;  /* 0x000000040d0c7825 */ /* 0x100fe400078e0006 */
[----:B------:R-:W3:Y:S02]  /*0be0*/  LDG.E R10, desc[UR6][R10.64] ;  /* 0x000000060a0a7981 */ /* 0x000ee4000c1e1900 */
[----:B------:R-:W-:Y:S02]  /*0bf0*/  VIADD R15, R15, 0x300 ;  /* 0x000003000f0f7836 */ /* 0x000fe40000000000 */
[----:B------:R-:W4:Y:S02]  /*0c00*/  LDG.E R12, desc[UR6][R12.64] ;  /* 0x000000060c0c7981 */ /* 0x000f24000c1e1900 */
        /* <DEDUP_REMOVED lines=11> */
.L_x_186:
[----:B------:R-:W-:Y:S05]  /*0cc0*/  BSYNC.RECONVERGENT B2 ;  /* 0x0000000000027941 */ /* 0x000fea0003800200 */
.L_x_185:
[----:B------:R-:W-:Y:S05]  /*0cd0*/  @!P0 BRA `(.L_x_178) ;  /* 0x00000000002c8947 */ /* 0x000fea0003800000 */
[----:B------:R-:W0:Y:S01]  /*0ce0*/  LDC.64 R6, c[0x0][0x380] ;  /* 0x0000e000ff067b82 */ /* 0x000e220000000a00 */
[----:B------:R-:W-:Y:S02]  /*0cf0*/  IMAD R9, R3, 0x1000, R4 ;  /* 0x0000100003097824 */ /* 0x000fe400078e0204 */
[----:B------:R-:W-:-:S07]  /*0d00*/  IMAD.MOV R8, RZ, RZ, -R5 ;  /* 0x000000ffff087224 */ /* 0x000fce00078e0a05 */
.L_x_187:
[----:B0-----:R-:W-:-:S06]  /*0d10*/  IMAD.WIDE.U32 R4, R9, 0x4, R6 ;  /* 0x0000000409047825 */ /* 0x001fcc00078e0006 */
[----:B------:R-:W2:Y:S01]  /*0d20*/  LDG.E R4, desc[UR6][R4.64] ;  /* 0x0000000604047981 */ /* 0x000ea2000c1e1900 */
[----:B------:R-:W-:Y:S02]  /*0d30*/  VIADD R8, R8, 0x1 ;  /* 0x0000000108087836 */ /* 0x000fe40000000000 */
[----:B------:R-:W-:-:S03]  /*0d40*/  VIADD R9, R9, 0x100 ;  /* 0x0000010009097836 */ /* 0x000fc60000000000 */
[----:B------:R-:W-:Y:S02]  /*0d50*/  ISETP.NE.AND P1, PT, R8, RZ, PT ;  /* 0x000000ff0800720c */ /* 0x000fe40003f25270 */
[----:B--2---:R-:W-:-:S04]  /*0d60*/  FSETP.GEU.AND P0, PT, R19, |R4|, PT ;  /* 0x400000041300720b */ /* 0x004fc80003f0e000 */
[----:B------:R-:W-:-:S07]  /*0d70*/  FSEL R19, |R4|, R19, !P0 ;  /* 0x0000001304137208 */ /* 0x000fce0004000200 */
[----:B------:R-:W-:Y:S05]  /*0d80*/  @P1 BRA `(.L_x_187) ;  /* 0xfffffffc00e01947 */ /* 0x000fea000383ffff */
.L_x_178:
[----:B------:R-:W-:Y:S05]  /*0d90*/  BSYNC.RECONVERGENT B1 ;  /* 0x0000000000017941 */ /* 0x000fea0003800200 */
.L_x_177:
[----:B------:R-:W-:-:S13]  /*0da0*/  ISETP.GE.U32.AND P0, PT, R0, 0x100, PT ;  /* 0x000001000000780c */ /* 0x000fda0003f06070 */
        /* <DEDUP_REMOVED lines=56> */
.L_x_188:
        /* <DEDUP_REMOVED lines=46> */
[----:B------:R-:W-:Y:S01]  /*1410*/  ISETP.GT.U32.AND P1, PT, R0, 0x40, PT ;  /* 0x000000400000780c */ /* 0x000fe20003f24070 */
[----:B0-----:R-:W-:-:S09]  /*1420*/  ULEA UR4, UR5, UR4, 0x18 ;  /* 0x0000000405047291 */ /* 0x001fd2000f8ec0ff */
[----:B------:R-:W0:Y:S04]  /*1430*/  LDS R5, [UR4+0xc] ;  /* 0x00000c04ff057984 */ /* 0x000e280008000800 */
[----:B------:R-:W1:Y:S04]  /*1440*/  LDS.128 R12, [UR4+0x10] ;  /* 0x00001004ff0c7984 */ /* 0x000e680008000c00 */
[----:B------:R-:W2:Y:S01]  /*1450*/  LDS.64 R6, [UR4+0x20] ;  /* 0x00002004ff067984 */ /* 0x000ea20008000a00 */
[----:B0-----:R-:W-:-:S04]  /*1460*/  FSETP.GEU.AND P3, PT, R8, R5, PT ;  /* 0x000000050800720b */ /* 0x001fc80003f6e000 */
[----:B------:R-:W-:Y:S02]  /*1470*/  @P2 FSEL R8, R5, R8, !P3 ;  /* 0x0000000805082208 */ /* 0x000fe40005800000 */
[----:B------:R-:W-:Y:S02]  /*1480*/  ISETP.GT.U32.AND P2, PT, R0, 0x60, PT ;  /* 0x000000600000780c */ /* 0x000fe40003f44070 */
[----:B-1----:R-:W-:-:S04]  /*1490*/  FSETP.GEU.AND P3, PT, R8, R12, PT ;  /* 0x0000000c0800720b */ /* 0x002fc80003f6e000 */
[----:B------:R-:W-:Y:S02]  /*14a0*/  @P1 FSEL R8, R12, R8, !P3 ;  /* 0x000000080c081208 */ /* 0x000fe40005800000 */
[----:B------:R-:W-:Y:S02]  /*14b0*/  ISETP.GT.U32.AND P1, PT, R0, 0x80, PT ;  /* 0x000000800000780c */ /* 0x000fe40003f24070 */
[----:B------:R-:W-:-:S04]  /*14c0*/  FSETP.GEU.AND P3, PT, R8, R13, PT ;  /* 0x0000000d0800720b */ /* 0x000fc80003f6e000 */
        /* <DEDUP_REMOVED lines=8> */
[----:B--2---:R-:W-:-:S04]  /*1550*/  FSETP.GEU.AND P3, PT, R8, R6, PT ;  /* 0x000000060800720b */ /* 0x004fc80003f6e000 */
[----:B------:R-:W-:-:S04]  /*1560*/  @P1 FSEL R8, R6, R8, !P3 ;  /* 0x0000000806081208 */ /* 0x000fc80005800000 */
[----:B------:R-:W-:-:S04]  /*1570*/  FSETP.GEU.AND P1, PT, R8, R7, PT ;  /* 0x000000070800720b */ /* 0x000fc80003f2e000 */
[----:B------:R-:W-:Y:S01]  /*1580*/  @P2 FSEL R8, R7, R8, !P1 ;  /* 0x0000000807082208 */ /* 0x000fe20004800000 */
[----:B------:R-:W-:Y:S08]  /*1590*/  BRA `(.L_x_189) ;  /* 0x0000001800047947 */ /* 0x000ff00003800000 */
.L_x_174:
[----:B------:R-:W0:Y:S01]  /*15a0*/  S2R R2, SR_TID.X ;  /* 0x0000000000027919 */ /* 0x000e220000002100 */
[----:B------:R-:W1:Y:S02]  /*15b0*/  LDCU.64 UR4, c[0x0][0x380] ;  /* 0x00007000ff0477ac */ /* 0x000e640008000a00 */
[----:B-1----:R-:W-:Y:S02]  /*15c0*/  IMAD.U32 R14, RZ, RZ, UR4 ;  /* 0x00000004ff0e7e24 */ /* 0x002fe4000f8e00ff */
[----:B------:R-:W-:Y:S02]  /*15d0*/  IMAD.U32 R15, RZ, RZ, UR5 ;  /* 0x00000005ff0f7e24 */ /* 0x000fe4000f8e00ff */
[----:B0-----:R-:W-:-:S04]  /*15e0*/  IMAD R5, R3, 0x1000, R2 ;  /* 0x0000100003057824 */ /* 0x001fc800078e0202 */
[----:B------:R-:W-:-:S05]  /*15f0*/  IMAD.WIDE.U32 R4, R5, 0x4, R14 ;  /* 0x0000000405047825 */ /* 0x000fca00078e000e */
        /* <DEDUP_REMOVED lines=32> */
[----:B------:R-:W-:Y:S02]  /*1800*/  FSEL R23, R23, R20, !P1 ;  /* 0x0000001417177208 */ /* 0x000fe40004800000 */
[----:B------:R-:W-:Y:S02]  /*1810*/  FSEL R9, |R10|, |R9|, !P2 ;  /* 0x400000090a097208 */ /* 0x000fe40005000200 */
[----:B------:R-:W-:Y:S02]  /*1820*/  FSETP.GEU.AND P2, PT, R24, R11, PT ;  /* 0x0000000b1800720b */ /* 0x000fe40003f4e000 */
[----:B------:R-:W-:Y:S02]  /*1830*/  FSETP.GEU.AND P3, PT, |R6|, |R13|, PT ;  /* 0x4000000d0600720b */ /* 0x000fe40003f6e200 */
[----:B------:R-:W-:-:S02]  /*1840*/  FSEL R11, R11, R24, !P2 ;  /* 0x000000180b0b7208 */ /* 0x000fc40005000000 */
[----:B------:R-:W-:Y:S02]  /*1850*/  FSEL R6, |R13|, |R6|, !P3 ;  /* 0x400000060d067208 */ /* 0x000fe40005800200 */
[----:B------:R-:W-:Y:S02]  /*1860*/  FSETP.GEU.AND P0, PT, R16, R23, PT ;  /* 0x000000171000720b */ /* 0x000fe40003f0e000 */
[----:B------:R-:W-:Y:S02]  /*1870*/  FSETP.GEU.AND P3, PT, R9, R6, PT ;  /* 0x000000060900720b */ /* 0x000fe40003f6e000 */
[----:B------:R-:W-:Y:S02]  /*1880*/  FSEL R16, R23, R16, !P0 ;  /* 0x0000001017107208 */ /* 0x000fe40004000000 */
[----:B------:R-:W-:-:S04]  /*1890*/  FSEL R6, R6, R9, !P3 ;  /* 0x0000000906067208 */ /* 0x000fc80005800000 */
[----:B------:R-:W-:-:S04]  /*18a0*/  FSETP.GEU.AND P1, PT, R11, R6, PT ;  /* 0x000000060b00720b */ /* 0x000fc80003f2e000 */
[----:B------:R-:W-:Y:S02]  /*18b0*/  FSEL R11, R6, R11, !P1 ;  /* 0x0000000b060b7208 */ /* 0x000fe40004800000 */
[----:B------:R-:W-:Y:S02]  /*18c0*/  ISETP.GE.U32.AND P1, PT, R0, R7, PT ;  /* 0x000000070000720c */ /* 0x000fe40003f26070 */
[----:B------:R-:W-:-:S04]  /*18d0*/  FSETP.GEU.AND P0, PT, R16, R11, PT ;  /* 0x0000000b1000720b */ /* 0x000fc80003f0e000 */
[----:B------:R-:W-:-:S07]  /*18e0*/  FSEL R29, R11, R16, !P0 ;  /* 0x000000100b1d7208 */ /* 0x000fce0004000000 */
[----:B------:R-:W-:Y:S05]  /*18f0*/  @!P1 BRA `(.L_x_190) ;  /* 0x0000001000549947 */ /* 0x000fea0003800000 */
[----:B------:R-:W-:Y:S01]  /*1900*/  IMAD R5, R3, 0x1000, R7 ;  /* 0x0000100003057824 */ /* 0x000fe200078e0207 */
[----:B------:R-:W-:Y:S01]  /*1910*/  LOP3.LUT R0, RZ, R2, RZ, 0x33, !PT ;  /* 0x00000002ff007212 */ /* 0x000fe200078e33ff */
[----:B------:R-:W-:Y:S01]  /*1920*/  VIADD R10, R8, 0xfffff000 ;  /* 0xfffff000080a7836 */ /* 0x000fe20000000000 */
[----:B------:R-:W-:Y:S01]  /*1930*/  UMOV UR4, URZ ;  /* 0x000000ff00047c82 */ /* 0x000fe20008000000 */
[----:B------:R-:W-:Y:S01]  /*1940*/  IMAD.MOV.U32 R4, RZ, RZ, R5 ;  /* 0x000000ffff047224 */ /* 0x000fe200078e0005 */
[----:B------:R-:W-:Y:S02]  /*1950*/  IADD3 R6, PT, PT, -R7, R8, R0 ;  /* 0x0000000807067210 */ /* 0x000fe40007ffe100 */
[C---:B------:R-:W-:Y:S02]  /*1960*/  ISETP.GT.U32.AND P0, PT, R5.reuse, R10, PT ;  /* 0x0000000a0500720c */ /* 0x040fe40003f04070 */
[----:B------:R-:W-:Y:S01]  /*1970*/  IADD3 R0, PT, PT, R5, 0x800, R2 ;  /* 0x0000080005007810 */ /* 0x000fe20007ffe002 */
[----:B------:R-:W-:-:S10]  /*1980*/  IMAD R6, R3, -0x1000, R6 ;  /* 0xfffff00003067824 */ /* 0x000fd400078e0206 */
[----:B------:R-:W-:Y:S05]  /*1990*/  @P0 BRA `(.L_x_191) ;  /* 0x0000000400000947 */ /* 0x000fea0003800000 */
[----:B------:R-:W0:Y:S08]  /*19a0*/  LDC R2, c[0x0][0x3a8] ;  /* 0x0000ea00ff027b82 */ /* 0x000e300000000800 */
[----:B------:R-:W1:Y:S02]  /*19b0*/  LDC.64 R14, c[0x0][0x380] ;  /* 0x0000e000ff0e7b82 */ /* 0x000e640000000a00 */
.L_x_192:
[----:B------:R-:W2:Y:S02]  /*19c0*/  S2R R8, SR_TID.X ;  /* 0x0000000000087919 */ /* 0x000ea40000002100 */
[----:B--2---:R-:W-:-:S04]  /*19d0*/  IMAD.IADD R9, R8, 0x1, R5 ;  /* 0x0000000108097824 */ /* 0x004fc800078e0205 */
[----:B-1----:R-:W-:-:S05]  /*19e0*/  IMAD.WIDE.U32 R8, R9, 0x4, R14 ;  /* 0x0000000409087825 */ /* 0x002fca00078e000e */
        /* <DEDUP_REMOVED lines=11> */
[----:B------:R-:W5:Y:S01]  /*1aa0*/  LDG.E R24, desc[UR6][R8.64+0x3000] ;  /* 0x0030000608187981 */ /* 0x000f62000c1e1900 */
[----:B--2---:R-:W-:-:S04]  /*1ab0*/  FSETP.GEU.AND P0, PT, R29, |R12|, PT ;  /* 0x4000000c1d00720b */ /* 0x004fc80003f0e000 */
[----:B------:R-:W-:Y:S02]  /*1ac0*/  FSEL R29, |R12|, R29, !P0 ;  /* 0x0000001d0c1d7208 */ /* 0x000fe40004000200 */
[----:B---3--:R-:W-:-:S04]  /*1ad0*/  FSETP.GEU.AND P1, PT, |R11|, |R16|, PT ;  /* 0x400000100b00720b */ /* 0x008fc80003f2e200 */
[----:B------:R-:W-:Y:S02]  /*1ae0*/  FSEL R12, |R16|, |R11|, !P1 ;  /* 0x4000000b100c7208 */ /* 0x000fe40004800200 */
[----:B----4-:R-:W-:-:S04]  /*1af0*/  FSETP.GEU.AND P0, PT, |R17|, |R20|, PT ;  /* 0x400000141100720b */ /* 0x010fc80003f0e200 */
[----:B------:R-:W-:Y:S02]  /*1b00*/  FSEL R16, |R20|, |R17|, !P0 ;  /* 0x4000001114107208 */ /* 0x000fe40004000200 */
[----:B------:R-:W2:Y:S01]  /*1b10*/  LDG.E R20, desc[UR6][R8.64+0x2400] ;  /* 0x0024000608147981 */ /* 0x000ea2000c1e1900 */
[----:B-----5:R-:W-:-:S03]  /*1b20*/  FSETP.GEU.AND P2, PT, |R13|, |R18|, PT ;  /* 0x400000120d00720b */ /* 0x020fc60003f4e200 */
[----:B------:R-:W3:Y:S01]  /*1b30*/  LDG.E R17, desc[UR6][R8.64+0x3c00] ;  /* 0x003c000608117981 */ /* 0x000ee2000c1e1900 */
[----:B------:R-:W-:-:S03]  /*1b40*/  FSEL R11, |R18|, |R13|, !P2 ;  /* 0x4000000d120b7208 */ /* 0x000fc60005000200 */
[----:B------:R-:W4:Y:S04]  /*1b50*/  LDG.E R18, desc[UR6][R8.64+0x3400] ;  /* 0x0034000608127981 */ /* 0x000f28000c1e1900 */
[----:B------:R0:W4:Y:S01]  /*1b60*/  LDG.E R13, desc[UR6][R8.64+0x3800] ;  /* 0x00380006080d7981 */ /* 0x000122000c1e1900 */
[----:B------:R-:W-:-:S04]  /*1b70*/  FSETP.GEU.AND P0, PT, |R19|, |R22|, PT ;  /* 0x400000161300720b */ /* 0x000fc80003f0e200 */
[----:B------:R-:W-:Y:S02]  /*1b80*/  FSEL R19, |R22|, |R19|, !P0 ;  /* 0x4000001316137208 */ /* 0x000fe40004000200 */
[----:B------:R-:W-:-:S04]  /*1b90*/  FSETP.GEU.AND P1, PT, |R23|, |R24|, PT ;  /* 0x400000181700720b */ /* 0x000fc80003f2e200 */
[----:B------:R-:W-:Y:S02]  /*1ba0*/  FSEL R23, |R24|, |R23|, !P1 ;  /* 0x4000001718177208 */ /* 0x000fe40004800200 */
[----:B------:R-:W-:-:S04]  /*1bb0*/  FSETP.GEU.AND P1, PT, R11, R16, PT ;  /* 0x000000100b00720b */ /* 0x000fc80003f2e000 */
[----:B------:R-:W-:Y:S01]  /*1bc0*/  FSEL R11, R16, R11, !P1 ;  /* 0x0000000b100b7208 */ /* 0x000fe20004800000 */
[----:B0-----:R-:W-:Y:S01]  /*1bd0*/  IMAD.MOV.U32 R8, RZ, RZ, R2 ;  /* 0x000000ffff087224 */ /* 0x001fe200078e0002 */
[----:B--2---:R-:W-:-:S04]  /*1be0*/  FSETP.GEU.AND P0, PT, |R20|, |R21|, PT ;  /* 0x400000151400720b */ /* 0x004fc80003f0e200 */
[----:B------:R-:W-:Y:S02]  /*1bf0*/  FSEL R20, |R21|, |R20|, !P0 ;  /* 0x4000001415147208 */ /* 0x000fe40004000200 */
[----:B------:R-:W-:Y:S02]  /*1c00*/  FSETP.GEU.AND P0, PT, R29, R12, PT ;  /* 0x0000000c1d00720b */ /* 0x000fe40003f0e000 */
[----:B----4-:R-:W-:-:S04]  /*1c10*/  FSETP.GEU.AND P2, PT, |R18|, |R13|, PT ;  /* 0x4000000d1200720b */ /* 0x010fc80003f4e200 */
[----:B------:R-:W-:Y:S02]  /*1c20*/  FSEL R18, |R13|, |R18|, !P2 ;  /* 0x400000120d127208 */ /* 0x000fe40005000200 */
[----:B------:R-:W-:Y:S02]  /*1c30*/  FSEL R12, R12, R29, !P0 ;  /* 0x0000001d0c0c7208 */ /* 0x000fe40004000000 */
[----:B------:R-:W-:Y:S02]  /*1c40*/  FSETP.GEU.AND P2, PT, R19, R20, PT ;  /* 0x000000141300720b */ /* 0x000fe40003f4e000 */
[----:B------:R-:W-:Y:S02]  /*1c50*/  FSETP.GEU.AND P3, PT, R23, R18, PT ;  /* 0x000000121700720b */ /* 0x000fe40003f6e000 */
[----:B------:R-:W-:Y:S02]  /*1c60*/  FSETP.GEU.AND P0, PT, R12, R11, PT ;  /* 0x0000000b0c00720b */ /* 0x000fe40003f0e000 */
[----:B------:R-:W-:-:S02]  /*1c70*/  FSEL R19, R20, R19, !P2 ;  /* 0x0000001314137208 */ /* 0x000fc40005000000 */
[----:B------:R-:W-:Y:S02]  /*1c80*/  FSEL R18, R18, R23, !P3 ;  /* 0x0000001712127208 */ /* 0x000fe40005800000 */
[----:B------:R-:W-:Y:S01]  /*1c90*/  FSEL R11, R11, R12, !P0 ;  /* 0x0000000c0b0b7208 */ /* 0x000fe20004000000 */
[----:B------:R-:W-:Y:S01]  /*1ca0*/  IMAD.IADD R12, R8, 0x1, -R5 ;  /* 0x00000001080c7824 */ /* 0x000fe200078e0a05 */
[----:B------:R-:W-:-:S04]  /*1cb0*/  FSETP.GEU.AND P1, PT, R19, R18, PT ;  /* 0x000000121300720b */ /* 0x000fc80003f2e000 */
[----:B------:R-:W-:Y:S02]  /*1cc0*/  FSEL R18, R18, R19, !P1 ;  /* 0x0000001312127208 */ /* 0x000fe40004800000 */
[----:B------:R-:W-:Y:S02]  /*1cd0*/  ISETP.GE.U32.AND P1, PT, R12, R7, PT ;  /* 0x000000070c00720c */ /* 0x000fe40003f26070 */
[----:B------:R-:W-:-:S04]  /*1ce0*/  FSETP.GEU.AND P0, PT, R11, R18, PT ;  /* 0x000000120b00720b */ /* 0x000fc80003f0e000 */
[----:B------:R-:W-:-:S04]  /*1cf0*/  FSEL R18, R18, R11, !P0 ;  /* 0x0000000b12127208 */ /* 0x000fc80004000000 */
[----:B---3--:R-:W-:-:S04]  /*1d00*/  FSETP.GEU.AND P0, PT, R18, |R17|, PT ;  /* 0x400000111200720b */ /* 0x008fc80003f0e000 */
[----:B------:R-:W-:Y:S01]  /*1d10*/  FSEL R29, |R17|, R18, !P0 ;  /* 0x00000012111d7208 */ /* 0x000fe20004000200 */
[----:B------:R-:W-:Y:S08]  /*1d20*/  @!P1 BRA `(.L_x_190) ;  /* 0x0000000c00489947 */ /* 0x000ff00003800000 */
[C---:B------:R-:W-:Y:S01]  /*1d30*/  IMAD.IADD R5, R7.reuse, 0x1, R5 ;  /* 0x0000000107057824 */ /* 0x040fe200078e0205 */
[----:B------:R-:W-:Y:S01]  /*1d40*/  UIADD3 UR4, UPT, UPT, UR4, 0x1, URZ ;  /* 0x0000000104047890 */ /* 0x000fe2000fffe0ff */
[----:B------:R-:W-:Y:S02]  /*1d50*/  IMAD.IADD R4, R7, 0x1, R4 ;  /* 0x0000000107047824 */ /* 0x000fe400078e0204 */
[----:B------:R-:W-:Y:S01]  /*1d60*/  IMAD.IADD R6, R6, 0x1, -R7 ;  /* 0x0000000106067824 */ /* 0x000fe200078e0a07 */
[----:B------:R-:W-:Y:S01]  /*1d70*/  ISETP.GT.U32.AND P0, PT, R5, R10, PT ;  /* 0x0000000a0500720c */ /* 0x000fe20003f04070 */
[----:B------:R-:W-:-:S12]  /*1d80*/  IMAD.IADD R0, R7, 0x1, R0 ;  /* 0x0000000107007824 */ /* 0x000fd800078e0200 */
[----:B------:R-:W-:Y:S05]  /*1d90*/  @!P0 BRA `(.L_x_192) ;  /* 0xfffffffc00088947 */ /* 0x000fea000383ffff */
.L_x_191:
[----:B------:R-:W0:Y:S01]  /*1da0*/  S2R R9, SR_TID.X ;  /* 0x0000000000097919 */ /* 0x000e220000002100 */
[----:B------:R-:W-:Y:S01]  /*1db0*/  IMAD.IADD R2, R8, 0x1, -R5 ;  /* 0x0000000108027824 */ /* 0x000fe200078e0a05 */
[----:B------:R-:W-:Y:S04]  /*1dc0*/  BSSY.RECONVERGENT B1, `(.L_x_190) ;  /* 0x00000c8000017945 */ /* 0x000fe80003800200 */
[----:B0-----:R-:W-:-:S04]  /*1dd0*/  ISETP.GE.AND P0, PT, R9, R2, PT ;  /* 0x000000020900720c */ /* 0x001fc80003f06270 */
[----:B------:R-:W-:-:S13]  /*1de0*/  ISETP.GE.U32.OR P0, PT, R5, R8, P0 ;  /* 0x000000080500720c */ /* 0x000fda0000706470 */
[----:B------:R-:W-:Y:S05]  /*1df0*/  @P0 BRA `(.L_x_193) ;  /* 0x0000000c00100947 */ /* 0x000fea0003800000 */
[----:B------:R-:W0:Y:S01]  /*1e00*/  LDC R7, c[0x0][0x3ac] ;  /* 0x0000eb00ff077b82 */ /* 0x000e220000000800 */
[----:B------:R-:W-:Y:S07]  /*1e10*/  BSSY.RECONVERGENT B2, `(.L_x_194) ;  /* 0x0000068000027945 */ /* 0x000fee0003800200 */
[----:B------:R-:W1:Y:S01]  /*1e20*/  LDC R2, c[0x0][0x3ac] ;  /* 0x0000eb00ff027b82 */ /* 0x000e620000000800 */
[----:B0-----:R-:W-:Y:S01]  /*1e30*/  IMAD.SHL.U32 R10, R7, 0x1000, RZ ;  /* 0x00001000070a7824 */ /* 0x001fe200078e00ff */
[----:B------:R-:W-:-:S03]  /*1e40*/  LOP3.LUT R7, RZ, R9, RZ, 0x33, !PT ;  /* 0x00000009ff077212 */ /* 0x000fc600078e33ff */
[----:B------:R-:W-:-:S05]  /*1e50*/  IMAD R10, R3, 0x1000, R10 ;  /* 0x00001000030a7824 */ /* 0x000fca00078e020a */
[----:B------:R-:W-:Y:S01]  /*1e60*/  IADD3 R8, PT, PT, -R10, R8, R7 ;  /* 0x000000080a087210 */ /* 0x000fe20007ffe107 */
[----:B-1----:R-:W-:Y:S02]  /*1e70*/  IMAD R7, R2, UR4, RZ ;  /* 0x0000000402077c24 */ /* 0x002fe4000f8e02ff */
[----:B------:R-:W-:Y:S02]  /*1e80*/  IMAD.MOV.U32 R2, RZ, RZ, R9 ;  /* 0x000000ffff027224 */ /* 0x000fe400078e0009 */
[----:B------:R-:W-:-:S05]  /*1e90*/  IMAD R7, R7, -0x1000, R8 ;  /* 0xfffff00007077824 */ /* 0x000fca00078e0208 */
[C---:B------:R-:W-:Y:S02]  /*1ea0*/  ISETP.GE.U32.AND P0, PT, R7.reuse, 0xf00, PT ;  /* 0x00000f000700780c */ /* 0x040fe40003f06070 */
[----:B------:R-:W-:-:S04]  /*1eb0*/  LEA.HI R7, R7, 0x1, RZ, 0x18 ;  /* 0x0000000107077811 */ /* 0x000fc800078fc0ff */
[----:B------:R-:W-:-:S07]  /*1ec0*/  LOP3.LUT R8, R7, 0xf, RZ, 0xc0, !PT ;  /* 0x0000000f07087812 */ /* 0x000fce00078ec0ff */
[----:B------:R-:W-:Y:S05]  /*1ed0*/  @!P0 BRA `(.L_x_195) ;  /* 0x00000004006c8947 */ /* 0x000fea0003800000 */
[----:B------:R-:W-:Y:S01]  /*1ee0*/  LEA.HI R2, R6, 0x1, RZ, 0x18 ;  /* 0x0000000106027811 */ /* 0x000fe200078fc0ff */
[----:B------:R-:W-:Y:S01]  /*1ef0*/  BSSY.RECONVERGENT B3, `(.L_x_196) ;  /* 0x0000058000037945 */ /* 0x000fe20003800200 */
[----:B------:R-:W-:Y:S02]  /*1f00*/  LOP3.LUT R9, R9, 0x800, RZ, 0xfc, !PT ;  /* 0x0000080009097812 */ /* 0x000fe400078efcff */
[----:B------:R-:W-:-:S05]  /*1f10*/  LOP3.LUT R2, R2, 0x1fffff0, RZ, 0xc0, !PT ;  /* 0x01fffff002027812 */ /* 0x000fca00078ec0ff */
[----:B------:R-:W-:-:S07]  /*1f20*/  IMAD.MOV R2, RZ, RZ, -R2 ;  /* 0x000000ffff027224 */ /* 0x000fce00078e0a02 */
.L_x_197:
[C---:B------:R-:W-:Y:S02]  /*1f30*/  VIADD R13, R0.reuse, 0xfffff800 ;  /* 0xfffff800000d7836 */ /* 0x040fe40000000000 */
[----:B------:R-:W-:Y:S02]  /*1f40*/  VIADD R17, R0, 0xfffff900 ;  /* 0xfffff90000117836 */ /* 0x000fe40000000000 */
[----:B------:R-:W-:-:S05]  /*1f50*/  IMAD.WIDE.U32 R12, R13, 0x4, R14 ;  /* 0x000000040d0c7825 */ /* 0x000fca00078e000e */
[----:B------:R-:W2:Y:S01]  /*1f60*/  LDG.E R21, desc[UR6][R12.64] ;  /* 0x000000060c157981 */ /* 0x000ea2000c1e1900 */
[----:B------:R-:W-:-:S05]  /*1f70*/  IMAD.WIDE.U32 R16, R17, 0x4, R14 ;  /* 0x0000000411107825 */ /* 0x000fca00078e000e */
[----:B------:R0:W3:Y:S01]  /*1f80*/  LDG.E R20, desc[UR6][R16.64] ;  /* 0x0000000610147981 */ /* 0x0000e2000c1e1900 */
[----:B------:R-:W-:-:S04]  /*1f90*/  VIADD R25, R0, 0xfffffa00 ;  /* 0xfffffa0000197836 */ /* 0x000fc80000000000 */
[----:B------:R-:W-:-:S05]  /*1fa0*/  IMAD.WIDE.U32 R24, R25, 0x4, R14 ;  /* 0x0000000419187825 */ /* 0x000fca00078e000e */
[----:B------:R1:W4:Y:S01]  /*1fb0*/  LDG.E R28, desc[UR6][R24.64] ;  /* 0x00000006181c7981 */ /* 0x000322000c1e1900 */
[C---:B------:R-:W-:Y:S02]  /*1fc0*/  VIADD R27, R0.reuse, 0xfffffb00 ;  /* 0xfffffb00001b7836 */ /* 0x040fe40000000000 */
[----:B------:R-:W-:Y:S02]  /*1fd0*/  VIADD R19, R0, 0xfffffc00 ;  /* 0xfffffc0000137836 */ /* 0x000fe40000000000 */
[----:B------:R-:W-:-:S05]  /*1fe0*/  IMAD.WIDE.U32 R26, R27, 0x4, R14 ;  /* 0x000000041b1a7825 */ /* 0x000fca00078e000e */
[----:B------:R-:W5:Y:S01]  /*1ff0*/  LDG.E R10, desc[UR6][R26.64] ;  /* 0x000000061a0a7981 */ /* 0x000f62000c1e1900 */
[----:B------:R-:W-:-:S04]  /*2000*/  IMAD.WIDE.U32 R18, R19, 0x4, R14 ;  /* 0x0000000413127825 */ /* 0x000fc800078e000e */
[C---:B------:R-:W-:Y:S01]  /*2010*/  VIADD R23, R0.reuse, 0xfffffd00 ;  /* 0xfffffd0000177836 */ /* 0x040fe20000000000 */
[----:B------:R-:W5:Y:S01]  /*2020*/  LDG.E R11, desc[UR6][R18.64] ;  /* 0x00000006120b7981 */ /* 0x000f62000c1e1900 */
[----:B0-----:R-:W-:Y:S02]  /*2030*/  VIADD R17, R0, 0xfffffe00 ;  /* 0xfffffe0000117836 */ /* 0x001fe40000000000 */
[----:B------:R-:W-:-:S05]  /*2040*/  IMAD.WIDE.U32 R22, R23, 0x4, R14 ;  /* 0x0000000417167825 */ /* 0x000fca00078e000e */
[----:B------:R-:W5:Y:S01]  /*2050*/  LDG.E R12, desc[UR6][R22.64] ;  /* 0x00000006160c7981 */ /* 0x000f62000c1e1900 */
[----:B------:R-:W-:-:S04]  /*2060*/  IMAD.WIDE.U32 R16, R17, 0x4, R14 ;  /* 0x0000000411107825 */ /* 0x000fc800078e000e */
[----:B-1----:R-:W-:Y:S01]  /*2070*/  VIADD R25, R0, 0xffffff00 ;  /* 0xffffff0000197836 */ /* 0x002fe20000000000 */
[----:B------:R0:W5:Y:S03]  /*2080*/  LDG.E R13, desc[UR6][R16.64] ;  /* 0x00000006100d7981 */ /* 0x000166000c1e1900 */
[----:B------:R-:W-:-:S06]  /*2090*/  IMAD.WIDE.U32 R24, R25, 0x4, R14 ;  /* 0x0000000419187825 */ /* 0x000fcc00078e000e */
[----:B------:R-:W5:Y:S01]  /*20a0*/  LDG.E R24, desc[UR6][R24.64] ;  /* 0x0000000618187981 */ /* 0x000f62000c1e1900 */
[----:B0-----:R-:W-:-:S04]  /*20b0*/  IMAD.WIDE.U32 R16, R0, 0x4, R14 ;  /* 0x0000000400107825 */ /* 0x001fc800078e000e */
[----:B------:R-:W-:Y:S01]  /*20c0*/  VIADD R27, R0, 0x100 ;  /* 0x00000100001b7836 */ /* 0x000fe20000000000 */
[----:B------:R0:W5:Y:S03]  /*20d0*/  LDG.E R25, desc[UR6][R16.64] ;  /* 0x0000000610197981 */ /* 0x000166000c1e1900 */
[----:B------:R-:W-:-:S04]  /*20e0*/  IMAD.WIDE.U32 R18, R27, 0x4, R14 ;  /* 0x000000041b127825 */ /* 0x000fc800078e000e */
[----:B------:R-:W-:Y:S01]  /*20f0*/  VIADD R27, R0, 0x200 ;  /* 0x00000200001b7836 */ /* 0x000fe20000000000 */
[----:B------:R1:W5:Y:S03]  /*2100*/  LDG.E R26, desc[UR6][R18.64] ;  /* 0x00000006121a7981 */ /* 0x000366000c1e1900 */
[----:B------:R-:W-:-:S04]  /*2110*/  IMAD.WIDE.U32 R22, R27, 0x4, R14 ;  /* 0x000000041b167825 */ /* 0x000fc800078e000e */
[----:B0-----:R-:W-:Y:S01]  /*2120*/  VIADD R17, R0, 0x300 ;  /* 0x0000030000117836 */ /* 0x001fe20000000000 */
[----:B------:R0:W5:Y:S03]  /*2130*/  LDG.E R27, desc[UR6][R22.64] ;  /* 0x00000006161b7981 */ /* 0x000166000c1e1900 */
[----:B------:R-:W-:-:S04]  /*2140*/  IMAD.WIDE.U32 R16, R17, 0x4, R14 ;  /* 0x0000000411107825 */ /* 0x000fc800078e000e */
[----:B-1----:R-:W-:-:S04]  /*2150*/  VIADD R19, R0, 0x400 ;  /* 0x0000040000137836 */ /* 0x002fc80000000000 */
[----:B------:R-:W-:-:S06]  /*2160*/  IMAD.WIDE.U32 R18, R19, 0x4, R14 ;  /* 0x0000000413127825 */ /* 0x000fcc00078e000e */
[----:B------:R-:W5:Y:S01]  /*2170*/  LDG.E R18, desc[UR6][R18.64] ;  /* 0x0000000612127981 */ /* 0x000f62000c1e1900 */
[----:B0-----:R-:W-:-:S04]  /*2180*/  VIADD R23, R0, 0x600 ;  /* 0x0000060000177836 */ /* 0x001fc80000000000 */
[----:B------:R-:W-:-:S06]  /*2190*/  IMAD.WIDE.U32 R22, R23, 0x4, R14 ;  /* 0x0000000417167825 */ /* 0x000fcc00078e000e */
[----:B------:R-:W5:Y:S01]  /*21a0*/  LDG.E R22, desc[UR6][R22.64] ;  /* 0x0000000616167981 */ /* 0x000f62000c1e1900 */
[----:B--2---:R-:W-:-:S04]  /*21b0*/  FSETP.GEU.AND P0, PT, R29, |R21|, PT ;  /* 0x400000151d00720b */ /* 0x004fc80003f0e000 */
[----:B------:R-:W-:Y:S02]  /*21c0*/  FSEL R21, |R21|, R29, !P0 ;  /* 0x0000001d15157208 */ /* 0x000fe40004000200 */
[----:B------:R0:W2:Y:S02]  /*21d0*/  LDG.E R29, desc[UR6][R16.64] ;  /* 0x00000006101d7981 */ /* 0x0000a4000c1e1900 */
[----:B---3--:R-:W-:-:S04]  /*21e0*/  FSETP.GEU.AND P0, PT, R21, |R20|, PT ;  /* 0x400000141500720b */ /* 0x008fc80003f0e000 */
[----:B0-----:R-:W-:Y:S01]  /*21f0*/  FSEL R17, |R20|, R21, !P0 ;  /* 0x0000001514117208 */ /* 0x001fe20004000200 */
[----:B------:R-:W-:-:S04]  /*2200*/  VIADD R21, R0, 0x500 ;  /* 0x0000050000157836 */ /* 0x000fc80000000000 */
[----:B------:R-:W-:Y:S01]  /*2210*/  IMAD.WIDE.U32 R20, R21, 0x4, R14 ;  /* 0x0000000415147825 */ /* 0x000fe200078e000e */
[----:B----4-:R-:W-:-:S05]  /*2220*/  FSETP.GEU.AND P0, PT, R17, |R28|, PT ;  /* 0x4000001c1100720b */ /* 0x010fca0003f0e000 */
[----:B------:R-:W3:Y:S01]  /*2230*/  LDG.E R20, desc[UR6][R20.64] ;  /* 0x0000000614147981 */ /* 0x000ee2000c1e1900 */
[----:B------:R-:W-:Y:S01]  /*2240*/  VIADD R16, R0, 0x700 ;  /* 0x0000070000107836 */ /* 0x000fe20000000000 */
[----:B------:R-:W-:-:S03]  /*2250*/  FSEL R28, |R28|, R17, !P0 ;  /* 0x000000111c1c7208 */ /* 0x000fc60004000200 */
[----:B------:R-:W-:-:S06]  /*2260*/  IMAD.WIDE.U32 R16, R16, 0x4, R14 ;  /* 0x0000000410107825 */ /* 0x000fcc00078e000e */
[----:B------:R-:W4:Y:S01]  /*2270*/  LDG.E R16, desc[UR6][R16.64] ;  /* 0x0000000610107981 */ /* 0x000f22000c1e1900 */
        /* <DEDUP_REMOVED lines=22> */
[----:B------:R-:W-:-:S04]  /*23e0*/  FSETP.GEU.AND P0, PT, R29, |R18|, PT ;  /* 0x400000121d00720b */ /* 0x000fc80003f0e000 */
[----:B------:R-:W-:-:S04]  /*23f0*/  FSEL R29, |R18|, R29, !P0 ;  /* 0x0000001d121d7208 */ /* 0x000fc80004000200 */
[----:B---3--:R-:W-:-:S04]  /*2400*/  FSETP.GEU.AND P0, PT, R29, |R20|, PT ;  /* 0x400000141d00720b */ /* 0x008fc80003f0e000 */
[----:B------:R-:W-:-:S04]  /*2410*/  FSEL R29, |R20|, R29, !P0 ;  /* 0x0000001d141d7208 */ /* 0x000fc80004000200 */
[----:B------:R-:W-:-:S04]  /*2420*/  FSETP.GEU.AND P0, PT, R29, |R22|, PT ;  /* 0x400000161d00720b */ /* 0x000fc80003f0e000 */
[----:B------:R-:W-:-:S04]  /*2430*/  FSEL R29, |R22|, R29, !P0 ;  /* 0x0000001d161d7208 */ /* 0x000fc80004000200 */
[----:B----4-:R-:W-:-:S04]  /*2440*/  FSETP.GEU.AND P0, PT, R29, |R16|, PT ;  /* 0x400000101d00720b */ /* 0x010fc80003f0e000 */
[----:B------:R-:W-:Y:S01]  /*2450*/  FSEL R29, |R16|, R29, !P0 ;  /* 0x0000001d101d7208 */ /* 0x000fe20004000200 */
[----:B------:R-:W-:Y:S08]  /*2460*/  @P1 BRA `(.L_x_197) ;  /* 0xfffffff800b01947 */ /* 0x000ff0000383ffff */
[----:B------:R-:W-:Y:S05]  /*2470*/  BSYNC.RECONVERGENT B3 ;  /* 0x0000000000037941 */ /* 0x000fea0003800200 */
.L_x_196:
[----:B------:R-:W-:-:S07]  /*2480*/  VIADD R2, R9, 0xfffff800 ;  /* 0xfffff80009027836 */ /* 0x000fce0000000000 */
.L_x_195:
[----:B------:R-:W-:Y:S05]  /*2490*/  BSYNC.RECONVERGENT B2 ;  /* 0x0000000000027941 */ /* 0x000fea0003800200 */
.L_x_194:
[----:B------:R-:W-:-:S13]  /*24a0*/  ISETP.NE.AND P0, PT, R8, RZ, PT ;  /* 0x000000ff0800720c */ /* 0x000fda0003f05270 */
[----:B------:R-:W-:Y:S05]  /*24b0*/  @!P0 BRA `(.L_x_193) ;  /* 0x0000000400608947 */ /* 0x000fea0003800000 */
[----:B------:R-:W-:Y:S01]  /*24c0*/  ISETP.GE.U32.AND P1, PT, R8, 0x8, PT ;  /* 0x000000080800780c */ /* 0x000fe20003f26070 */
[----:B------:R-:W-:Y:S01]  /*24d0*/  BSSY.RECONVERGENT B2, `(.L_x_198) ;  /* 0x000002d000027945 */ /* 0x000fe20003800200 */
[----:B------:R-:W-:-:S04]  /*24e0*/  LOP3.LUT R22, R7, 0x7, RZ, 0xc0, !PT ;  /* 0x0000000707167812 */ /* 0x000fc800078ec0ff */
[----:B------:R-:W-:-:S07]  /*24f0*/  ISETP.NE.AND P0, PT, R22, RZ, PT ;  /* 0x000000ff1600720c */ /* 0x000fce0003f05270 */
[----:B------:R-:W-:Y:S06]  /*2500*/  @!P1 BRA `(.L_x_199) ;  /* 0x0000000000a49947 */ /* 0x000fec0003800000 */
[----:B------:R-:W-:-:S04]  /*2510*/  IMAD.IADD R13, R2, 0x1, R5 ;  /* 0x00000001020d7824 */ /* 0x000fc800078e0205 */
[----:B------:R-:W-:-:S04]  /*2520*/  IMAD.WIDE.U32 R8, R13, 0x4, R14 ;  /* 0x000000040d087825 */ /* 0x000fc800078e000e */
[C---:B------:R-:W-:Y:S01]  /*2530*/  VIADD R11, R13.reuse, 0x100 ;  /* 0x000001000d0b7836 */ /* 0x040fe20000000000 */
[----:B------:R0:W2:Y:S01]  /*2540*/  LDG.E R0, desc[UR6][R8.64] ;  /* 0x0000000608007981 */ /* 0x0000a2000c1e1900 */
[----:B------:R-:W-:Y:S02]  /*2550*/  VIADD R25, R13, 0x200 ;  /* 0x000002000d197836 */ /* 0x000fe40000000000 */
[----:B------:R-:W-:-:S05]  /*2560*/  IMAD.WIDE.U32 R10, R11, 0x4, R14 ;  /* 0x000000040b0a7825 */ /* 0x000fca00078e000e */
[----:B------:R1:W3:Y:S01]  /*2570*/  LDG.E R18, desc[UR6][R10.64] ;  /* 0x000000060a127981 */ /* 0x0002e2000c1e1900 */
[----:B------:R-:W-:-:S04]  /*2580*/  IMAD.WIDE.U32 R24, R25, 0x4, R14 ;  /* 0x0000000419187825 */ /* 0x000fc800078e000e */
[C---:B------:R-:W-:Y:S01]  /*2590*/  VIADD R21, R13.reuse, 0x300 ;  /* 0x000003000d157836 */ /* 0x040fe20000000000 */
[----:B------:R-:W4:Y:S01]  /*25a0*/  LDG.E R19, desc[UR6][R24.64] ;  /* 0x0000000618137981 */ /* 0x000f22000c1e1900 */
[----:B------:R-:W-:Y:S02]  /*25b0*/  VIADD R17, R13, 0x400 ;  /* 0x000004000d117836 */ /* 0x000fe40000000000 */
[----:B------:R-:W-:-:S04]  /*25c0*/  IMAD.WIDE.U32 R20, R21, 0x4, R14 ;  /* 0x0000000415147825 */ /* 0x000fc800078e000e */
[--C-:B------:R-:W-:Y:S02]  /*25d0*/  IMAD.WIDE.U32 R16, R17, 0x4, R14.reuse ;  /* 0x0000000411107825 */ /* 0x100fe400078e000e */
[----:B------:R-:W5:Y:S02]  /*25e0*/  LDG.E R20, desc[UR6][R20.64] ;  /* 0x0000000614147981 */ /* 0x000f64000c1e1900 */
        /* <DEDUP_REMOVED lines=27> */
.L_x_199:
[----:B------:R-:W-:Y:S05]  /*27a0*/  BSYNC.RECONVERGENT B2 ;  /* 0x0000000000027941 */ /* 0x000fea0003800200 */
.L_x_198:
[----:B------:R-:W-:Y:S05]  /*27b0*/  @!P0 BRA `(.L_x_193) ;  /* 0x0000000000a08947 */ /* 0x000fea0003800000 */
[----:B------:R-:W-:Y:S01]  /*27c0*/  ISETP.GE.U32.AND P1, PT, R22, 0x4, PT ;  /* 0x000000041600780c */ /* 0x000fe20003f26070 */
[----:B------:R-:W-:Y:S01]  /*27d0*/  BSSY.RECONVERGENT B2, `(.L_x_200) ;  /* 0x0000018000027945 */ /* 0x000fe20003800200 */
[----:B------:R-:W-:-:S11]  /*27e0*/  LOP3.LUT P0, RZ, R7, 0x3, RZ, 0xc0, !PT ;  /* 0x0000000307ff7812 */ /* 0x000fd6000780c0ff */
[----:B------:R-:W-:Y:S05]  /*27f0*/  @!P1 BRA `(.L_x_201) ;  /* 0x0000000000549947 */ /* 0x000fea0003800000 */
[----:B------:R-:W-:-:S04]  /*2800*/  IMAD.IADD R5, R2, 0x1, R5 ;  /* 0x0000000102057824 */ /* 0x000fc800078e0205 */
[----:B------:R-:W-:-:S04]  /*2810*/  IMAD.WIDE.U32 R8, R5, 0x4, R14 ;  /* 0x0000000405087825 */ /* 0x000fc800078e000e */
[C---:B------:R-:W-:Y:S02]  /*2820*/  VIADD R11, R5.reuse, 0x100 ;  /* 0x00000100050b7836 */ /* 0x040fe40000000000 */
[----:B------:R-:W2:Y:S01]  /*2830*/  LDG.E R8, desc[UR6][R8.64] ;  /* 0x0000000608087981 */ /* 0x000ea2000c1e1900 */
[----:B------:R-:W-:Y:S02]  /*2840*/  VIADD R13, R5, 0x200 ;  /* 0x00000200050d7836 */ /* 0x000fe40000000000 */
[----:B------:R-:W-:-:S04]  /*2850*/  IMAD.WIDE.U32 R10, R11, 0x4, R14 ;  /* 0x000000040b0a7825 */ /* 0x000fc800078e000e */
        /* <DEDUP_REMOVED lines=15> */
.L_x_201:
[----:B------:R-:W-:Y:S05]  /*2950*/  BSYNC.RECONVERGENT B2 ;  /* 0x0000000000027941 */ /* 0x000fea0003800200 */
.L_x_200:
[----:B------:R-:W-:Y:S05]  /*2960*/  @!P0 BRA `(.L_x_193) ;  /* 0x0000000000348947 */ /* 0x000fea0003800000 */
[----:B------:R-:W-:Y:S01]  /*2970*/  LOP3.LUT R0, R6, 0xffff, RZ, 0xc0, !PT ;  /* 0x0000ffff06007812 */ /* 0x000fe200078ec0ff */
[----:B------:R-:W-:-:S03]  /*2980*/  IMAD.IADD R7, R2, 0x1, R4 ;  /* 0x0000000102077824 */ /* 0x000fc600078e0204 */
[----:B------:R-:W-:-:S04]  /*2990*/  LEA.HI R0, R0, 0x1, RZ, 0x18 ;  /* 0x0000000100007811 */ /* 0x000fc800078fc0ff */
[----:B------:R-:W-:-:S05]  /*29a0*/  LOP3.LUT R0, R0, 0x3, RZ, 0xc0, !PT ;  /* 0x0000000300007812 */ /* 0x000fca00078ec0ff */
[----:B------:R-:W-:-:S07]  /*29b0*/  IMAD.MOV R0, RZ, RZ, -R0 ;  /* 0x000000ffff007224 */ /* 0x000fce00078e0a00 */
.L_x_202:
[----:B------:R-:W-:-:S06]  /*29c0*/  IMAD.WIDE.U32 R4, R7, 0x4, R14 ;  /* 0x0000000407047825 */ /* 0x000fcc00078e000e */
[----:B------:R-:W2:Y:S01]  /*29d0*/  LDG.E R4, desc[UR6][R4.64] ;  /* 0x0000000604047981 */ /* 0x000ea2000c1e1900 */
[----:B------:R-:W-:Y:S02]  /*29e0*/  VIADD R0, R0, 0x1 ;  /* 0x0000000100007836 */ /* 0x000fe40000000000 */
[----:B------:R-:W-:-:S03]  /*29f0*/  VIADD R7, R7, 0x100 ;  /* 0x0000010007077836 */ /* 0x000fc60000000000 */
[----:B------:R-:W-:Y:S02]  /*2a00*/  ISETP.NE.AND P1, PT, R0, RZ, PT ;  /* 0x000000ff0000720c */ /* 0x000fe40003f25270 */
[----:B--2---:R-:W-:-:S04]  /*2a10*/  FSETP.GEU.AND P0, PT, R29, |R4|, PT ;  /* 0x400000041d00720b */ /* 0x004fc80003f0e000 */
[----:B------:R-:W-:-:S07]  /*2a20*/  FSEL R29, |R4|, R29, !P0 ;  /* 0x0000001d041d7208 */ /* 0x000fce0004000200 */
[----:B------:R-:W-:Y:S05]  /*2a30*/  @P1 BRA `(.L_x_202) ;  /* 0xfffffffc00e01947 */ /* 0x000fea000383ffff */
.L_x_193:
[----:B------:R-:W-:Y:S05]  /*2a40*/  BSYNC.RECONVERGENT B1 ;  /* 0x0000000000017941 */ /* 0x000fea0003800200 */
.L_x_190:
[----:B------:R-:W0:Y:S01]  /*2a50*/  S2R R7, SR_LANEID ;  /* 0x0000000000077919 */ /* 0x000e220000000000 */
[----:B------:R-:W1:Y:S01]  /*2a60*/  SHFL.DOWN PT, R0, R29, 0x1, 0x1f ;  /* 0x08201f001d007f89 */ /* 0x000e6200000e0000 */
[----:B------:R-:W2:Y:S01]  /*2a70*/  S2R R6, SR_TID.X ;  /* 0x0000000000067919 */ /* 0x000ea20000002100 */
[----:B-1----:R-:W-:Y:S02]  /*2a80*/  FSETP.GEU.AND P0, PT, R29, R0, PT ;  /* 0x000000001d00720b */ /* 0x002fe40003f0e000 */
[C---:B0-----:R-:W-:Y:S02]  /*2a90*/  ISETP.GT.AND P1, PT, R7.reuse, 0x1e, PT ;  /* 0x0000001e0700780c */ /* 0x041fe40003f24270 */
[----:B------:R-:W-:-:S11]  /*2aa0*/  ISETP.NE.AND P2, PT, R7, RZ, PT ;  /* 0x000000ff0700720c */ /* 0x000fd60003f45270 */
[----:B------:R-:W-:Y:S02]  /*2ab0*/  @!P1 FSEL R29, R0, R29, !P0 ;  /* 0x0000001d001d9208 */ /* 0x000fe40004000000 */
[----:B------:R-:W-:Y:S01]  /*2ac0*/  ISETP.GT.AND P1, PT, R7, 0x1d, PT ;  /* 0x0000001d0700780c */ /* 0x000fe20003f24270 */
[----:B------:R-:W0:Y:S01]  /*2ad0*/  @!P2 S2R R5, SR_CgaCtaId ;  /* 0x000000000005a919 */ /* 0x000e220000008800 */
[----:B------:R-:W-:Y:S02]  /*2ae0*/  @!P2 MOV R4, 0x400 ;  /* 0x000004000004a802 */ /* 0x000fe40000000f00 */
[----:B--2---:R-:W-:Y:S01]  /*2af0*/  @!P2 SHF.R.U32.HI R2, RZ, 0x3, R6 ;  /* 0x00000003ff02a819 */ /* 0x004fe20000011606 */
        /* <DEDUP_REMOVED lines=43> */
.L_x_189:
[----:B------:R-:W-:Y:S05]  /*2db0*/  BSYNC.RECONVERGENT B0 ;  /* 0x0000000000007941 */ /* 0x000fea0003800200 */
.L_x_173:
[----:B------:R-:W-:Y:S05]  /*2dc0*/  @P0 EXIT ;  /* 0x000000000000094d */ /* 0x000fea0003800000 */
[----:B------:R-:W0:Y:S02]  /*2dd0*/  LDC.64 R4, c[0x0][0x388] ;  /* 0x0000e200ff047b82 */ /* 0x000e240000000a00 */
[----:B0-----:R-:W-:-:S05]  /*2de0*/  IMAD.WIDE.U32 R2, R3, 0x4, R4 ;  /* 0x0000000403027825 */ /* 0x001fca00078e0004 */
[----:B------:R-:W-:Y:S01]  /*2df0*/  STG.E desc[UR6][R2.64], R8 ;  /* 0x0000000802007986 */ /* 0x000fe2000c101906 */
[----:B------:R-:W-:Y:S05]  /*2e00*/  EXIT ;  /* 0x000000000000794d */ /* 0x000fea0003800000 */
.L_x_203:
        /* <DEDUP_REMOVED lines=15> */
.L_x_255:


//--------------------- .text._ZN3cub18CUB_300001_SM_10006detail6reduce28DeviceReduceSingleTileKernelINS2_10policy_hubIfjN4cuda3__47maximumIfEEE10Policy1000EN6thrust24THRUST_300001_SM_1000_NS10device_ptrIfEEPfjS8_ff8AbsValueEEvT0_T1_T2_T3_T4_T6_ --------------------------
	.section	.text._ZN3cub18CUB_300001_SM_10006detail6reduce28DeviceReduceSingleTileKernelINS2_10policy_hubIfjN4cuda3__47maximumIfEEE10Policy1000EN6thrust24THRUST_300001_SM_1000_NS10device_ptrIfEEPfjS8_ff8AbsValueEEvT0_T1_T2_T3_T4_T6_,"ax",@progbits
	.align	128
        .global         _ZN3cub18CUB_300001_SM_10006detail6reduce28DeviceReduceSingleTileKernelINS2_10policy_hubIfjN4cuda3__47maximumIfEEE10Policy1000EN6thrust24THRUST_300001_SM_1000_NS10device_ptrIfEEPfjS8_ff8AbsValueEEvT0_T1_T2_T3_T4_T6_
        .type           _ZN3cub18CUB_300001_SM_10006detail6reduce28DeviceReduceSingleTileKernelINS2_10policy_hubIfjN4cuda3__47maximumIfEEE10Policy1000EN6thrust24THRUST_300001_SM_1000_NS10device_ptrIfEEPfjS8_ff8AbsValueEEvT0_T1_T2_T3_T4_T6_,@function
        .size           _ZN3cub18CUB_300001_SM_10006detail6reduce28DeviceReduceSingleTileKernelINS2_10policy_hubIfjN4cuda3__47maximumIfEEE10Policy1000EN6thrust24THRUST_300001_SM_1000_NS10device_ptrIfEEPfjS8_ff8AbsValueEEvT0_T1_T2_T3_T4_T6_,(.L_x_256 - _ZN3cub18CUB_300001_SM_10006detail6reduce28DeviceReduceSingleTileKernelINS2_10policy_hubIfjN4cuda3__47maximumIfEEE10Policy1000EN6thrust24THRUST_300001_SM_1000_NS10device_ptrIfEEPfjS8_ff8AbsValueEEvT0_T1_T2_T3_T4_T6_)
        .other          _ZN3cub18CUB_300001_SM_10006detail6reduce28DeviceReduceSingleTileKernelINS2_10policy_hubIfjN4cuda3__47maximumIfEEE10Policy1000EN6thrust24THRUST_300001_SM_1000_NS10device_ptrIfEEPfjS8_ff8AbsValueEEvT0_T1_T2_T3_T4_T6_,@"STO_CUDA_ENTRY STV_DEFAULT"
_ZN3cub18CUB_300001_SM_10006detail6reduce28DeviceReduceSingleTileKernelINS2_10policy_hubIfjN4cuda3__47maximumIfEEE10Policy1000EN6thrust24THRUST_300001_SM_1000_NS10device_ptrIfEEPfjS8_ff8AbsValueEEvT0_T1_T2_T3_T4_T6_:
.text._ZN3cub18CUB_300001_SM_10006detail6reduce28DeviceReduceSingleTileKernelINS2_10policy_hubIfjN4cuda3__47maximumIfEEE10Policy1000EN6thrust24THRUST_300001_SM_1000_NS10device_ptrIfEEPfjS8_ff8AbsValueEEvT0_T1_T2_T3_T4_T6_:
        /* <DEDUP_REMOVED lines=13> */
.L_x_204:
[----:B------:R-:W-:Y:S01]  /*00d0*/  ISETP.GT.U32.AND P0, PT, R4, 0xfff, PT ;  /* 0x00000fff0400780c */ /* 0x000fe20003f04070 */
[----:B------:R-:W-:-:S12]  /*00e0*/  BSSY.RECONVERGENT B0, `(.L_x_205) ;  /* 0x0000287000007945 */ /* 0x000fd80003800200 */
        /* <DEDUP_REMOVED lines=12> */
.L_x_208:
[----:B------:R-:W-:Y:S05]  /*01b0*/  BSYNC.RECONVERGENT B1 ;  /* 0x0000000000017941 */ /* 0x000fea0003800200 */
.L_x_207:
        /* <DEDUP_REMOVED lines=17> */
.L_x_213:
        /* <DEDUP_REMOVED lines=54> */
.L_x_212:
[----:B------:R-:W-:Y:S05]  /*0630*/  BSYNC.RECONVERGENT B2 ;  /* 0x0000000000027941 */ /* 0x000fea0003800200 */
.L_x_211:
[----:B------:R-:W-:Y:S05]  /*0640*/  @!P0 BRA `(.L_x_210) ;  /* 0x0000000400148947 */ /* 0x000fea0003800000 */
[----:B------:R-:W-:Y:S01]  /*0650*/  ISETP.GE.U32.AND P1, PT, R20, 0x8, PT ;  /* 0x000000081400780c */ /* 0x000fe20003f26070 */
[----:B------:R-:W-:Y:S01]  /*0660*/  BSSY.RECONVERGENT B2, `(.L_x_214) ;  /* 0x000001f000027945 */ /* 0x000fe20003800200 */
[----:B------:R-:W-:-:S04]  /*0670*/  LOP3.LUT R8, R6, 0x7, RZ, 0xc0, !PT ;  /* 0x0000000706087812 */ /* 0x000fc800078ec0ff */
[----:B------:R-:W-:-:S07]  /*0680*/  ISETP.NE.AND P0, PT, R8, RZ, PT ;  /* 0x000000ff0800720c */ /* 0x000fce0003f05270 */
[----:B------:R-:W-:Y:S06]  /*0690*/  @!P1 BRA `(.L_x_215) ;  /* 0x00000000006c9947 */ /* 0x000fec0003800000 */
[----:B------:R-:W0:Y:S02]  /*06a0*/  LDC.64 R2, c[0x0][0x380] ;  /* 0x0000e000ff027b82 */ /* 0x000e240000000a00 */
[----:B0-----:R-:W-:-:S05]  /*06b0*/  IMAD.WIDE.U32 R2, R7, 0x4, R2 ;  /* 0x0000000407027825 */ /* 0x001fca00078e0002 */
        /* <DEDUP_REMOVED lines=25> */
.L_x_215:
[----:B------:R-:W-:Y:S05]  /*0850*/  BSYNC.RECONVERGENT B2 ;  /* 0x0000000000027941 */ /* 0x000fea0003800200 */
.L_x_214:
        /* <DEDUP_REMOVED lines=21> */
.L_x_217:
[----:B------:R-:W-:Y:S05]  /*09b0*/  BSYNC.RECONVERGENT B2 ;  /* 0x0000000000027941 */ /* 0x000fea0003800200 */
.L_x_216:
[----:B------:R-:W-:Y:S05]  /*09c0*/  @!P0 BRA `(.L_x_210) ;  /* 0x0000000000348947 */ /* 0x000fea0003800000 */
[----:B------:R-:W0:Y:S01]  /*09d0*/  LDC.64 R2, c[0x0][0x380] ;  /* 0x0000e000ff027b82 */ /* 0x000e220000000a00 */
[----:B------:R-:W-:Y:S02]  /*09e0*/  IMAD.MOV R6, RZ, RZ, -R6 ;  /* 0x000000ffff067224 */ /* 0x000fe400078e0a06 */
[----:B0-----:R-:W-:-:S04]  /*09f0*/  IMAD.WIDE.U32 R2, R7, 0x4, R2 ;  /* 0x0000000407027825 */ /* 0x001fc800078e0002 */
[----:B------:R-:W-:-:S07]  /*0a00*/  IMAD.MOV.U32 R7, RZ, RZ, R3 ;  /* 0x000000ffff077224 */ /* 0x000fce00078e0003 */
.L_x_218:
        /* <DEDUP_REMOVED lines=9> */
.L_x_210:
[----:B------:R-:W-:Y:S05]  /*0aa0*/  BSYNC.RECONVERGENT B1 ;  /* 0x0000000000017941 */ /* 0x000fea0003800200 */
.L_x_209:
[----:B------:R-:W-:Y:S01]  /*0ab0*/  ISETP.GE.U32.AND P0, PT, R4, 0x100, PT ;  /* 0x000001000400780c */ /* 0x000fe20003f06070 */
[----:B------:R-:W-:-:S12]  /*0ac0*/  IMAD.MOV.U32 R9, RZ, RZ, R0 ;  /* 0x000000ffff097224 */ /* 0x000fd800078e0000 */
        /* <DEDUP_REMOVED lines=56> */
.L_x_219:
        /* <DEDUP_REMOVED lines=71> */
.L_x_206:
[----:B------:R-:W0:Y:S01]  /*12c0*/  S2R R0, SR_TID.X ;  /* 0x0000000000007919 */ /* 0x000e220000002100 */
[----:B------:R-:W1:Y:S02]  /*12d0*/  LDCU.64 UR4, c[0x0][0x380] ;  /* 0x00007000ff0477ac */ /* 0x000e640008000a00 */
[----:B-1----:R-:W-:Y:S02]  /*12e0*/  IMAD.U32 R14, RZ, RZ, UR4 ;  /* 0x00000004ff0e7e24 */ /* 0x002fe4000f8e00ff */
[----:B------:R-:W-:Y:S02]  /*12f0*/  IMAD.U32 R15, RZ, RZ, UR5 ;  /* 0x00000005ff0f7e24 */ /* 0x000fe4000f8e00ff */
        /* <DEDUP_REMOVED lines=17> */
[----:B------:R-:W-:Y:S01]  /*1410*/  UMOV UR4, 0x1000 ;  /* 0x0000100000047882 */ /* 0x000fe20000000000 */
        /* <DEDUP_REMOVED lines=13> */
[----:B------:R-:W-:Y:S01]  /*14f0*/  FSEL R18, |R18|, |R17|, !P1 ;  /* 0x4000001112127208 */ /* 0x000fe20004800200 */
[----:B------:R-:W-:Y:S01]  /*1500*/  VIADD R17, R4, 0xfffff000 ;  /* 0xfffff00004117836 */ /* 0x000fe20000000000 */
        /* <DEDUP_REMOVED lines=14> */
[----:B------:R-:W-:Y:S02]  /*15f0*/  ISETP.GE.U32.AND P1, PT, R17, 0x1000, PT ;  /* 0x000010001100780c */ /* 0x000fe40003f26070 */
[----:B------:R-:W-:-:S04]  /*1600*/  FSETP.GEU.AND P0, PT, R5, R22, PT ;  /* 0x000000160500720b */ /* 0x000fc80003f0e000 */
[----:B------:R-:W-:-:S07]  /*1610*/  FSEL R7, R22, R5, !P0 ;  /* 0x0000000516077208 */ /* 0x000fce0004000000 */
[----:B------:R-:W-:Y:S05]  /*1620*/  @!P1 BRA `(.L_x_221) ;  /* 0x0000000000ec9947 */ /* 0x000fea0003800000 */
[----:B------:R-:W0:Y:S01]  /*1630*/  LDC R4, c[0x0][0x390] ;  /* 0x0000e400ff047b82 */ /* 0x000e220000000800 */
[----:B------:R-:W-:-:S07]  /*1640*/  UMOV UR4, 0x1000 ;  /* 0x0000100000047882 */ /* 0x000fce0000000000 */
[----:B------:R-:W1:Y:S02]  /*1650*/  LDC.64 R14, c[0x0][0x380] ;  /* 0x0000e000ff0e7b82 */ /* 0x000e640000000a00 */
.L_x_223:
[----:B------:R-:W-:-:S04]  /*1660*/  VIADD R3, R0, UR4 ;  /* 0x0000000400037c36 */ /* 0x000fc80008000000 */
        /* <DEDUP_REMOVED lines=16> */
[----:B------:R0:W5:Y:S02]  /*1770*/  LDG.E R16, desc[UR6][R2.64+0x3c00] ;  /* 0x003c000602107981 */ /* 0x000164000c1e1900 */
[----:B0-----:R-:W-:Y:S01]  /*1780*/  VIADD R2, R4, -UR4 ;  /* 0x8000000404027c36 */ /* 0x001fe20008000000 */
        /* <DEDUP_REMOVED lines=30> */
[----:B------:R-:W-:-:S04]  /*1970*/  FSEL R7, R8, R7, !P0 ;  /* 0x0000000708077208 */ /* 0x000fc80004000000 */
[----:B------:R-:W-:-:S04]  /*1980*/  FSETP.GEU.AND P0, PT, R7, |R16|, PT ;  /* 0x400000100700720b */ /* 0x000fc80003f0e000 */
[----:B------:R-:W-:Y:S01]  /*1990*/  FSEL R7, |R16|, R7, !P0 ;  /* 0x0000000710077208 */ /* 0x000fe20004000200 */
[----:B------:R-:W-:Y:S08]  /*19a0*/  @!P1 BRA `(.L_x_222) ;  /* 0x0000000c00149947 */ /* 0x000ff00003800000 */
[----:B------:R-:W-:-:S06]  /*19b0*/  UIADD3 UR4, UPT, UPT, UR4, 0x1000, URZ ;  /* 0x0000100004047890 */ /* 0x000fcc000fffe0ff */
[----:B------:R-:W-:-:S13]  /*19c0*/  ISETP.LT.U32.AND P0, PT, R17, UR4, PT ;  /* 0x0000000411007c0c */ /* 0x000fda000bf01070 */
[----:B------:R-:W-:Y:S05]  /*19d0*/  @!P0 BRA `(.L_x_223) ;  /* 0xfffffffc00208947 */ /* 0x000fea000383ffff */
.L_x_221:
[----:B------:R-:W-:Y:S01]  /*19e0*/  VIADD R3, R4, -UR4 ;  /* 0x8000000404037c36 */ /* 0x000fe20008000000 */
[----:B------:R-:W-:Y:S04]  /*19f0*/  BSSY.RECONVERGENT B1, `(.L_x_222) ;  /* 0x00000c0000017945 */ /* 0x000fe80003800200 */
[----:B------:R-:W-:-:S04]  /*1a00*/  ISETP.GE.AND P0, PT, R0, R3, PT ;  /* 0x000000030000720c */ /* 0x000fc80003f06270 */
[----:B------:R-:W-:-:S13]  /*1a10*/  ISETP.LE.U32.OR P0, PT, R4, UR4, P0 ;  /* 0x0000000404007c0c */ /* 0x000fda0008703470 */
[----:B------:R-:W-:Y:S05]  /*1a20*/  @P0 BRA `(.L_x_224) ;  /* 0x0000000800f00947 */ /* 0x000fea0003800000 */
[----:B------:R-:W-:Y:S01]  /*1a30*/  LOP3.LUT R3, RZ, R0, RZ, 0x33, !PT ;  /* 0x00000000ff037212 */ /* 0x000fe200078e33ff */
[----:B------:R-:W-:Y:S01]  /*1a40*/  BSSY.RECONVERGENT B2, `(.L_x_225) ;  /* 0x0000062000027945 */ /* 0x000fe20003800200 */
[----:B------:R-:W-:Y:S02]  /*1a50*/  IMAD.MOV.U32 R5, RZ, RZ, R0 ;  /* 0x000000ffff057224 */ /* 0x000fe400078e0000 */
[----:B------:R-:W-:-:S04]  /*1a60*/  IADD3 R3, PT, PT, R4, -UR4, R3 ;  /* 0x8000000404037c10 */ /* 0x000fc8000fffe003 */
[C---:B------:R-:W-:Y:S02]  /*1a70*/  ISETP.GE.U32.AND P0, PT, R3.reuse, 0xf00, PT ;  /* 0x00000f000300780c */ /* 0x040fe40003f06070 */
[----:B------:R-:W-:-:S04]  /*1a80*/  LEA.HI R3, R3, 0x1, RZ, 0x18 ;  /* 0x0000000103037811 */ /* 0x000fc800078fc0ff */
[----:B------:R-:W-:-:S07]  /*1a90*/  LOP3.LUT R4, R3, 0xf, RZ, 0xc0, !PT ;  /* 0x0000000f03047812 */ /* 0x000fce00078ec0ff */
[----:B------:R-:W-:Y:S05]  /*1aa0*/  @!P0 BRA `(.L_x_226) ;  /* 0x00000004006c8947 */ /* 0x000fea0003800000 */
[----:B------:R-:W-:Y:S01]  /*1ab0*/  LOP3.LUT R6, R3, 0x1fffff0, RZ, 0xc0, !PT ;  /* 0x01fffff003067812 */ /* 0x000fe200078ec0ff */
[----:B------:R-:W-:Y:S01]  /*1ac0*/  BSSY.RECONVERGENT B3, `(.L_x_227) ;  /* 0x0000058000037945 */ /* 0x000fe20003800200 */
[C---:B------:R-:W-:Y:S01]  /*1ad0*/  LOP3.LUT R5, R0.reuse, 0x800, RZ, 0xfc, !PT ;  /* 0x0000080000057812 */ /* 0x040fe200078efcff */
[----:B------:R-:W-:Y:S02]  /*1ae0*/  VIADD R2, R0, UR4 ;  /* 0x0000000400027c36 */ /* 0x000fe40008000000 */
[----:B------:R-:W-:-:S07]  /*1af0*/  IMAD.MOV R6, RZ, RZ, -R6 ;  /* 0x000000ffff067224 */ /* 0x000fce00078e0a06 */
.L_x_228:
[----:B------:R-:W-:-:S04]  /*1b00*/  IMAD.WIDE.U32 R12, R2, 0x4, R14 ;  /* 0x00000004020c7825 */ /* 0x000fc800078e000e */
[C---:B------:R-:W-:Y:S01]  /*1b10*/  VIADD R17, R2.reuse, 0x100 ;  /* 0x0000010002117836 */ /* 0x040fe20000000000 */
[----:B------:R-:W2:Y:S01]  /*1b20*/  LDG.E R8, desc[UR6][R12.64] ;  /* 0x000000060c087981 */ /* 0x000ea2000c1e1900 */
[----:B------:R-:W-:Y:S02]  /*1b30*/  VIADD R11, R2, 0x200 ;  /* 0x00000200020b7836 */ /* 0x000fe40000000000 */
[----:B------:R-:W-:-:S05]  /*1b40*/  IMAD.WIDE.U32 R16, R17, 0x4, R14 ;  /* 0x0000000411107825 */ /* 0x000fca00078e000e */
[----:B------:R0:W3:Y:S01]  /*1b50*/  LDG.E R9, desc[UR6][R16.64] ;  /* 0x0000000610097981 */ /* 0x0000e2000c1e1900 */
[----:B------:R-:W-:-:S04]  /*1b60*/  IMAD.WIDE.U32 R10, R11, 0x4, R14 ;  /* 0x000000040b0a7825 */ /* 0x000fc800078e000e */
[C---:B------:R-:W-:Y:S02]  /*1b70*/  VIADD R29, R2.reuse, 0x300 ;  /* 0x00000300021d7836 */ /* 0x040fe40000000000 */
[----:B------:R1:W4:Y:S01]  /*1b80*/  LDG.E R10, desc[UR6][R10.64] ;  /* 0x000000060a0a7981 */ /* 0x000322000c1e1900 */
[----:B------:R-:W-:Y:S02]  /*1b90*/  VIADD R21, R2, 0x400 ;  /* 0x0000040002157836 */ /* 0x000fe40000000000 */
[----:B------:R-:W-:-:S06]  /*1ba0*/  IMAD.WIDE.U32 R28, R29, 0x4, R14 ;  /* 0x000000041d1c7825 */ /* 0x000fcc00078e000e */
        /* <DEDUP_REMOVED lines=8> */
[C---:B-1----:R-:W-:Y:S01]  /*1c30*/  VIADD R11, R2.reuse, 0x700 ;  /* 0x00000700020b7836 */ /* 0x042fe20000000000 */
[----:B------:R0:W5:Y:S01]  /*1c40*/  LDG.E R25, desc[UR6][R16.64] ;  /* 0x0000000610197981 */ /* 0x000162000c1e1900 */
[----:B------:R-:W-:Y:S02]  /*1c50*/  VIADD R19, R2, 0x800 ;  /* 0x0000080002137836 */ /* 0x000fe40000000000 */
[----:B0-----:R-:W-:-:S05]  /*1c60*/  IMAD.WIDE.U32 R16, R11, 0x4, R14 ;  /* 0x000000040b107825 */ /* 0x001fca00078e000e */
[----:B------:R-:W5:Y:S01]  /*1c70*/  LDG.E R24, desc[UR6][R16.64] ;  /* 0x0000000610187981 */ /* 0x000f62000c1e1900 */
[----:B------:R-:W-:-:S04]  /*1c80*/  IMAD.WIDE.U32 R18, R19, 0x4, R14 ;  /* 0x0000000413127825 */ /* 0x000fc800078e000e */
[C---:B------:R-:W-:Y:S01]  /*1c90*/  VIADD R21, R2.reuse, 0x900 ;  /* 0x0000090002157836 */ /* 0x040fe20000000000 */
[----:B------:R0:W5:Y:S01]  /*1ca0*/  LDG.E R13, desc[UR6][R18.64] ;  /* 0x00000006120d7981 */ /* 0x000162000c1e1900 */
        /* <DEDUP_REMOVED lines=8> */
[----:B------:R0:W5:Y:S02]  /*1d30*/  LDG.E R29, desc[UR6][R16.64] ;  /* 0x00000006101d7981 */ /* 0x000164000c1e1900 */
[----:B0-----:R-:W-:-:S04]  /*1d40*/  IMAD.WIDE.U32 R16, R19, 0x4, R14 ;  /* 0x0000000413107825 */ /* 0x001fc800078e000e */
[C---:B------:R-:W-:Y:S02]  /*1d50*/  VIADD R19, R2.reuse, 0xd00 ;  /* 0x00000d0002137836 */ /* 0x040fe40000000000 */
[----:B------:R-:W5:Y:S01]  /*1d60*/  LDG.E R16, desc[UR6][R16.64] ;  /* 0x0000000610107981 */ /* 0x000f62000c1e1900 */
[----:B------:R-:W-:Y:S02]  /*1d70*/  VIADD R21, R2, 0xe00 ;  /* 0x00000e0002157836 */ /* 0x000fe40000000000 */
[----:B------:R-:W-:-:S04]  /*1d80*/  IMAD.WIDE.U32 R18, R19, 0x4, R14 ;  /* 0x0000000413127825 */ /* 0x000fc800078e000e */
[--C-:B------:R-:W-:Y:S02]  /*1d90*/  IMAD.WIDE.U32 R20, R21, 0x4, R14.reuse ;  /* 0x0000000415147825 */ /* 0x100fe400078e000e */
[----:B------:R-:W5:Y:S02]  /*1da0*/  LDG.E R18, desc[UR6][R18.64] ;  /* 0x0000000612127981 */ /* 0x000f64000c1e1900 */
[----:B------:R-:W-:Y:S02]  /*1db0*/  VIADD R23, R2, 0xf00 ;  /* 0x00000f0002177836 */ /* 0x000fe40000000000 */
[----:B------:R-:W5:Y:S02]  /*1dc0*/  LDG.E R20, desc[UR6][R20.64] ;  /* 0x0000000614147981 */ /* 0x000f64000c1e1900 */
[----:B------:R-:W-:-:S06]  /*1dd0*/  IMAD.WIDE.U32 R22, R23, 0x4, R14 ;  /* 0x0000000417167825 */ /* 0x000fcc00078e000e */
[----:B------:R-:W5:Y:S01]  /*1de0*/  LDG.E R22, desc[UR6][R22.64] ;  /* 0x0000000616167981 */ /* 0x000f62000c1e1900 */
[----:B------:R-:W-:Y:S02]  /*1df0*/  VIADD R6, R6, 0x10 ;  /* 0x0000001006067836 */ /* 0x000fe40000000000 */
[----:B------:R-:W-:Y:S02]  /*1e00*/  VIADD R5, R5, 0x1000 ;  /* 0x0000100005057836 */ /* 0x000fe40000000000 */
[----:B------:R-:W-:Y:S01]  /*1e10*/  VIADD R2, R2, 0x1000 ;  /* 0x0000100002027836 */ /* 0x000fe20000000000 */
        /* <DEDUP_REMOVED lines=34> */
[----:B------:R-:W-:Y:S05]  /*2040*/  BSYNC.RECONVERGENT B3 ;  /* 0x0000000000037941 */ /* 0x000fea0003800200 */
.L_x_227:
[----:B------:R-:W-:-:S07]  /*2050*/  VIADD R5, R5, 0xfffff800 ;  /* 0xfffff80005057836 */ /* 0x000fce0000000000 */
.L_x_226:
[----:B------:R-:W-:Y:S05]  /*2060*/  BSYNC.RECONVERGENT B2 ;  /* 0x0000000000027941 */ /* 0x000fea0003800200 */
.L_x_225:
[----:B------:R-:W-:-:S13]  /*2070*/  ISETP.NE.AND P0, PT, R4, RZ, PT ;  /* 0x000000ff0400720c */ /* 0x000fda0003f05270 */
[----:B------:R-:W-:Y:S05]  /*2080*/  @!P0 BRA `(.L_x_224) ;  /* 0x0000000400588947 */ /* 0x000fea0003800000 */
[----:B------:R-:W-:Y:S01]  /*2090*/  ISETP.GE.U32.AND P1, PT, R4, 0x8, PT ;  /* 0x000000080400780c */ /* 0x000fe20003f26070 */
[----:B------:R-:W-:Y:S01]  /*20a0*/  BSSY.RECONVERGENT B2, `(.L_x_229) ;  /* 0x000002d000027945 */ /* 0x000fe20003800200 */
[----:B------:R-:W-:-:S04]  /*20b0*/  LOP3.LUT R24, R3, 0x7, RZ, 0xc0, !PT ;  /* 0x0000000703187812 */ /* 0x000fc800078ec0ff */
[----:B------:R-:W-:-:S07]  /*20c0*/  ISETP.NE.AND P0, PT, R24, RZ, PT ;  /* 0x000000ff1800720c */ /* 0x000fce0003f05270 */
[----:B------:R-:W-:Y:S06]  /*20d0*/  @!P1 BRA `(.L_x_230) ;  /* 0x0000000000a49947 */ /* 0x000fec0003800000 */
[----:B------:R-:W-:-:S04]  /*20e0*/  VIADD R9, R5, UR4 ;  /* 0x0000000405097c36 */ /* 0x000fc80008000000 */
        /* <DEDUP_REMOVED lines=13> */
[C---:B------:R-:W-:Y:S02]  /*21c0*/  VIADD R23, R9.reuse, 0x500 ;  /* 0x0000050009177836 */ /* 0x040fe40000000000 */
[----:B------:R-:W5:Y:S01]  /*21d0*/  LDG.E R20, desc[UR6][R20.64] ;  /* 0x0000000614147981 */ /* 0x000f62000c1e1900 */
[----:B0-----:R-:W-:Y:S02]  /*21e0*/  VIADD R11, R9, 0x600 ;  /* 0x00000600090b7836 */ /* 0x001fe40000000000 */
[----:B------:R-:W-:-:S04]  /*21f0*/  IMAD.WIDE.U32 R22, R23, 0x4, R14 ;  /* 0x0000000417167825 */ /* 0x000fc800078e000e */
[--C-:B------:R-:W-:Y:S02]  /*2200*/  IMAD.WIDE.U32 R10, R11, 0x4, R14.reuse ;  /* 0x000000040b0a7825 */ /* 0x100fe400078e000e */
[----:B------:R-:W5:Y:S02]  /*2210*/  LDG.E R22, desc[UR6][R22.64] ;  /* 0x0000000616167981 */ /* 0x000f64000c1e1900 */
[----:B-1----:R-:W-:Y:S02]  /*2220*/  VIADD R13, R9, 0x700 ;  /* 0x00000700090d7836 */ /* 0x002fe40000000000 */
        /* <DEDUP_REMOVED lines=20> */
.L_x_230:
[----:B------:R-:W-:Y:S05]  /*2370*/  BSYNC.RECONVERGENT B2 ;  /* 0x0000000000027941 */ /* 0x000fea0003800200 */
.L_x_229:
        /* <DEDUP_REMOVED lines=27> */
.L_x_232:
[----:B------:R-:W-:Y:S05]  /*2530*/  BSYNC.RECONVERGENT B2 ;  /* 0x0000000000027941 */ /* 0x000fea0003800200 */
.L_x_231:
[----:B------:R-:W-:Y:S05]  /*2540*/  @!P0 BRA `(.L_x_224) ;  /* 0x0000000000288947 */ /* 0x000fea0003800000 */
[----:B------:R-:W-:Y:S02]  /*2550*/  VIADD R5, R5, UR4 ;  /* 0x0000000405057c36 */ /* 0x000fe40008000000 */
[----:B------:R-:W-:-:S07]  /*2560*/  IMAD.MOV R4, RZ, RZ, -R4 ;  /* 0x000000ffff047224 */ /* 0x000fce00078e0a04 */
.L_x_233:
        /* <DEDUP_REMOVED lines=8> */
.L_x_224:
[----:B------:R-:W-:Y:S05]  /*25f0*/  BSYNC.RECONVERGENT B1 ;  /* 0x0000000000017941 */ /* 0x000fea0003800200 */
.L_x_222:
        /* <DEDUP_REMOVED lines=53> */
.L_x_220:
[----:B------:R-:W-:Y:S05]  /*2950*/  BSYNC.RECONVERGENT B0 ;  /* 0x0000000000007941 */ /* 0x000fea0003800200 */
.L_x_205:
[----:B------:R-:W-:Y:S05]  /*2960*/  @P0 EXIT ;  /* 0x000000000000094d */ /* 0x000fea0003800000 */
[----:B------:R-:W0:Y:S01]  /*2970*/  LDCU UR4, c[0x0][0x398] ;  /* 0x00007300ff0477ac */ /* 0x000e220008000800 */
[----:B------:R-:W1:Y:S01]  /*2980*/  LDC.64 R2, c[0x0][0x388] ;  /* 0x0000e200ff027b82 */ /* 0x000e620000000a00 */
[----:B0-----:R-:W-:-:S04]  /*2990*/  FSETP.GT.AND P0, PT, R0, UR4, PT ;  /* 0x0000000400007c0b */ /* 0x001fc8000bf04000 */
[----:B------:R-:W-:-:S05]  /*29a0*/  FSEL R5, R0, UR4, P0 ;  /* 0x0000000400057c08 */ /* 0x000fca0008000000 */
[----:B-1----:R-:W-:Y:S01]  /*29b0*/  STG.E desc[UR6][R2.64], R5 ;  /* 0x0000000502007986 */ /* 0x002fe2000c101906 */
[----:B------:R-:W-:Y:S05]  /*29c0*/  EXIT ;  /* 0x000000000000794d */ /* 0x000fea0003800000 */
.L_x_234:
        /* <DEDUP_REMOVED lines=11> */
.L_x_256:


//--------------------- .text._ZN3cub18CUB_300001_SM_10006detail11EmptyKernelIvEEvv --------------------------
	.section	.text._ZN3cub18CUB_300001_SM_10006detail11EmptyKernelIvEEvv,"ax",@progbits
	.align	128
        .global         _ZN3cub18CUB_300001_SM_10006detail11EmptyKernelIvEEvv
        .type           _ZN3cub18CUB_300001_SM_10006detail11EmptyKernelIvEEvv,@function
        .size           _ZN3cub18CUB_300001_SM_10006detail11EmptyKernelIvEEvv,(.L_x_257 - _ZN3cub18CUB_300001_SM_10006detail11EmptyKernelIvEEvv)
        .other          _ZN3cub18CUB_300001_SM_10006detail11EmptyKernelIvEEvv,@"STO_CUDA_ENTRY STV_DEFAULT"
_ZN3cub18CUB_300001_SM_10006detail11EmptyKernelIvEEvv:
.text._ZN3cub18CUB_300001_SM_10006detail11EmptyKernelIvEEvv:
[----:B------:R-:W-:Y:S01]  /*0000*/  LDC R1, c[0x0][0x37c] ;  /* 0x0000df00ff017b82 */ /* 0x000fe20000000800 */
[----:B------:R-:W-:Y:S05]  /*0010*/  EXIT ;  /* 0x000000000000794d */ /* 0x000fea0003800000 */
.L_x_235:
        /* <DEDUP_REMOVED lines=14> */
.L_x_257:


//--------------------- .text._Z17normalizeAndRoundPffi --------------------------
	.section	.text._Z17normalizeAndRoundPffi,"ax",@progbits
	.align	128
        .global         _Z17normalizeAndRoundPffi
        .type           _Z17normalizeAndRoundPffi,@function
        .size           _Z17normalizeAndRoundPffi,(.L_x_250 - _Z17normalizeAndRoundPffi)
        .other          _Z17normalizeAndRoundPffi,@"STO_CUDA_ENTRY STV_DEFAULT"
_Z17normalizeAndRoundPffi:
.text._Z17normalizeAndRoundPffi:
[----:B------:R-:W-:Y:S01]  /*0000*/  LDC R1, c[0x0][0x37c] ;  /* 0x0000df00ff017b82 */ /* 0x000fe20000000800 */
[----:B------:R-:W0:Y:S07]  /*0010*/  S2R R0, SR_TID.X ;  /* 0x0000000000007919 */ /* 0x000e2e0000002100 */
[----:B------:R-:W0:Y:S01]  /*0020*/  S2UR UR4, SR_CTAID.X ;  /* 0x00000000000479c3 */ /* 0x000e220000002500 */
[----:B------:R-:W1:Y:S07]  /*0030*/  LDCU UR5, c[0x0][0x38c] ;  /* 0x00007180ff0577ac */ /* 0x000e6e0008000800 */
[----:B------:R-:W0:Y:S02]  /*0040*/  LDC R3, c[0x0][0x360] ;  /* 0x0000d800ff037b82 */ /* 0x000e240000000800 */
[----:B0-----:R-:W-:-:S05]  /*0050*/  IMAD R3, R3, UR4, R0 ;  /* 0x0000000403037c24 */ /* 0x001fca000f8e0200 */
[----:B-1----:R-:W-:-:S13]  /*0060*/  ISETP.GE.AND P0, PT, R3, UR5, PT ;  /* 0x0000000503007c0c */ /* 0x002fda000bf06270 */
[----:B------:R-:W-:Y:S05]  /*0070*/  @P0 EXIT ;  /* 0x000000000000094d */ /* 0x000fea0003800000 */
[----:B------:R-:W0:Y:S01]  /*0080*/  LDC.64 R4, c[0x0][0x380] ;  /* 0x0000e000ff047b82 */ /* 0x000e220000000a00 */
[----:B------:R-:W1:Y:S07]  /*0090*/  LDCU.64 UR4, c[0x0][0x358] ;  /* 0x00006b00ff0477ac */ /* 0x000e6e0008000a00 */
[----:B------:R-:W2:Y:S01]  /*00a0*/  LDC R7, c[0x0][0x388] ;  /* 0x0000e200ff077b82 */ /* 0x000ea20000000800 */
[----:B0-----:R-:W-:-:S05]  /*00b0*/  IMAD.WIDE R4, R3, 0x4, R4 ;  /* 0x0000000403047825 */ /* 0x001fca00078e0204 */
[----:B-1----:R-:W3:Y:S01]  /*00c0*/  LDG.E R0, desc[UR4][R4.64] ;  /* 0x0000000404007981 */ /* 0x002ee2000c1e1900 */
[----:B------:R-:W-:Y:S01]  /*00d0*/  BSSY.RECONVERGENT B0, `(.L_x_236) ;  /* 0x000000c000007945 */ /* 0x000fe20003800200 */
[----:B--2---:R-:W0:Y:S02]  /*00e0*/  MUFU.RCP R2, R7 ;  /* 0x0000000700027308 */ /* 0x004e240000001000 */
[----:B0-----:R-:W-:-:S04]  /*00f0*/  FFMA R3, R2, -R7, 1 ;  /* 0x3f80000002037423 */ /* 0x001fc80000000807 */
[----:B------:R-:W-:Y:S02]  /*0100*/  FFMA R3, R2, R3, R2 ;  /* 0x0000000302037223 */ /* 0x000fe40000000002 */
[----:B---3--:R-:W0:Y:S02]  /*0110*/  FCHK P0, R0, R7 ;  /* 0x0000000700007302 */ /* 0x008e240000000000 */
[----:B------:R-:W-:-:S04]  /*0120*/  FFMA R2, R0, R3, RZ ;  /* 0x0000000300027223 */ /* 0x000fc800000000ff */
[----:B------:R-:W-:-:S04]  /*0130*/  FFMA R6, R2, -R7, R0 ;  /* 0x8000000702067223 */ /* 0x000fc80000000000 */
[----:B------:R-:W-:Y:S01]  /*0140*/  FFMA R2, R3, R6, R2 ;  /* 0x0000000603027223 */ /* 0x000fe20000000002 */
[----:B0-----:R-:W-:Y:S06]  /*0150*/  @!P0 BRA `(.L_x_237) ;  /* 0x00000000000c8947 */ /* 0x001fec0003800000 */
[----:B------:R-:W-:-:S07]  /*0160*/  MOV R2, 0x180 ;  /* 0x0000018000027802 */ /* 0x000fce0000000f00 */
[----:B------:R-:W-:Y:S05]  /*0170*/  CALL.REL.NOINC `($__internal_0_$__cuda_sm3x_div_rn_noftz_f32_slowpath) ;  /* 0x0000000000207944 */ /* 0x000fea0003c00000 */
[----:B------:R-:W-:-:S07]  /*0180*/  IMAD.MOV.U32 R2, RZ, RZ, R0 ;  /* 0x000000ffff027224 */ /* 0x000fce00078e0000 */
.L_x_237:
[----:B------:R-:W-:Y:S05]  /*0190*/  BSYNC.RECONVERGENT B0 ;  /* 0x0000000000007941 */ /* 0x000fea0003800200 */
.L_x_236:
[----:B------:R-:W-:-:S05]  /*01a0*/  IMAD.MOV.U32 R3, RZ, RZ, 0x3f000000 ;  /* 0x3f000000ff037424 */ /* 0x000fca00078e00ff */
[----:B------:R-:W-:-:S05]  /*01b0*/  LOP3.LUT R3, R3, 0x80000000, R2, 0xb8, !PT ;  /* 0x8000000003037812 */ /* 0x000fca00078eb802 */
[----:B------:R-:W-:-:S06]  /*01c0*/  FADD.RZ R3, R3, R2 ;  /* 0x0000000203037221 */ /* 0x000fcc000000c000 */
[----:B------:R-:W0:Y:S02]  /*01d0*/  FRND.TRUNC R3, R3 ;  /* 0x0000000300037307 */ /* 0x000e24000020d000 */
[----:B0-----:R-:W-:Y:S01]  /*01e0*/  STG.E desc[UR4][R4.64], R3 ;  /* 0x0000000304007986 */ /* 0x001fe2000c101904 */
[----:B------:R-:W-:Y:S05]  /*01f0*/  EXIT ;  /* 0x000000000000794d */ /* 0x000fea0003800000 */
        .weak           $__internal_0_$__cuda_sm3x_div_rn_noftz_f32_slowpath
        .type           $__internal_0_$__cuda_sm3x_div_rn_noftz_f32_slowpath,@function
        .size           $__internal_0_$__cuda_sm3x_div_rn_noftz_f32_slowpath,(.L_x_250 - $__internal_0_$__cuda_sm3x_div_rn_noftz_f32_slowpath)
$__internal_0_$__cuda_sm3x_div_rn_noftz_f32_slowpath:
[----:B------:R-:W0:Y:S01]  /*0200*/  LDC R3, c[0x0][0x388] ;  /* 0x0000e200ff037b82 */ /* 0x000e220000000800 */
[--C-:B------:R-:W-:Y:S01]  /*0210*/  SHF.R.U32.HI R6, RZ, 0x17, R0.reuse ;  /* 0x00000017ff067819 */ /* 0x100fe20000011600 */
[----:B------:R-:W1:Y:S01]  /*0220*/  LDCU UR6, c[0x0][0x388] ;  /* 0x00007100ff0677ac */ /* 0x000e620008000800 */
[----:B------:R-:W-:Y:S01]  /*0230*/  BSSY.RECONVERGENT B1, `(.L_x_238) ;  /* 0x0000064000017945 */ /* 0x000fe20003800200 */
[----:B------:R-:W-:Y:S01]  /*0240*/  IMAD.MOV.U32 R8, RZ, RZ, R0 ;  /* 0x000000ffff087224 */ /* 0x000fe200078e0000 */
[----:B------:R-:W-:-:S05]  /*0250*/  LOP3.LUT R6, R6, 0xff, RZ, 0xc0, !PT ;  /* 0x000000ff06067812 */ /* 0x000fca00078ec0ff */
[----:B------:R-:W-:Y:S02]  /*0260*/  VIADD R11, R6, 0xffffffff ;  /* 0xffffffff060b7836 */ /* 0x000fe40000000000 */
[----:B-1----:R-:W-:Y:S01]  /*0270*/  IMAD.U32 R9, RZ, RZ, UR6 ;  /* 0x00000006ff097e24 */ /* 0x002fe2000f8e00ff */
[----:B0-----:R-:W-:-:S04]  /*0280*/  SHF.R.U32.HI R7, RZ, 0x17, R3 ;  /* 0x00000017ff077819 */ /* 0x001fc80000011603 */
[----:B------:R-:W-:-:S05]  /*0290*/  LOP3.LUT R7, R7, 0xff, RZ, 0xc0, !PT ;  /* 0x000000ff07077812 */ /* 0x000fca00078ec0ff */
[----:B------:R-:W-:-:S05]  /*02a0*/  VIADD R12, R7, 0xffffffff ;  /* 0xffffffff070c7836 */ /* 0x000fca0000000000 */
[----:B------:R-:W-:-:S04]  /*02b0*/  ISETP.GT.U32.AND P0, PT, R12, 0xfd, PT ;  /* 0x000000fd0c00780c */ /* 0x000fc80003f04070 */
[----:B------:R-:W-:-:S13]  /*02c0*/  ISETP.GT.U32.OR P0, PT, R11, 0xfd, P0 ;  /* 0x000000fd0b00780c */ /* 0x000fda0000704470 */
[----:B------:R-:W-:Y:S01]  /*02d0*/  @!P0 IMAD.MOV.U32 R10, RZ, RZ, RZ ;  /* 0x000000ffff0a8224 */ /* 0x000fe200078e00ff */
[----:B------:R-:W-:Y:S06]  /*02e0*/  @!P0 BRA `(.L_x_239) ;  /* 0x00000000005c8947 */ /* 0x000fec0003800000 */
[----:B------:R-:W-:Y:S02]  /*02f0*/  FSETP.GTU.FTZ.AND P1, PT, |R3|, +INF , PT ;  /* 0x7f8000000300780b */ /* 0x000fe40003f3c200 */
[----:B------:R-:W-:-:S04]  /*0300*/  FSETP.GTU.FTZ.AND P0, PT, |R0|, +INF , PT ;  /* 0x7f8000000000780b */ /* 0x000fc80003f1c200 */
[----:B------:R-:W-:-:S13]  /*0310*/  PLOP3.LUT P0, PT, P0, P1, PT, 0xf8, 0x8f ;  /* 0x00000000008f781c */ /* 0x000fda0000703f70 */
[----:B------:R-:W-:Y:S05]  /*0320*/  @P0 BRA `(.L_x_240) ;  /* 0x00000004004c0947 */ /* 0x000fea0003800000 */
[----:B------:R-:W-:-:S13]  /*0330*/  LOP3.LUT P0, RZ, R9, 0x7fffffff, R8, 0xc8, !PT ;  /* 0x7fffffff09ff7812 */ /* 0x000fda000780c808 */
[----:B------:R-:W-:Y:S05]  /*0340*/  @!P0 BRA `(.L_x_241) ;  /* 0x00000004003c8947 */ /* 0x000fea0003800000 */
[C---:B------:R-:W-:Y:S02]  /*0350*/  FSETP.NEU.FTZ.AND P2, PT, |R0|.reuse, +INF , PT ;  /* 0x7f8000000000780b */ /* 0x040fe40003f5d200 */
[----:B------:R-:W-:Y:S02]  /*0360*/  FSETP.NEU.FTZ.AND P1, PT, |R3|, +INF , PT ;  /* 0x7f8000000300780b */ /* 0x000fe40003f3d200 */
[----:B------:R-:W-:-:S11]  /*0370*/  FSETP.NEU.FTZ.AND P0, PT, |R0|, +INF , PT ;  /* 0x7f8000000000780b */ /* 0x000fd60003f1d200 */
[----:B------:R-:W-:Y:S05]  /*0380*/  @!P1 BRA !P2, `(.L_x_241) ;  /* 0x00000004002c9947 */ /* 0x000fea0005000000 */
[----:B------:R-:W-:-:S04]  /*0390*/  LOP3.LUT P2, RZ, R8, 0x7fffffff, RZ, 0xc0, !PT ;  /* 0x7fffffff08ff7812 */ /* 0x000fc8000784c0ff */
[----:B------:R-:W-:-:S13]  /*03a0*/  PLOP3.LUT P1, PT, P1, P2, PT, 0x2f, 0xf2 ;  /* 0x0000000000f2781c */ /* 0x000fda0000f24577 */
[----:B------:R-:W-:Y:S05]  /*03b0*/  @P1 BRA `(.L_x_242) ;  /* 0x0000000400181947 */ /* 0x000fea0003800000 */
[----:B------:R-:W-:-:S04]  /*03c0*/  LOP3.LUT P1, RZ, R9, 0x7fffffff, RZ, 0xc0, !PT ;  /* 0x7fffffff09ff7812 */ /* 0x000fc8000782c0ff */
[----:B------:R-:W-:-:S13]  /*03d0*/  PLOP3.LUT P0, PT, P0, P1, PT, 0x2f, 0xf2 ;  /* 0x0000000000f2781c */ /* 0x000fda0000702577 */
[----:B------:R-:W-:Y:S05]  /*03e0*/  @P0 BRA `(.L_x_243) ;  /* 0x0000000400000947 */ /* 0x000fea0003800000 */
[----:B------:R-:W-:Y:S02]  /*03f0*/  ISETP.GE.AND P0, PT, R11, RZ, PT ;  /* 0x000000ff0b00720c */ /* 0x000fe40003f06270 */
[----:B------:R-:W-:-:S11]  /*0400*/  ISETP.GE.AND P1, PT, R12, RZ, PT ;  /* 0x000000ff0c00720c */ /* 0x000fd60003f26270 */
[----:B------:R-:W-:Y:S02]  /*0410*/  @P0 IMAD.MOV.U32 R10, RZ, RZ, RZ ;  /* 0x000000ffff0a0224 */ /* 0x000fe400078e00ff */
[----:B------:R-:W-:Y:S01]  /*0420*/  @!P0 FFMA R8, R0, 1.84467440737095516160e+19, RZ ;  /* 0x5f80000000088823 */ /* 0x000fe200000000ff */
[----:B------:R-:W-:Y:S02]  /*0430*/  @!P0 IMAD.MOV.U32 R10, RZ, RZ, -0x40 ;  /* 0xffffffc0ff0a8424 */ /* 0x000fe400078e00ff */
[----:B------:R-:W-:Y:S02]  /*0440*/  @!P1 FFMA R9, R3, 1.84467440737095516160e+19, RZ ;  /* 0x5f80000003099823 */ /* 0x000fe400000000ff */
[----:B------:R-:W-:-:S07]  /*0450*/  @!P1 VIADD R10, R10, 0x40 ;  /* 0x000000400a0a9836 */ /* 0x000fce0000000000 */
.L_x_239:
[----:B------:R-:W-:Y:S01]  /*0460*/  LEA R0, R7, 0xc0800000, 0x17 ;  /* 0xc080000007007811 */ /* 0x000fe200078eb8ff */
[----:B------:R-:W-:Y:S01]  /*0470*/  VIADD R6, R6, 0xffffff81 ;  /* 0xffffff8106067836 */ /* 0x000fe20000000000 */
[----:B------:R-:W-:Y:S03]  /*0480*/  BSSY.RECONVERGENT B2, `(.L_x_244) ;  /* 0x0000035000027945 */ /* 0x000fe60003800200 */
[----:B------:R-:W-:Y:S01]  /*0490*/  IMAD.IADD R9, R9, 0x1, -R0 ;  /* 0x0000000109097824 */ /* 0x000fe200078e0a00 */
[C---:B------:R-:W-:Y:S01]  /*04a0*/  IADD3 R7, PT, PT, R6.reuse, 0x7f, -R7 ;  /* 0x0000007f06077810 */ /* 0x040fe20007ffe807 */
[----:B------:R-:W-:Y:S02]  /*04b0*/  IMAD R0, R6, -0x800000, R8 ;  /* 0xff80000006007824 */ /* 0x000fe400078e0208 */
[----:B------:R-:W0:Y:S01]  /*04c0*/  MUFU.RCP R3, R9 ;  /* 0x0000000900037308 */ /* 0x000e220000001000 */
[----:B------:R-:W-:Y:S01]  /*04d0*/  FADD.FTZ R11, -R9, -RZ ;  /* 0x800000ff090b7221 */ /* 0x000fe20000010100 */
[----:B------:R-:W-:-:S03]  /*04e0*/  IMAD.IADD R7, R7, 0x1, R10 ;  /* 0x0000000107077824 */ /* 0x000fc600078e020a */
[----:B0-----:R-:W-:-:S04]  /*04f0*/  FFMA R12, R3, R11, 1 ;  /* 0x3f800000030c7423 */ /* 0x001fc8000000000b */
[----:B------:R-:W-:-:S04]  /*0500*/  FFMA R12, R3, R12, R3 ;  /* 0x0000000c030c7223 */ /* 0x000fc80000000003 */
[----:B------:R-:W-:-:S04]  /*0510*/  FFMA R3, R0, R12, RZ ;  /* 0x0000000c00037223 */ /* 0x000fc800000000ff */
[----:B------:R-:W-:-:S04]  /*0520*/  FFMA R8, R11, R3, R0 ;  /* 0x000000030b087223 */ /* 0x000fc80000000000 */
[----:B------:R-:W-:-:S04]  /*0530*/  FFMA R13, R12, R8, R3 ;  /* 0x000000080c0d7223 */ /* 0x000fc80000000003 */
[----:B------:R-:W-:-:S04]  /*0540*/  FFMA R8, R11, R13, R0 ;  /* 0x0000000d0b087223 */ /* 0x000fc80000000000 */
[----:B------:R-:W-:-:S05]  /*0550*/  FFMA R0, R12, R8, R13 ;  /* 0x000000080c007223 */ /* 0x000fca000000000d */
[----:B------:R-:W-:-:S04]  /*0560*/  SHF.R.U32.HI R3, RZ, 0x17, R0 ;  /* 0x00000017ff037819 */ /* 0x000fc80000011600 */
[----:B------:R-:W-:-:S05]  /*0570*/  LOP3.LUT R3, R3, 0xff, RZ, 0xc0, !PT ;  /* 0x000000ff03037812 */ /* 0x000fca00078ec0ff */
[----:B------:R-:W-:-:S04]  /*0580*/  IMAD.IADD R9, R3, 0x1, R7 ;  /* 0x0000000103097824 */ /* 0x000fc800078e0207 */
[----:B------:R-:W-:-:S05]  /*0590*/  VIADD R3, R9, 0xffffffff ;  /* 0xffffffff09037836 */ /* 0x000fca0000000000 */
[----:B------:R-:W-:-:S13]  /*05a0*/  ISETP.GE.U32.AND P0, PT, R3, 0xfe, PT ;  /* 0x000000fe0300780c */ /* 0x000fda0003f06070 */
[----:B------:R-:W-:Y:S05]  /*05b0*/  @!P0 BRA `(.L_x_245) ;  /* 0x0000000000808947 */ /* 0x000fea0003800000 */
[----:B------:R-:W-:-:S13]  /*05c0*/  ISETP.GT.AND P0, PT, R9, 0xfe, PT ;  /* 0x000000fe0900780c */ /* 0x000fda0003f04270 */
[----:B------:R-:W-:Y:S05]  /*05d0*/  @P0 BRA `(.L_x_246) ;  /* 0x00000000006c0947 */ /* 0x000fea0003800000 */
[----:B------:R-:W-:-:S13]  /*05e0*/  ISETP.GE.AND P0, PT, R9, 0x1, PT ;  /* 0x000000010900780c */ /* 0x000fda0003f06270 */
[----:B------:R-:W-:Y:S05]  /*05f0*/  @P0 BRA `(.L_x_247) ;  /* 0x0000000000740947 */ /* 0x000fea0003800000 */
[----:B------:R-:W-:Y:S02]  /*0600*/  ISETP.GE.AND P0, PT, R9, -0x18, PT ;  /* 0xffffffe80900780c */ /* 0x000fe40003f06270 */
[----:B------:R-:W-:-:S11]  /*0610*/  LOP3.LUT R0, R0, 0x80000000, RZ, 0xc0, !PT ;  /* 0x8000000000007812 */ /* 0x000fd600078ec0ff */
[----:B------:R-:W-:Y:S05]  /*0620*/  @!P0 BRA `(.L_x_247) ;  /* 0x0000000000688947 */ /* 0x000fea0003800000 */
[CCC-:B------:R-:W-:Y:S01]  /*0630*/  FFMA.RZ R3, R12.reuse, R8.reuse, R13.reuse ;  /* 0x000000080c037223 */ /* 0x1c0fe2000000c00d */
[CCC-:B------:R-:W-:Y:S01]  /*0640*/  FFMA.RM R6, R12.reuse, R8.reuse, R13.reuse ;  /* 0x000000080c067223 */ /* 0x1c0fe2000000400d */
[C---:B------:R-:W-:Y:S02]  /*0650*/  ISETP.NE.AND P2, PT, R9.reuse, RZ, PT ;  /* 0x000000ff0900720c */ /* 0x040fe40003f45270 */
[----:B------:R-:W-:Y:S02]  /*0660*/  ISETP.NE.AND P1, PT, R9, RZ, PT ;  /* 0x000000ff0900720c */ /* 0x000fe40003f25270 */
[----:B------:R-:W-:Y:S01]  /*0670*/  LOP3.LUT R7, R3, 0x7fffff, RZ, 0xc0, !PT ;  /* 0x007fffff03077812 */ /* 0x000fe200078ec0ff */
[----:B------:R-:W-:Y:S01]  /*0680*/  FFMA.RP R3, R12, R8, R13 ;  /* 0x000000080c037223 */ /* 0x000fe2000000800d */
[----:B------:R-:W-:Y:S02]  /*0690*/  VIADD R8, R9, 0x20 ;  /* 0x0000002009087836 */ /* 0x000fe40000000000 */
[----:B------:R-:W-:Y:S01]  /*06a0*/  LOP3.LUT R7, R7, 0x800000, RZ, 0xfc, !PT ;  /* 0x0080000007077812 */ /* 0x000fe200078efcff */
[----:B------:R-:W-:Y:S01]  /*06b0*/  IMAD.MOV R9, RZ, RZ, -R9 ;  /* 0x000000ffff097224 */ /* 0x000fe200078e0a09 */
[----:B------:R-:W-:-:S02]  /*06c0*/  FSETP.NEU.FTZ.AND P0, PT, R3, R6, PT ;  /* 0x000000060300720b */ /* 0x000fc40003f1d000 */
[----:B------:R-:W-:Y:S02]  /*06d0*/  SHF.L.U32 R8, R7, R8, RZ ;  /* 0x0000000807087219 */ /* 0x000fe400000006ff */
[----:B------:R-:W-:Y:S02]  /*06e0*/  SEL R6, R9, RZ, P2 ;  /* 0x000000ff09067207 */ /* 0x000fe40001000000 */
[----:B------:R-:W-:Y:S02]  /*06f0*/  ISETP.NE.AND P1, PT, R8, RZ, P1 ;  /* 0x000000ff0800720c */ /* 0x000fe40000f25270 */
[----:B------:R-:W-:Y:S02]  /*0700*/  SHF.R.U32.HI R6, RZ, R6, R7 ;  /* 0x00000006ff067219 */ /* 0x000fe40000011607 */
[----:B------:R-:W-:Y:S02]  /*0710*/  PLOP3.LUT P0, PT, P0, P1, PT, 0xf8, 0x8f ;  /* 0x00000000008f781c */ /* 0x000fe40000703f70 */
[----:B------:R-:W-:-:S02]  /*0720*/  SHF.R.U32.HI R8, RZ, 0x1, R6 ;  /* 0x00000001ff087819 */ /* 0x000fc40000011606 */
[----:B------:R-:W-:-:S04]  /*0730*/  SEL R3, RZ, 0x1, !P0 ;  /* 0x00000001ff037807 */ /* 0x000fc80004000000 */
[----:B------:R-:W-:-:S04]  /*0740*/  LOP3.LUT R3, R3, 0x1, R8, 0xf8, !PT ;  /* 0x0000000103037812 */ /* 0x000fc800078ef808 */
[----:B------:R-:W-:-:S05]  /*0750*/  LOP3.LUT R3, R3, R6, RZ, 0xc0, !PT ;  /* 0x0000000603037212 */ /* 0x000fca00078ec0ff */
[----:B------:R-:W-:-:S05]  /*0760*/  IMAD.IADD R3, R8, 0x1, R3 ;  /* 0x0000000108037824 */ /* 0x000fca00078e0203 */
[----:B------:R-:W-:Y:S01]  /*0770*/  LOP3.LUT R0, R3, R0, RZ, 0xfc, !PT ;  /* 0x0000000003007212 */ /* 0x000fe200078efcff */
[----:B------:R-:W-:Y:S06]  /*0780*/  BRA `(.L_x_247) ;  /* 0x0000000000107947 */ /* 0x000fec0003800000 */
.L_x_246:
[----:B------:R-:W-:-:S04]  /*0790*/  LOP3.LUT R0, R0, 0x80000000, RZ, 0xc0, !PT ;  /* 0x8000000000007812 */ /* 0x000fc800078ec0ff */
[----:B------:R-:W-:Y:S01]  /*07a0*/  LOP3.LUT R0, R0, 0x7f800000, RZ, 0xfc, !PT ;  /* 0x7f80000000007812 */ /* 0x000fe200078efcff */
[----:B------:R-:W-:Y:S06]  /*07b0*/  BRA `(.L_x_247) ;  /* 0x0000000000047947 */ /* 0x000fec0003800000 */
.L_x_245:
[----:B------:R-:W-:-:S07]  /*07c0*/  IMAD R0, R7, 0x800000, R0 ;  /* 0x0080000007007824 */ /* 0x000fce00078e0200 */
.L_x_247:
[----:B------:R-:W-:Y:S05]  /*07d0*/  BSYNC.RECONVERGENT B2 ;  /* 0x0000000000027941 */ /* 0x000fea0003800200 */
.L_x_244:
[----:B------:R-:W-:Y:S05]  /*07e0*/  BRA `(.L_x_248) ;  /* 0x0000000000207947 */ /* 0x000fea0003800000 */
.L_x_243:
[----:B------:R-:W-:-:S04]  /*07f0*/  LOP3.LUT R0, R9, 0x80000000, R8, 0x48, !PT ;  /* 0x8000000009007812 */ /* 0x000fc800078e4808 */
[----:B------:R-:W-:Y:S01]  /*0800*/  LOP3.LUT R0, R0, 0x7f800000, RZ, 0xfc, !PT ;  /* 0x7f80000000007812 */ /* 0x000fe200078efcff */
[----:B------:R-:W-:Y:S06]  /*0810*/  BRA `(.L_x_248) ;  /* 0x0000000000147947 */ /* 0x000fec0003800000 */
.L_x_242:
[----:B------:R-:W-:Y:S01]  /*0820*/  LOP3.LUT R0, R9, 0x80000000, R8, 0x48, !PT ;  /* 0x8000000009007812 */ /* 0x000fe200078e4808 */
[----:B------:R-:W-:Y:S06]  /*0830*/  BRA `(.L_x_248) ;  /* 0x00000000000c7947 */ /* 0x000fec0003800000 */
.L_x_241:
[----:B------:R-:W0:Y:S01]  /*0840*/  MUFU.RSQ R0, -QNAN ;  /* 0xffc0000000007908 */ /* 0x000e220000001400 */
[----:B------:R-:W-:Y:S05]  /*0850*/  BRA `(.L_x_248) ;  /* 0x0000000000047947 */ /* 0x000fea0003800000 */
.L_x_240:
[----:B------:R-:W-:-:S07]  /*0860*/  FADD.FTZ R0, R0, R3 ;  /* 0x0000000300007221 */ /* 0x000fce0000010000 */
.L_x_248:
[----:B------:R-:W-:Y:S05]  /*0870*/  BSYNC.RECONVERGENT B1 ;  /* 0x0000000000017941 */ /* 0x000fea0003800200 */
.L_x_238:
[----:B------:R-:W-:-:S04]  /*0880*/  IMAD.MOV.U32 R3, RZ, RZ, 0x0 ;  /* 0x00000000ff037424 */ /* 0x000fc800078e00ff */
[----:B0-----:R-:W-:Y:S05]  /*0890*/  RET.REL.NODEC R2 `(_Z17normalizeAndRoundPffi) ;  /* 0xfffffff402d87950 */ /* 0x001fea0003c3ffff */
.L_x_249:
        /* <DEDUP_REMOVED lines=14> */
.L_x_250:


//--------------------- .nv.shared._ZN3cub18CUB_300001_SM_10006detail6reduce28DeviceReduceSingleTileKernelINS2_10policy_hubIfyN4cuda3__47maximumIfEEE10Policy1000EPfSB_iS8_ffNS5_3std3__410__identityEEEvT0_T1_T2_T3_T4_T6_ --------------------------
	.section	.nv.shared._ZN3cub18CUB_300001_SM_10006detail6reduce28DeviceReduceSingleTileKernelINS2_10policy_hubIfyN4cuda3__47maximumIfEEE10Policy1000EPfSB_iS8_ffNS5_3std3__410__identityEEEvT0_T1_T2_T3_T4_T6_,"aw",@nobits
	.sectionflags	@""
	.align	4
.nv.shared._ZN3cub18CUB_300001_SM_10006detail6reduce28DeviceReduceSingleTileKernelINS2_10policy_hubIfyN4cuda3__47maximumIfEEE10Policy1000EPfSB_iS8_ffNS5_3std3__410__identityEEEvT0_T1_T2_T3_T4_T6_:
	.zero		1068


//--------------------- .nv.shared.reserved.0     --------------------------
	.section	.nv.shared.reserved.0,"aw",@nobits
	.weak		__nv_reservedSMEM_offset_0_alias
	.size		__nv_reservedSMEM_offset_0_alias, 0, 64
	.other		__nv_reservedSMEM_offset_0_alias,@"STO_CUDA_RESERVED_SHARED STV_DEFAULT"
__nv_reservedSMEM_offset_0_alias:
	.zero		0
	.zero		64


//--------------------- .nv.global                --------------------------
	.section	.nv.global,"aw",@nobits
.nv.global:
	.type		_ZN34_INTERNAL_0bb55df7_4_k_cu_944b4f1f6thrust24THRUST_300001_SM_1000_NS3seqE,@object
	.size		_ZN34_INTERNAL_0bb55df7_4_k_cu_944b4f1f6thrust24THRUST_300001_SM_1000_NS3seqE,(_ZN34_INTERNAL_0bb55df7_4_k_cu_944b4f1f4cuda3std3__48in_placeE - _ZN34_INTERNAL_0bb55df7_4_k_cu_944b4f1f6thrust24THRUST_300001_SM_1000_NS3seqE)
_ZN34_INTERNAL_0bb55df7_4_k_cu_944b4f1f6thrust24THRUST_300001_SM_1000_NS3seqE:
	.zero		1
	.type		_ZN34_INTERNAL_0bb55df7_4_k_cu_944b4f1f4cuda3std3__48in_placeE,@object
	.size		_ZN34_INTERNAL_0bb55df7_4_k_cu_944b4f1f4cuda3std3__48in_placeE,(_ZN34_INTERNAL_0bb55df7_4_k_cu_944b4f1f4cuda3std6ranges3__45__cpo4sizeE - _ZN34_INTERNAL_0bb55df7_4_k_cu_944b4f1f4cuda3std3__48in_placeE)
_ZN34_INTERNAL_0bb55df7_4_k_cu_944b4f1f4cuda3std3__48in_placeE:
	.zero		1
	.type		_ZN34_INTERNAL_0bb55df7_4_k_cu_944b4f1f4cuda3std6ranges3__45__cpo4sizeE,@object
	.size		_ZN34_INTERNAL_0bb55df7_4_k_cu_944b4f1f4cuda3std6ranges3__45__cpo4sizeE,(_ZN34_INTERNAL_0bb55df7_4_k_cu_944b4f1f6thrust24THRUST_300001_SM_1000_NS12placeholders2_3E - _ZN34_INTERNAL_0bb55df7_4_k_cu_944b4f1f4cuda3std6ranges3__45__cpo4sizeE)
_ZN34_INTERNAL_0bb55df7_4_k_cu_944b4f1f4cuda3std6ranges3__45__cpo4sizeE:
	.zero		1
	.type		_ZN34_INTERNAL_0bb55df7_4_k_cu_944b4f1f6thrust24THRUST_300001_SM_1000_NS12placeholders2_3E,@object
	.size		_ZN34_INTERNAL_0bb55df7_4_k_cu_944b4f1f6thrust24THRUST_300001_SM_1000_NS12placeholders2_3E,(_ZN34_INTERNAL_0bb55df7_4_k_cu_944b4f1f4cuda3std3__45__cpo6cbeginE - _ZN34_INTERNAL_0bb55df7_4_k_cu_944b4f1f6thrust24THRUST_300001_SM_1000_NS12placeholders2_3E)
_ZN34_INTERNAL_0bb55df7_4_k_cu_944b4f1f6thrust24THRUST_300001_SM_1000_NS12placeholders2_3E:
	.zero		1
	.type		_ZN34_INTERNAL_0bb55df7_4_k_cu_944b4f1f4cuda3std3__45__cpo6cbeginE,@object
	.size		_ZN34_INTERNAL_0bb55df7_4_k_cu_944b4f1f4cuda3std3__45__cpo6cbeginE,(_ZN34_INTERNAL_0bb55df7_4_k_cu_944b4f1f4cuda3std6ranges3__45__cpo6cbeginE - _ZN34_INTERNAL_0bb55df7_4_k_cu_944b4f1f4cuda3std3__45__cpo6cbeginE)
_ZN34_INTERNAL_0bb55df7_4_k_cu_944b4f1f4cuda3std3__45__cpo6cbeginE:
	.zero		1
	.type		_ZN34_INTERNAL_0bb55df7_4_k_cu_944b4f1f4cuda3std6ranges3__45__cpo6cbeginE,@object
	.size		_ZN34_INTERNAL_0bb55df7_4_k_cu_944b4f1f4cuda3std6ranges3__45__cpo6cbeginE,(_ZN34_INTERNAL_0bb55df7_4_k_cu_944b4f1f6thrust24THRUST_300001_SM_1000_NS12placeholders2_7E - _ZN34_INTERNAL_0bb55df7_4_k_cu_944b4f1f4cuda3std6ranges3__45__cpo6cbeginE)
_ZN34_INTERNAL_0bb55df7_4_k_cu_944b4f1f4cuda3std6ranges3__45__cpo6cbeginE:
	.zero		1
	.type		_ZN34_INTERNAL_0bb55df7_4_k_cu_944b4f1f6thrust24THRUST_300001_SM_1000_NS12placeholders2_7E,@object
	.size		_ZN34_INTERNAL_0bb55df7_4_k_cu_944b4f1f6thrust24THRUST_300001_SM_1000_NS12placeholders2_7E,(_ZN34_INTERNAL_0bb55df7_4_k_cu_944b4f1f4cuda3std3__45__cpo7crbeginE - _ZN34_INTERNAL_0bb55df7_4_k_cu_944b4f1f6thrust24THRUST_300001_SM_1000_NS12placeholders2_7E)
_ZN34_INTERNAL_0bb55df7_4_k_cu_944b4f1f6thrust24THRUST_300001_SM_1000_NS12placeholders2_7E:
	.zero		1
	.type		_ZN34_INTERNAL_0bb55df7_4_k_cu_944b4f1f4cuda3std3__45__cpo7crbeginE,@object
	.size		_ZN34_INTERNAL_0bb55df7_4_k_cu_944b4f1f4cuda3std3__45__cpo7crbeginE,(_ZN34_INTERNAL_0bb55df7_4_k_cu_944b4f1f4cuda3std6ranges3__45__cpo4nextE - _ZN34_INTERNAL_0bb55df7_4_k_cu_944b4f1f4cuda3std3__45__cpo7crbeginE)
_ZN34_INTERNAL_0bb55df7_4_k_cu_944b4f1f4cuda3std3__45__cpo7crbeginE:
	.zero		1
	.type		_ZN34_INTERNAL_0bb55df7_4_k_cu_944b4f1f4cuda3std6ranges3__45__cpo4nextE,@object
	.size		_ZN34_INTERNAL_0bb55df7_4_k_cu_944b4f1f4cuda3std6ranges3__45__cpo4nextE,(_ZN34_INTERNAL_0bb55df7_4_k_cu_944b4f1f4cuda3std6ranges3__45__cpo4swapE - _ZN34_INTERNAL_0bb55df7_4_k_cu_944b4f1f4cuda3std6ranges3__45__cpo4nextE)
_ZN34_INTERNAL_0bb55df7_4_k_cu_944b4f1f4cuda3std6ranges3__45__cpo4nextE:
	.zero		1
	.type		_ZN34_INTERNAL_0bb55df7_4_k_cu_944b4f1f4cuda3std6ranges3__45__cpo4swapE,@object
	.size		_ZN34_INTERNAL_0bb55df7_4_k_cu_944b4f1f4cuda3std6ranges3__45__cpo4swapE,(_ZN34_INTERNAL_0bb55df7_4_k_cu_944b4f1f6thrust24THRUST_300001_SM_1000_NS8cuda_cub10par_nosyncE - _ZN34_INTERNAL_0bb55df7_4_k_cu_944b4f1f4cuda3std6ranges3__45__cpo4swapE)
_ZN34_INTERNAL_0bb55df7_4_k_cu_944b4f1f4cuda3std6ranges3__45__cpo4swapE:
	.zero		1
	.type		_ZN34_INTERNAL_0bb55df7_4_k_cu_944b4f1f6thrust24THRUST_300001_SM_1000_NS8cuda_cub10par_nosyncE,@object
	.size		_ZN34_INTERNAL_0bb55df7_4_k_cu_944b4f1f6thrust24THRUST_300001_SM_1000_NS8cuda_cub10par_nosyncE,(_ZN34_INTERNAL_0bb55df7_4_k_cu_944b4f1f6thrust24THRUST_300001_SM_1000_NS12placeholders2_9E - _ZN34_INTERNAL_0bb55df7_4_k_cu_944b4f1f6thrust24THRUST_300001_SM_1000_NS8cuda_cub10par_nosyncE)
_ZN34_INTERNAL_0bb55df7_4_k_cu_944b4f1f6thrust24THRUST_300001_SM_1000_NS8cuda_cub10par_nosyncE:
	.zero		1
	.type		_ZN34_INTERNAL_0bb55df7_4_k_cu_944b4f1f6thrust24THRUST_300001_SM_1000_NS12placeholders2_9E,@object
	.size		_ZN34_INTERNAL_0bb55df7_4_k_cu_944b4f1f6thrust24THRUST_300001_SM_1000_NS12placeholders2_9E,(_ZN34_INTERNAL_0bb55df7_4_k_cu_944b4f1f4cuda3std3__436_GLOBAL__N__0bb55df7_4_k_cu_944b4f1f6ignoreE - _ZN34_INTERNAL_0bb55df7_4_k_cu_944b4f1f6thrust24THRUST_300001_SM_1000_NS12placeholders2_9E)
_ZN34_INTERNAL_0bb55df7_4_k_cu_944b4f1f6thrust24THRUST_300001_SM_1000_NS12placeholders2_9E:
	.zero		1
	.type		_ZN34_INTERNAL_0bb55df7_4_k_cu_944b4f1f4cuda3std3__436_GLOBAL__N__0bb55df7_4_k_cu_944b4f1f6ignoreE,@object
	.size		_ZN34_INTERNAL_0bb55df7_4_k_cu_944b4f1f4cuda3std3__436_GLOBAL__N__0bb55df7_4_k_cu_944b4f1f6ignoreE,(_ZN34_INTERNAL_0bb55df7_4_k_cu_944b4f1f4cuda3std6ranges3__45__cpo4dataE - _ZN34_INTERNAL_0bb55df7_4_k_cu_944b4f1f4cuda3std3__436_GLOBAL__N__0bb55df7_4_k_cu_944b4f1f6ignoreE)
_ZN34_INTERNAL_0bb55df7_4_k_cu_944b4f1f4cuda3std3__436_GLOBAL__N__0bb55df7_4_k_cu_944b4f1f6ignoreE:
	.zero		1
	.type		_ZN34_INTERNAL_0bb55df7_4_k_cu_944b4f1f4cuda3std6ranges3__45__cpo4dataE,@object
	.size		_ZN34_INTERNAL_0bb55df7_4_k_cu_944b4f1f4cuda3std6ranges3__45__cpo4dataE,(_ZN34_INTERNAL_0bb55df7_4_k_cu_944b4f1f6thrust24THRUST_300001_SM_1000_NS12placeholders2_1E - _ZN34_INTERNAL_0bb55df7_4_k_cu_944b4f1f4cuda3std6ranges3__45__cpo4dataE)
_ZN34_INTERNAL_0bb55df7_4_k_cu_944b4f1f4cuda3std6ranges3__45__cpo4dataE:
	.zero		1
	.type		_ZN34_INTERNAL_0bb55df7_4_k_cu_944b4f1f6thrust24THRUST_300001_SM_1000_NS12placeholders2_1E,@object
	.size		_ZN34_INTERNAL_0bb55df7_4_k_cu_944b4f1f6thrust24THRUST_300001_SM_1000_NS12placeholders2_1E,(_ZN34_INTERNAL_0bb55df7_4_k_cu_944b4f1f4cuda3std3__45__cpo5beginE - _ZN34_INTERNAL_0bb55df7_4_k_cu_944b4f1f6thrust24THRUST_300001_SM_1000_NS12placeholders2_1E)
_ZN34_INTERNAL_0bb55df7_4_k_cu_944b4f1f6thrust24THRUST_300001_SM_1000_NS12placeholders2_1E:
	.zero		1
	.type		_ZN34_INTERNAL_0bb55df7_4_k_cu_944b4f1f4cuda3std3__45__cpo5beginE,@object
	.size		_ZN34_INTERNAL_0bb55df7_4_k_cu_944b4f1f4cuda3std3__45__cpo5beginE,(_ZN34_INTERNAL_0bb55df7_4_k_cu_944b4f1f4cuda3std6ranges3__45__cpo5beginE - _ZN34_INTERNAL_0bb55df7_4_k_cu_944b4f1f4cuda3std3__45__cpo5beginE)
_ZN34_INTERNAL_0bb55df7_4_k_cu_944b4f1f4cuda3std3__45__cpo5beginE:
	.zero		1
	.type		_ZN34_INTERNAL_0bb55df7_4_k_cu_944b4f1f4cuda3std6ranges3__45__cpo5beginE,@object
	.size		_ZN34_INTERNAL_0bb55df7_4_k_cu_944b4f1f4cuda3std6ranges3__45__cpo5beginE,(_ZN34_INTERNAL_0bb55df7_4_k_cu_944b4f1f6thrust24THRUST_300001_SM_1000_NS12placeholders2_5E - _ZN34_INTERNAL_0bb55df7_4_k_cu_944b4f1f4cuda3std6ranges3__45__cpo5beginE)
_ZN34_INTERNAL_0bb55df7_4_k_cu_944b4f1f4cuda3std6ranges3__45__cpo5beginE:
	.zero		1
	.type		_ZN34_INTERNAL_0bb55df7_4_k_cu_944b4f1f6thrust24THRUST_300001_SM_1000_NS12placeholders2_5E,@object
	.size		_ZN34_INTERNAL_0bb55df7_4_k_cu_944b4f1f6thrust24THRUST_300001_SM_1000_NS12placeholders2_5E,(_ZN34_INTERNAL_0bb55df7_4_k_cu_944b4f1f4cuda3std3__45__cpo6rbeginE - _ZN34_INTERNAL_0bb55df7_4_k_cu_944b4f1f6thrust24THRUST_300001_SM_1000_NS12placeholders2_5E)
_ZN34_INTERNAL_0bb55df7_4_k_cu_944b4f1f6thrust24THRUST_300001_SM_1000_NS12placeholders2_5E:
	.zero		1
	.type		_ZN34_INTERNAL_0bb55df7_4_k_cu_944b4f1f4cuda3std3__45__cpo6rbeginE,@object
	.size		_ZN34_INTERNAL_0bb55df7_4_k_cu_944b4f1f4cuda3std3__45__cpo6rbeginE,(_ZN34_INTERNAL_0bb55df7_4_k_cu_944b4f1f4cuda3std6ranges3__45__cpo7advanceE - _ZN34_INTERNAL_0bb55df7_4_k_cu_944b4f1f4cuda3std3__45__cpo6rbeginE)
_ZN34_INTERNAL_0bb55df7_4_k_cu_944b4f1f4cuda3std3__45__cpo6rbeginE:
	.zero		1
	.type		_ZN34_INTERNAL_0bb55df7_4_k_cu_944b4f1f4cuda3std6ranges3__45__cpo7advanceE,@object
	.size		_ZN34_INTERNAL_0bb55df7_4_k_cu_944b4f1f4cuda3std6ranges3__45__cpo7advanceE,(_ZN34_INTERNAL_0bb55df7_4_k_cu_944b4f1f4cuda3std3__47nulloptE - _ZN34_INTERNAL_0bb55df7_4_k_cu_944b4f1f4cuda3std6ranges3__45__cpo7advanceE)
_ZN34_INTERNAL_0bb55df7_4_k_cu_944b4f1f4cuda3std6ranges3__45__cpo7advanceE:
	.zero		1
	.type		_ZN34_INTERNAL_0bb55df7_4_k_cu_944b4f1f4cuda3std3__47nulloptE,@object
	.size		_ZN34_INTERNAL_0bb55df7_4_k_cu_944b4f1f4cuda3std3__47nulloptE,(_ZN34_INTERNAL_0bb55df7_4_k_cu_944b4f1f4cuda3std6ranges3__45__cpo8distanceE - _ZN34_INTERNAL_0bb55df7_4_k_cu_944b4f1f4cuda3std3__47nulloptE)
_ZN34_INTERNAL_0bb55df7_4_k_cu_944b4f1f4cuda3std3__47nulloptE:
	.zero		1
	.type		_ZN34_INTERNAL_0bb55df7_4_k_cu_944b4f1f4cuda3std6ranges3__45__cpo8distanceE,@object
	.size		_ZN34_INTERNAL_0bb55df7_4_k_cu_944b4f1f4cuda3std6ranges3__45__cpo8distanceE,(_ZN34_INTERNAL_0bb55df7_4_k_cu_944b4f1f6thrust24THRUST_300001_SM_1000_NS12placeholders3_10E - _ZN34_INTERNAL_0bb55df7_4_k_cu_944b4f1f4cuda3std6ranges3__45__cpo8distanceE)
_ZN34_INTERNAL_0bb55df7_4_k_cu_944b4f1f4cuda3std6ranges3__45__cpo8distanceE:
	.zero		1
	.type		_ZN34_INTERNAL_0bb55df7_4_k_cu_944b4f1f6thrust24THRUST_300001_SM_1000_NS12placeholders3_10E,@object
	.size		_ZN34_INTERNAL_0bb55df7_4_k_cu_944b4f1f6thrust24THRUST_300001_SM_1000_NS12placeholders3_10E,(_ZN34_INTERNAL_0bb55df7_4_k_cu_944b4f1f4cuda3std3__419piecewise_constructE - _ZN34_INTERNAL_0bb55df7_4_k_cu_944b4f1f6thrust24THRUST_300001_SM_1000_NS12placeholders3_10E)
_ZN34_INTERNAL_0bb55df7_4_k_cu_944b4f1f6thrust24THRUST_300001_SM_1000_NS12placeholders3_10E:
	.zero		1
	.type		_ZN34_INTERNAL_0bb55df7_4_k_cu_944b4f1f4cuda3std3__419piecewise_constructE,@object
	.size		_ZN34_INTERNAL_0bb55df7_4_k_cu_944b4f1f4cuda3std3__419piecewise_constructE,(_ZN34_INTERNAL_0bb55df7_4_k_cu_944b4f1f4cuda3std6ranges3__45__cpo5cdataE - _ZN34_INTERNAL_0bb55df7_4_k_cu_944b4f1f4cuda3std3__419piecewise_constructE)
_ZN34_INTERNAL_0bb55df7_4_k_cu_944b4f1f4cuda3std3__419piecewise_constructE:
	.zero		1
	.type		_ZN34_INTERNAL_0bb55df7_4_k_cu_944b4f1f4cuda3std6ranges3__45__cpo5cdataE,@object
	.size		_ZN34_INTERNAL_0bb55df7_4_k_cu_944b4f1f4cuda3std6ranges3__45__cpo5cdataE,(_ZN34_INTERNAL_0bb55df7_4_k_cu_944b4f1f6thrust24THRUST_300001_SM_1000_NS12placeholders2_2E - _ZN34_INTERNAL_0bb55df7_4_k_cu_944b4f1f4cuda3std6ranges3__45__cpo5cdataE)
_ZN34_INTERNAL_0bb55df7_4_k_cu_944b4f1f4cuda3std6ranges3__45__cpo5cdataE:
	.zero		1
	.type		_ZN34_INTERNAL_0bb55df7_4_k_cu_944b4f1f6thrust24THRUST_300001_SM_1000_NS12placeholders2_2E,@object
	.size		_ZN34_INTERNAL_0bb55df7_4_k_cu_944b4f1f6thrust24THRUST_300001_SM_1000_NS12placeholders2_2E,(_ZN34_INTERNAL_0bb55df7_4_k_cu_944b4f1f4cuda3std3__45__cpo3endE - _ZN34_INTERNAL_0bb55df7_4_k_cu_944b4f1f6thrust24THRUST_300001_SM_1000_NS12placeholders2_2E)
_ZN34_INTERNAL_0bb55df7_4_k_cu_944b4f1f6thrust24THRUST_300001_SM_1000_NS12placeholders2_2E:
	.zero		1
	.type		_ZN34_INTERNAL_0bb55df7_4_k_cu_944b4f1f4cuda3std3__45__cpo3endE,@object
	.size		_ZN34_INTERNAL_0bb55df7_4_k_cu_944b4f1f4cuda3std3__45__cpo3endE,(_ZN34_INTERNAL_0bb55df7_4_k_cu_944b4f1f4cuda3std6ranges3__45__cpo3endE - _ZN34_INTERNAL_0bb55df7_4_k_cu_944b4f1f4cuda3std3__45__cpo3endE)
_ZN34_INTERNAL_0bb55df7_4_k_cu_944b4f1f4cuda3std3__45__cpo3endE:
	.zero		1
	.type		_ZN34_INTERNAL_0bb55df7_4_k_cu_944b4f1f4cuda3std6ranges3__45__cpo3endE,@object
	.size		_ZN34_INTERNAL_0bb55df7_4_k_cu_944b4f1f4cuda3std6ranges3__45__cpo3endE,(_ZN34_INTERNAL_0bb55df7_4_k_cu_944b4f1f6thrust24THRUST_300001_SM_1000_NS12placeholders2_6E - _ZN34_INTERNAL_0bb55df7_4_k_cu_944b4f1f4cuda3std6ranges3__45__cpo3endE)
_ZN34_INTERNAL_0bb55df7_4_k_cu_944b4f1f4cuda3std6ranges3__45__cpo3endE:
	.zero		1
	.type		_ZN34_INTERNAL_0bb55df7_4_k_cu_944b4f1f6thrust24THRUST_300001_SM_1000_NS12placeholders2_6E,@object
	.size		_ZN34_INTERNAL_0bb55df7_4_k_cu_944b4f1f6thrust24THRUST_300001_SM_1000_NS12placeholders2_6E,(_ZN34_INTERNAL_0bb55df7_4_k_cu_944b4f1f4cuda3std3__45__cpo4rendE - _ZN34_INTERNAL_0bb55df7_4_k_cu_944b4f1f6thrust24THRUST_300001_SM_1000_NS12placeholders2_6E)
_ZN34_INTERNAL_0bb55df7_4_k_cu_944b4f1f6thrust24THRUST_300001_SM_1000_NS12placeholders2_6E:
	.zero		1
	.type		_ZN34_INTERNAL_0bb55df7_4_k_cu_944b4f1f4cuda3std3__45__cpo4rendE,@object
	.size		_ZN34_INTERNAL_0bb55df7_4_k_cu_944b4f1f4cuda3std3__45__cpo4rendE,(_ZN34_INTERNAL_0bb55df7_4_k_cu_944b4f1f4cuda3std6ranges3__45__cpo9iter_swapE - _ZN34_INTERNAL_0bb55df7_4_k_cu_944b4f1f4cuda3std3__45__cpo4rendE)
_ZN34_INTERNAL_0bb55df7_4_k_cu_944b4f1f4cuda3std3__45__cpo4rendE:
	.zero		1
	.type		_ZN34_INTERNAL_0bb55df7_4_k_cu_944b4f1f4cuda3std6ranges3__45__cpo9iter_swapE,@object
	.size		_ZN34_INTERNAL_0bb55df7_4_k_cu_944b4f1f4cuda3std6ranges3__45__cpo9iter_swapE,(_ZN34_INTERNAL_0bb55df7_4_k_cu_944b4f1f4cuda3std3__48unexpectE - _ZN34_INTERNAL_0bb55df7_4_k_cu_944b4f1f4cuda3std6ranges3__45__cpo9iter_swapE)
_ZN34_INTERNAL_0bb55df7_4_k_cu_944b4f1f4cuda3std6ranges3__45__cpo9iter_swapE:
	.zero		1
	.type		_ZN34_INTERNAL_0bb55df7_4_k_cu_944b4f1f4cuda3std3__48unexpectE,@object
	.size		_ZN34_INTERNAL_0bb55df7_4_k_cu_944b4f1f4cuda3std3__48unexpectE,(_ZN34_INTERNAL_0bb55df7_4_k_cu_944b4f1f6thrust24THRUST_300001_SM_1000_NS8cuda_cub3parE - _ZN34_INTERNAL_0bb55df7_4_k_cu_944b4f1f4cuda3std3__48unexpectE)
_ZN34_INTERNAL_0bb55df7_4_k_cu_944b4f1f4cuda3std3__48unexpectE:
	.zero		1
	.type		_ZN34_INTERNAL_0bb55df7_4_k_cu_944b4f1f6thrust24THRUST_300001_SM_1000_NS8cuda_cub3parE,@object
	.size		_ZN34_INTERNAL_0bb55df7_4_k_cu_944b4f1f6thrust24THRUST_300001_SM_1000_NS8cuda_cub3parE,(_ZN34_INTERNAL_0bb55df7_4_k_cu_944b4f1f6thrust24THRUST_300001_SM_1000_NS12placeholders2_4E - _ZN34_INTERNAL_0bb55df7_4_k_cu_944b4f1f6thrust24THRUST_300001_SM_1000_NS8cuda_cub3parE)
_ZN34_INTERNAL_0bb55df7_4_k_cu_944b4f1f6thrust24THRUST_300001_SM_1000_NS8cuda_cub3parE:
	.zero		1
	.type		_ZN34_INTERNAL_0bb55df7_4_k_cu_944b4f1f6thrust24THRUST_300001_SM_1000_NS12placeholders2_4E,@object
	.size		_ZN34_INTERNAL_0bb55df7_4_k_cu_944b4f1f6thrust24THRUST_300001_SM_1000_NS12placeholders2_4E,(_ZN34_INTERNAL_0bb55df7_4_k_cu_944b4f1f4cuda3std3__45__cpo4cendE - _ZN34_INTERNAL_0bb55df7_4_k_cu_944b4f1f6thrust24THRUST_300001_SM_1000_NS12placeholders2_4E)
_ZN34_INTERNAL_0bb55df7_4_k_cu_944b4f1f6thrust24THRUST_300001_SM_1000_NS12placeholders2_4E:
	.zero		1
	.type		_ZN34_INTERNAL_0bb55df7_4_k_cu_944b4f1f4cuda3std3__45__cpo4cendE,@object
	.size		_ZN34_INTERNAL_0bb55df7_4_k_cu_944b4f1f4cuda3std3__45__cpo4cendE,(_ZN34_INTERNAL_0bb55df7_4_k_cu_944b4f1f4cuda3std6ranges3__45__cpo4cendE - _ZN34_INTERNAL_0bb55df7_4_k_cu_944b4f1f4cuda3std3__45__cpo4cendE)
_ZN34_INTERNAL_0bb55df7_4_k_cu_944b4f1f4cuda3std3__45__cpo4cendE:
	.zero		1
	.type		_ZN34_INTERNAL_0bb55df7_4_k_cu_944b4f1f4cuda3std6ranges3__45__cpo4cendE,@object
	.size		_ZN34_INTERNAL_0bb55df7_4_k_cu_944b4f1f4cuda3std6ranges3__45__cpo4cendE,(_ZN34_INTERNAL_0bb55df7_4_k_cu_944b4f1f4cuda3std3__420unreachable_sentinelE - _ZN34_INTERNAL_0bb55df7_4_k_cu_944b4f1f4cuda3std6ranges3__45__cpo4cendE)
_ZN34_INTERNAL_0bb55df7_4_k_cu_944b4f1f4cuda3std6ranges3__45__cpo4cendE:
	.zero		1
	.type		_ZN34_INTERNAL_0bb55df7_4_k_cu_944b4f1f4cuda3std3__420unreachable_sentinelE,@object
	.size		_ZN34_INTERNAL_0bb55df7_4_k_cu_944b4f1f4cuda3std3__420unreachable_sentinelE,(_ZN34_INTERNAL_0bb55df7_4_k_cu_944b4f1f4cuda3std6ranges3__45__cpo5ssizeE - _ZN34_INTERNAL_0bb55df7_4_k_cu_944b4f1f4cuda3std3__420unreachable_sentinelE)
_ZN34_INTERNAL_0bb55df7_4_k_cu_944b4f1f4cuda3std3__420unreachable_sentinelE:
	.zero		1
	.type		_ZN34_INTERNAL_0bb55df7_4_k_cu_944b4f1f4cuda3std6ranges3__45__cpo5ssizeE,@object
	.size		_ZN34_INTERNAL_0bb55df7_4_k_cu_944b4f1f4cuda3std6ranges3__45__cpo5ssizeE,(_ZN34_INTERNAL_0bb55df7_4_k_cu_944b4f1f6thrust24THRUST_300001_SM_1000_NS12placeholders2_8E - _ZN34_INTERNAL_0bb55df7_4_k_cu_944b4f1f4cuda3std6ranges3__45__cpo5ssizeE)
_ZN34_INTERNAL_0bb55df7_4_k_cu_944b4f1f4cuda3std6ranges3__45__cpo5ssizeE:
	.zero		1
	.type		_ZN34_INTERNAL_0bb55df7_4_k_cu_944b4f1f6thrust24THRUST_300001_SM_1000_NS12placeholders2_8E,@object
	.size		_ZN34_INTERNAL_0bb55df7_4_k_cu_944b4f1f6thrust24THRUST_300001_SM_1000_NS12placeholders2_8E,(_ZN34_INTERNAL_0bb55df7_4_k_cu_944b4f1f4cuda3std3__45__cpo5crendE - _ZN34_INTERNAL_0bb55df7_4_k_cu_944b4f1f6thrust24THRUST_300001_SM_1000_NS12placeholders2_8E)
_ZN34_INTERNAL_0bb55df7_4_k_cu_944b4f1f6thrust24THRUST_300001_SM_1000_NS12placeholders2_8E:
	.zero		1
	.type		_ZN34_INTERNAL_0bb55df7_4_k_cu_944b4f1f4cuda3std3__45__cpo5crendE,@object
	.size		_ZN34_INTERNAL_0bb55df7_4_k_cu_944b4f1f4cuda3std3__45__cpo5crendE,(_ZN34_INTERNAL_0bb55df7_4_k_cu_944b4f1f4cuda3std6ranges3__45__cpo4prevE - _ZN34_INTERNAL_0bb55df7_4_k_cu_944b4f1f4cuda3std3__45__cpo5crendE)
_ZN34_INTERNAL_0bb55df7_4_k_cu_944b4f1f4cuda3std3__45__cpo5crendE:
	.zero		1
	.type		_ZN34_INTERNAL_0bb55df7_4_k_cu_944b4f1f4cuda3std6ranges3__45__cpo4prevE,@object
	.size		_ZN34_INTERNAL_0bb55df7_4_k_cu_944b4f1f4cuda3std6ranges3__45__cpo4prevE,(_ZN34_INTERNAL_0bb55df7_4_k_cu_944b4f1f4cuda3std6ranges3__45__cpo9iter_moveE - _ZN34_INTERNAL_0bb55df7_4_k_cu_944b4f1f4cuda3std6ranges3__45__cpo4prevE)
_ZN34_INTERNAL_0bb55df7_4_k_cu_944b4f1f4cuda3std6ranges3__45__cpo4prevE:
	.zero		1
	.type		_ZN34_INTERNAL_0bb55df7_4_k_cu_944b4f1f4cuda3std6ranges3__45__cpo9iter_moveE,@object
	.size		_ZN34_INTERNAL_0bb55df7_4_k_cu_944b4f1f4cuda3std6ranges3__45__cpo9iter_moveE,(_ZN34_INTERNAL_0bb55df7_4_k_cu_944b4f1f6thrust24THRUST_300001_SM_1000_NS6system6detail10sequential3seqE - _ZN34_INTERNAL_0bb55df7_4_k_cu_944b4f1f4cuda3std6ranges3__45__cpo9iter_moveE)
_ZN34_INTERNAL_0bb55df7_4_k_cu_944b4f1f4cuda3std6ranges3__45__cpo9iter_moveE:
	.zero		1
	.type		_ZN34_INTERNAL_0bb55df7_4_k_cu_944b4f1f6thrust24THRUST_300001_SM_1000_NS6system6detail10sequential3seqE,@object
	.size		_ZN34_INTERNAL_0bb55df7_4_k_cu_944b4f1f6thrust24THRUST_300001_SM_1000_NS6system6detail10sequential3seqE,(.L_31 - _ZN34_INTERNAL_0bb55df7_4_k_cu_944b4f1f6thrust24THRUST_300001_SM_1000_NS6system6detail10sequential3seqE)
_ZN34_INTERNAL_0bb55df7_4_k_cu_944b4f1f6thrust24THRUST_300001_SM_1000_NS6system6detail10sequential3seqE:
	.zero		1
.L_31:


//--------------------- .nv.shared._ZN3cub18CUB_300001_SM_10006detail6reduce18DeviceReduceKernelINS2_10policy_hubIfyN4cuda3__47maximumIfEEE10Policy1000EN6thrust24THRUST_300001_SM_1000_NS10device_ptrIfEEyS8_f8AbsValueEEvT0_PT3_T1_NS0_13GridEvenShareISJ_EET2_T4_ --------------------------
	.section	.nv.shared._ZN3cub18CUB_300001_SM_10006detail6reduce18DeviceReduceKernelINS2_10policy_hubIfyN4cuda3__47maximumIfEEE10Policy1000EN6thrust24THRUST_300001_SM_1000_NS10device_ptrIfEEyS8_f8AbsValueEEvT0_PT3_T1_NS0_13GridEvenShareISJ_EET2_T4_,"aw",@nobits
	.sectionflags	@""
	.align	4
.nv.shared._ZN3cub18CUB_300001_SM_10006detail6reduce18DeviceReduceKernelINS2_10policy_hubIfyN4cuda3__47maximumIfEEE10Policy1000EN6thrust24THRUST_300001_SM_1000_NS10device_ptrIfEEyS8_f8AbsValueEEvT0_PT3_T1_NS0_13GridEvenShareISJ_EET2_T4_:
	.zero		1068


//--------------------- .nv.shared._ZN3cub18CUB_300001_SM_10006detail6reduce28DeviceReduceSingleTileKernelINS2_10policy_hubIfyN4cuda3__47maximumIfEEE10Policy1000EN6thrust24THRUST_300001_SM_1000_NS10device_ptrIfEEPfyS8_ff8AbsValueEEvT0_T1_T2_T3_T4_T6_ --------------------------
	.section	.nv.shared._ZN3cub18CUB_300001_SM_10006detail6reduce28DeviceReduceSingleTileKernelINS2_10policy_hubIfyN4cuda3__47maximumIfEEE10Policy1000EN6thrust24THRUST_300001_SM_1000_NS10device_ptrIfEEPfyS8_ff8AbsValueEEvT0_T1_T2_T3_T4_T6_,"aw",@nobits
	.sectionflags	@""
	.align	4
.nv.shared._ZN3cub18CUB_300001_SM_10006detail6reduce28DeviceReduceSingleTileKernelINS2_10policy_hubIfyN4cuda3__47maximumIfEEE10Policy1000EN6thrust24THRUST_300001_SM_1000_NS10device_ptrIfEEPfyS8_ff8AbsValueEEvT0_T1_T2_T3_T4_T6_:
	.zero		1068


//--------------------- .nv.shared._ZN3cub18CUB_300001_SM_10006detail6reduce28DeviceReduceSingleTileKernelINS2_10policy_hubIfjN4cuda3__47maximumIfEEE10Policy1000EPfSB_iS8_ffNS5_3std3__410__identityEEEvT0_T1_T2_T3_T4_T6_ --------------------------
	.section	.nv.shared._ZN3cub18CUB_300001_SM_10006detail6reduce28DeviceReduceSingleTileKernelINS2_10policy_hubIfjN4cuda3__47maximumIfEEE10Policy1000EPfSB_iS8_ffNS5_3std3__410__identityEEEvT0_T1_T2_T3_T4_T6_,"aw",@nobits
	.sectionflags	@""
	.align	4
.nv.shared._ZN3cub18CUB_300001_SM_10006detail6reduce28DeviceReduceSingleTileKernelINS2_10policy_hubIfjN4cuda3__47maximumIfEEE10Policy1000EPfSB_iS8_ffNS5_3std3__410__identityEEEvT0_T1_T2_T3_T4_T6_:
	.zero		1068


//--------------------- .nv.shared._ZN3cub18CUB_300001_SM_10006detail6reduce18DeviceReduceKernelINS2_10policy_hubIfjN4cuda3__47maximumIfEEE10Policy1000EN6thrust24THRUST_300001_SM_1000_NS10device_ptrIfEEjS8_f8AbsValueEEvT0_PT3_T1_NS0_13GridEvenShareISJ_EET2_T4_ --------------------------
	.section	.nv.shared._ZN3cub18CUB_300001_SM_10006detail6reduce18DeviceReduceKernelINS2_10policy_hubIfjN4cuda3__47maximumIfEEE10Policy1000EN6thrust24THRUST_300001_SM_1000_NS10device_ptrIfEEjS8_f8AbsValueEEvT0_PT3_T1_NS0_13GridEvenShareISJ_EET2_T4_,"aw",@nobits
	.sectionflags	@""
	.align	4
.nv.shared._ZN3cub18CUB_300001_SM_10006detail6reduce18DeviceReduceKernelINS2_10policy_hubIfjN4cuda3__47maximumIfEEE10Policy1000EN6thrust24THRUST_300001_SM_1000_NS10device_ptrIfEEjS8_f8AbsValueEEvT0_PT3_T1_NS0_13GridEvenShareISJ_EET2_T4_:
	.zero		1068


//--------------------- .nv.shared._ZN3cub18CUB_300001_SM_10006detail6reduce28DeviceReduceSingleTileKernelINS2_10policy_hubIfjN4cuda3__47maximumIfEEE10Policy1000EN6thrust24THRUST_300001_SM_1000_NS10device_ptrIfEEPfjS8_ff8AbsValueEEvT0_T1_T2_T3_T4_T6_ --------------------------
	.section	.nv.shared._ZN3cub18CUB_300001_SM_10006detail6reduce28DeviceReduceSingleTileKernelINS2_10policy_hubIfjN4cuda3__47maximumIfEEE10Policy1000EN6thrust24THRUST_300001_SM_1000_NS10device_ptrIfEEPfjS8_ff8AbsValueEEvT0_T1_T2_T3_T4_T6_,"aw",@nobits
	.sectionflags	@""
	.align	4
.nv.shared._ZN3cub18CUB_300001_SM_10006detail6reduce28DeviceReduceSingleTileKernelINS2_10policy_hubIfjN4cuda3__47maximumIfEEE10Policy1000EN6thrust24THRUST_300001_SM_1000_NS10device_ptrIfEEPfjS8_ff8AbsValueEEvT0_T1_T2_T3_T4_T6_:
	.zero		1068


//--------------------- .nv.constant0._ZN3cub18CUB_300001_SM_10006detail6reduce28DeviceReduceSingleTileKernelINS2_10policy_hubIfyN4cuda3__47maximumIfEEE10Policy1000EPfSB_iS8_ffNS5_3std3__410__identityEEEvT0_T1_T2_T3_T4_T6_ --------------------------
	.section	.nv.constant0._ZN3cub18CUB_300001_SM_10006detail6reduce28DeviceReduceSingleTileKernelINS2_10policy_hubIfyN4cuda3__47maximumIfEEE10Policy1000EPfSB_iS8_ffNS5_3std3__410__identityEEEvT0_T1_T2_T3_T4_T6_,"a",@progbits
	.sectionflags	@""
	.align	4
.nv.constant0._ZN3cub18CUB_300001_SM_10006detail6reduce28DeviceReduceSingleTileKernelINS2_10policy_hubIfyN4cuda3__47maximumIfEEE10Policy1000EPfSB_iS8_ffNS5_3std3__410__identityEEEvT0_T1_T2_T3_T4_T6_:
	.zero		925


//--------------------- .nv.constant0._ZN3cub18CUB_300001_SM_10006detail6reduce18DeviceReduceKernelINS2_10policy_hubIfyN4cuda3__47maximumIfEEE10Policy1000EN6thrust24THRUST_300001_SM_1000_NS10device_ptrIfEEyS8_f8AbsValueEEvT0_PT3_T1_NS0_13GridEvenShareISJ_EET2_T4_ --------------------------
	.section	.nv.constant0._ZN3cub18CUB_300001_SM_10006detail6reduce18DeviceReduceKernelINS2_10policy_hubIfyN4cuda3__47maximumIfEEE10Policy1000EN6thrust24THRUST_300001_SM_1000_NS10device_ptrIfEEyS8_f8AbsValueEEvT0_PT3_T1_NS0_13GridEvenShareISJ_EET2_T4_,"a",@progbits
	.sectionflags	@""
	.align	4
.nv.constant0._ZN3cub18CUB_300001_SM_10006detail6reduce18DeviceReduceKernelINS2_10policy_hubIfyN4cuda3__47maximumIfEEE10Policy1000EN6thrust24THRUST_300001_SM_1000_NS10device_ptrIfEEyS8_f8AbsValueEEvT0_PT3_T1_NS0_13GridEvenShareISJ_EET2_T4_:
	.zero		994


//--------------------- .nv.constant0._ZN3cub18CUB_300001_SM_10006detail6reduce28DeviceReduceSingleTileKernelINS2_10policy_hubIfyN4cuda3__47maximumIfEEE10Policy1000EN6thrust24THRUST_300001_SM_1000_NS10device_ptrIfEEPfyS8_ff8AbsValueEEvT0_T1_T2_T3_T4_T6_ --------------------------
	.section	.nv.constant0._ZN3cub18CUB_300001_SM_10006detail6reduce28DeviceReduceSingleTileKernelINS2_10policy_hubIfyN4cuda3__47maximumIfEEE10Policy1000EN6thrust24THRUST_300001_SM_1000_NS10device_ptrIfEEPfyS8_ff8AbsValueEEvT0_T1_T2_T3_T4_T6_,"a",@progbits
	.sectionflags	@""
	.align	4
.nv.constant0._ZN3cub18CUB_300001_SM_10006detail6reduce28DeviceReduceSingleTileKernelINS2_10policy_hubIfyN4cuda3__47maximumIfEEE10Policy1000EN6thrust24THRUST_300001_SM_1000_NS10device_ptrIfEEPfyS8_ff8AbsValueEEvT0_T1_T2_T3_T4_T6_:
	.zero		929


//--------------------- .nv.constant0._ZN3cub18CUB_300001_SM_10006detail6reduce28DeviceReduceSingleTileKernelINS2_10policy_hubIfjN4cuda3__47maximumIfEEE10Policy1000EPfSB_iS8_ffNS5_3std3__410__identityEEEvT0_T1_T2_T3_T4_T6_ --------------------------
	.section	.nv.constant0._ZN3cub18CUB_300001_SM_10006detail6reduce28DeviceReduceSingleTileKernelINS2_10policy_hubIfjN4cuda3__47maximumIfEEE10Policy1000EPfSB_iS8_ffNS5_3std3__410__identityEEEvT0_T1_T2_T3_T4_T6_,"a",@progbits
	.sectionflags	@""
	.align	4
.nv.constant0._ZN3cub18CUB_300001_SM_10006detail6reduce28DeviceReduceSingleTileKernelINS2_10policy_hubIfjN4cuda3__47maximumIfEEE10Policy1000EPfSB_iS8_ffNS5_3std3__410__identityEEEvT0_T1_T2_T3_T4_T6_:
	.zero		925


//--------------------- .nv.constant0._ZN3cub18CUB_300001_SM_10006detail6reduce18DeviceReduceKernelINS2_10policy_hubIfjN4cuda3__47maximumIfEEE10Policy1000EN6thrust24THRUST_300001_SM_1000_NS10device_ptrIfEEjS8_f8AbsValueEEvT0_PT3_T1_NS0_13GridEvenShareISJ_EET2_T4_ --------------------------
	.section	.nv.constant0._ZN3cub18CUB_300001_SM_10006detail6reduce18DeviceReduceKernelINS2_10policy_hubIfjN4cuda3__47maximumIfEEE10Policy1000EN6thrust24THRUST_300001_SM_1000_NS10device_ptrIfEEjS8_f8AbsValueEEvT0_PT3_T1_NS0_13GridEvenShareISJ_EET2_T4_,"a",@progbits
	.sectionflags	@""
	.align	4
.nv.constant0._ZN3cub18CUB_300001_SM_10006detail6reduce18DeviceReduceKernelINS2_10policy_hubIfjN4cuda3__47maximumIfEEE10Policy1000EN6thrust24THRUST_300001_SM_1000_NS10device_ptrIfEEjS8_f8AbsValueEEvT0_PT3_T1_NS0_13GridEvenShareISJ_EET2_T4_:
	.zero		958


//--------------------- .nv.constant0._ZN3cub18CUB_300001_SM_10006detail6reduce28DeviceReduceSingleTileKernelINS2_10policy_hubIfjN4cuda3__47maximumIfEEE10Policy1000EN6thrust24THRUST_300001_SM_1000_NS10device_ptrIfEEPfjS8_ff8AbsValueEEvT0_T1_T2_T3_T4_T6_ --------------------------
	.section	.nv.constant0._ZN3cub18CUB_300001_SM_10006detail6reduce28DeviceReduceSingleTileKernelINS2_10policy_hubIfjN4cuda3__47maximumIfEEE10Policy1000EN6thrust24THRUST_300001_SM_1000_NS10device_ptrIfEEPfjS8_ff8AbsValueEEvT0_T1_T2_T3_T4_T6_,"a",@progbits
	.sectionflags	@""
	.align	4
.nv.constant0._ZN3cub18CUB_300001_SM_10006detail6reduce28DeviceReduceSingleTileKernelINS2_10policy_hubIfjN4cuda3__47maximumIfEEE10Policy1000EN6thrust24THRUST_300001_SM_1000_NS10device_ptrIfEEPfjS8_ff8AbsValueEEvT0_T1_T2_T3_T4_T6_:
	.zero		925


//--------------------- .nv.constant0._ZN3cub18CUB_300001_SM_10006detail11EmptyKernelIvEEvv --------------------------
	.section	.nv.constant0._ZN3cub18CUB_300001_SM_10006detail11EmptyKernelIvEEvv,"a",@progbits
	.sectionflags	@""
	.align	4
.nv.constant0._ZN3cub18CUB_300001_SM_10006detail11EmptyKernelIvEEvv:
	.zero		896


//--------------------- .nv.constant0._Z17normalizeAndRoundPffi --------------------------
	.section	.nv.constant0._Z17normalizeAndRoundPffi,"a",@progbits
	.sectionflags	@""
	.align	4
.nv.constant0._Z17normalizeAndRoundPffi:
	.zero		912


//--------------------- SYMBOLS --------------------------

	.type		.nv.reservedSmem.offset0,@object
	.size		.nv.reservedSmem.offset0,0x4
	.type		.nv.reservedSmem.cap,@object
	.size		.nv.reservedSmem.cap,0x4
